//
// Generated by NVIDIA NVVM Compiler
//
// Compiler Build ID: CL-36424714
// Cuda compilation tools, release 13.0, V13.0.88
// Based on NVVM 20.0.0
//

.version 9.0
.target sm_100
.address_size 64

	// .globl	_Z11get_min_maxPKfPfS1_mm
// _ZZ11get_min_maxPKfPfS1_mmE9sharedMax has been demoted
// _ZZ11get_min_maxPKfPfS1_mmE9sharedMin has been demoted
// _ZZ15get_min_max_auxPfS_mE9sharedMax has been demoted
// _ZZ15get_min_max_auxPfS_mE9sharedMin has been demoted
// _ZZ14exclusive_scanPjS_mmmE10shared_cdf has been demoted
// _ZZN3cub18CUB_300001_SM_10006detail4scan16DeviceScanKernelINS2_10policy_hubIijijN4cuda3std3__44plusIvEEE10Policy1000EN6thrust24THRUST_300001_SM_1000_NS6detail15normal_iteratorINSD_10device_ptrIiEEEEPjNS0_13ScanTileStateIiLb1EEES9_NS1_10InputValueIiPiEEjiLb0EiEEvT0_T1_T2_iT3_T4_T5_E12temp_storage has been demoted
// _ZZN3cub18CUB_300001_SM_10006detail4scan16DeviceScanKernelINS2_10policy_hubIijimN4cuda3std3__44plusIvEEE10Policy1000EN6thrust24THRUST_300001_SM_1000_NS6detail15normal_iteratorINSD_10device_ptrIiEEEEPjNS0_13ScanTileStateIiLb1EEES9_NS1_10InputValueIiPiEEmiLb0EiEEvT0_T1_T2_iT3_T4_T5_E12temp_storage has been demoted
.global .align 1 .b8 _ZN34_INTERNAL_50f0d048_4_k_cu_b1fd1e814cuda3std3__45__cpo5beginE[1];
.global .align 1 .b8 _ZN34_INTERNAL_50f0d048_4_k_cu_b1fd1e814cuda3std3__45__cpo3endE[1];
.global .align 1 .b8 _ZN34_INTERNAL_50f0d048_4_k_cu_b1fd1e814cuda3std3__45__cpo6cbeginE[1];
.global .align 1 .b8 _ZN34_INTERNAL_50f0d048_4_k_cu_b1fd1e814cuda3std3__45__cpo4cendE[1];
.global .align 1 .b8 _ZN34_INTERNAL_50f0d048_4_k_cu_b1fd1e814cuda3std3__45__cpo6rbeginE[1];
.global .align 1 .b8 _ZN34_INTERNAL_50f0d048_4_k_cu_b1fd1e814cuda3std3__45__cpo4rendE[1];
.global .align 1 .b8 _ZN34_INTERNAL_50f0d048_4_k_cu_b1fd1e814cuda3std3__45__cpo7crbeginE[1];
.global .align 1 .b8 _ZN34_INTERNAL_50f0d048_4_k_cu_b1fd1e814cuda3std3__45__cpo5crendE[1];
.global .align 1 .b8 _ZN34_INTERNAL_50f0d048_4_k_cu_b1fd1e814cuda3std3__436_GLOBAL__N__50f0d048_4_k_cu_b1fd1e816ignoreE[1];
.global .align 1 .b8 _ZN34_INTERNAL_50f0d048_4_k_cu_b1fd1e814cuda3std3__419piecewise_constructE[1];
.global .align 1 .b8 _ZN34_INTERNAL_50f0d048_4_k_cu_b1fd1e814cuda3std3__48in_placeE[1];
.global .align 1 .b8 _ZN34_INTERNAL_50f0d048_4_k_cu_b1fd1e814cuda3std3__420unreachable_sentinelE[1];
.global .align 1 .b8 _ZN34_INTERNAL_50f0d048_4_k_cu_b1fd1e814cuda3std3__47nulloptE[1];
.global .align 1 .b8 _ZN34_INTERNAL_50f0d048_4_k_cu_b1fd1e814cuda3std3__48unexpectE[1];
.global .align 1 .b8 _ZN34_INTERNAL_50f0d048_4_k_cu_b1fd1e814cuda3std6ranges3__45__cpo4swapE[1];
.global .align 1 .b8 _ZN34_INTERNAL_50f0d048_4_k_cu_b1fd1e814cuda3std6ranges3__45__cpo9iter_moveE[1];
.global .align 1 .b8 _ZN34_INTERNAL_50f0d048_4_k_cu_b1fd1e814cuda3std6ranges3__45__cpo5beginE[1];
.global .align 1 .b8 _ZN34_INTERNAL_50f0d048_4_k_cu_b1fd1e814cuda3std6ranges3__45__cpo3endE[1];
.global .align 1 .b8 _ZN34_INTERNAL_50f0d048_4_k_cu_b1fd1e814cuda3std6ranges3__45__cpo6cbeginE[1];
.global .align 1 .b8 _ZN34_INTERNAL_50f0d048_4_k_cu_b1fd1e814cuda3std6ranges3__45__cpo4cendE[1];
.global .align 1 .b8 _ZN34_INTERNAL_50f0d048_4_k_cu_b1fd1e814cuda3std6ranges3__45__cpo7advanceE[1];
.global .align 1 .b8 _ZN34_INTERNAL_50f0d048_4_k_cu_b1fd1e814cuda3std6ranges3__45__cpo9iter_swapE[1];
.global .align 1 .b8 _ZN34_INTERNAL_50f0d048_4_k_cu_b1fd1e814cuda3std6ranges3__45__cpo4nextE[1];
.global .align 1 .b8 _ZN34_INTERNAL_50f0d048_4_k_cu_b1fd1e814cuda3std6ranges3__45__cpo4prevE[1];
.global .align 1 .b8 _ZN34_INTERNAL_50f0d048_4_k_cu_b1fd1e814cuda3std6ranges3__45__cpo4dataE[1];
.global .align 1 .b8 _ZN34_INTERNAL_50f0d048_4_k_cu_b1fd1e814cuda3std6ranges3__45__cpo5cdataE[1];
.global .align 1 .b8 _ZN34_INTERNAL_50f0d048_4_k_cu_b1fd1e814cuda3std6ranges3__45__cpo4sizeE[1];
.global .align 1 .b8 _ZN34_INTERNAL_50f0d048_4_k_cu_b1fd1e814cuda3std6ranges3__45__cpo5ssizeE[1];
.global .align 1 .b8 _ZN34_INTERNAL_50f0d048_4_k_cu_b1fd1e814cuda3std6ranges3__45__cpo8distanceE[1];
.global .align 1 .b8 _ZN34_INTERNAL_50f0d048_4_k_cu_b1fd1e816thrust24THRUST_300001_SM_1000_NS8cuda_cub3parE[1];
.global .align 1 .b8 _ZN34_INTERNAL_50f0d048_4_k_cu_b1fd1e816thrust24THRUST_300001_SM_1000_NS8cuda_cub10par_nosyncE[1];
.global .align 1 .b8 _ZN34_INTERNAL_50f0d048_4_k_cu_b1fd1e816thrust24THRUST_300001_SM_1000_NS6system6detail10sequential3seqE[1];
.global .align 1 .b8 _ZN34_INTERNAL_50f0d048_4_k_cu_b1fd1e816thrust24THRUST_300001_SM_1000_NS6system3cpp3parE[1];
.global .align 1 .b8 _ZN34_INTERNAL_50f0d048_4_k_cu_b1fd1e816thrust24THRUST_300001_SM_1000_NS12placeholders2_1E[1];
.global .align 1 .b8 _ZN34_INTERNAL_50f0d048_4_k_cu_b1fd1e816thrust24THRUST_300001_SM_1000_NS12placeholders2_2E[1];
.global .align 1 .b8 _ZN34_INTERNAL_50f0d048_4_k_cu_b1fd1e816thrust24THRUST_300001_SM_1000_NS12placeholders2_3E[1];
.global .align 1 .b8 _ZN34_INTERNAL_50f0d048_4_k_cu_b1fd1e816thrust24THRUST_300001_SM_1000_NS12placeholders2_4E[1];
.global .align 1 .b8 _ZN34_INTERNAL_50f0d048_4_k_cu_b1fd1e816thrust24THRUST_300001_SM_1000_NS12placeholders2_5E[1];
.global .align 1 .b8 _ZN34_INTERNAL_50f0d048_4_k_cu_b1fd1e816thrust24THRUST_300001_SM_1000_NS12placeholders2_6E[1];
.global .align 1 .b8 _ZN34_INTERNAL_50f0d048_4_k_cu_b1fd1e816thrust24THRUST_300001_SM_1000_NS12placeholders2_7E[1];
.global .align 1 .b8 _ZN34_INTERNAL_50f0d048_4_k_cu_b1fd1e816thrust24THRUST_300001_SM_1000_NS12placeholders2_8E[1];
.global .align 1 .b8 _ZN34_INTERNAL_50f0d048_4_k_cu_b1fd1e816thrust24THRUST_300001_SM_1000_NS12placeholders2_9E[1];
.global .align 1 .b8 _ZN34_INTERNAL_50f0d048_4_k_cu_b1fd1e816thrust24THRUST_300001_SM_1000_NS12placeholders3_10E[1];
.global .align 1 .b8 _ZN34_INTERNAL_50f0d048_4_k_cu_b1fd1e816thrust24THRUST_300001_SM_1000_NS3seqE[1];
.global .align 1 .b8 _ZN34_INTERNAL_50f0d048_4_k_cu_b1fd1e816thrust24THRUST_300001_SM_1000_NS6deviceE[1];
.extern .shared .align 16 .b8 _ZN6thrust24THRUST_300001_SM_1000_NS8cuda_cub4core6detail5shmemE[];

.visible .entry _Z11get_min_maxPKfPfS1_mm(
	.param .u64 .ptr .align 1 _Z11get_min_maxPKfPfS1_mm_param_0,
	.param .u64 .ptr .align 1 _Z11get_min_maxPKfPfS1_mm_param_1,
	.param .u64 .ptr .align 1 _Z11get_min_maxPKfPfS1_mm_param_2,
	.param .u64 _Z11get_min_maxPKfPfS1_mm_param_3,
	.param .u64 _Z11get_min_maxPKfPfS1_mm_param_4
)
{
	.reg .pred 	%p<10>;
	.reg .b32 	%r<33>;
	.reg .b32 	%f<14>;
	.reg .b64 	%rd<17>;
	// demoted variable
	.shared .align 4 .b8 _ZZ11get_min_maxPKfPfS1_mmE9sharedMax[4096];
	// demoted variable
	.shared .align 4 .b8 _ZZ11get_min_maxPKfPfS1_mmE9sharedMin[4096];
	ld.param.u64 	%rd1, [_Z11get_min_maxPKfPfS1_mm_param_0];
	ld.param.u64 	%rd2, [_Z11get_min_maxPKfPfS1_mm_param_1];
	ld.param.u64 	%rd3, [_Z11get_min_maxPKfPfS1_mm_param_2];
	ld.param.u64 	%rd5, [_Z11get_min_maxPKfPfS1_mm_param_3];
	ld.param.u64 	%rd4, [_Z11get_min_maxPKfPfS1_mm_param_4];
	mov.u32 	%r1, %ctaid.x;
	mov.u32 	%r2, %ntid.x;
	mov.u32 	%r14, %tid.x;
	mad.lo.s32 	%r3, %r1, %r2, %r14;
	mov.u32 	%r4, %ctaid.y;
	mov.u32 	%r5, %ntid.y;
	mov.u32 	%r15, %tid.y;
	mad.lo.s32 	%r16, %r4, %r5, %r15;
	mad.lo.s32 	%r7, %r15, %r2, %r14;
	cvt.s64.s32 	%rd7, %r3;
	setp.gt.u64 	%p1, %rd4, %rd7;
	cvt.u64.u32 	%rd8, %r16;
	setp.gt.u64 	%p2, %rd5, %rd8;
	and.pred  	%p3, %p1, %p2;
	@%p3 bra 	$L__BB0_2;
	shl.b32 	%r25, %r7, 2;
	mov.u32 	%r26, _ZZ11get_min_maxPKfPfS1_mmE9sharedMax;
	add.s32 	%r27, %r26, %r25;
	mov.b32 	%r28, 0;
	st.shared.u32 	[%r27], %r28;
	mov.u32 	%r29, _ZZ11get_min_maxPKfPfS1_mmE9sharedMin;
	add.s32 	%r30, %r29, %r25;
	mov.b32 	%r31, 2139095040;
	st.shared.u32 	[%r30], %r31;
	bra.uni 	$L__BB0_11;
$L__BB0_2:
	cvta.to.global.u64 	%rd9, %rd1;
	cvt.u32.u64 	%r17, %rd4;
	mad.lo.s32 	%r18, %r16, %r17, %r3;
	mul.wide.s32 	%rd10, %r18, 4;
	add.s64 	%rd11, %rd9, %rd10;
	ld.global.f32 	%f3, [%rd11];
	shl.b32 	%r19, %r7, 2;
	mov.u32 	%r20, _ZZ11get_min_maxPKfPfS1_mmE9sharedMax;
	add.s32 	%r8, %r20, %r19;
	st.shared.f32 	[%r8], %f3;
	mov.u32 	%r21, _ZZ11get_min_maxPKfPfS1_mmE9sharedMin;
	add.s32 	%r9, %r21, %r19;
	st.shared.f32 	[%r9], %f3;
	bar.sync 	0;
	mul.lo.s32 	%r32, %r2, %r5;
	setp.lt.u32 	%p4, %r32, 2;
	@%p4 bra 	$L__BB0_9;
$L__BB0_3:
	mov.u32 	%r11, %r32;
	shr.u32 	%r32, %r11, 1;
	setp.ge.u32 	%p5, %r7, %r32;
	@%p5 bra 	$L__BB0_8;
	ld.shared.f32 	%f4, [%r8];
	shl.b32 	%r13, %r32, 2;
	add.s32 	%r22, %r8, %r13;
	ld.shared.f32 	%f1, [%r22];
	setp.geu.f32 	%p6, %f4, %f1;
	@%p6 bra 	$L__BB0_6;
	st.shared.f32 	[%r8], %f1;
$L__BB0_6:
	ld.shared.f32 	%f5, [%r9];
	add.s32 	%r23, %r9, %r13;
	ld.shared.f32 	%f2, [%r23];
	setp.leu.f32 	%p7, %f5, %f2;
	@%p7 bra 	$L__BB0_8;
	st.shared.f32 	[%r9], %f2;
$L__BB0_8:
	bar.sync 	0;
	setp.gt.u32 	%p8, %r11, 3;
	@%p8 bra 	$L__BB0_3;
$L__BB0_9:
	setp.ne.s32 	%p9, %r7, 0;
	@%p9 bra 	$L__BB0_11;
	cvt.rn.f32.u32 	%f6, %r4;
	cvt.rn.f32.u64 	%f7, %rd4;
	mul.f32 	%f8, %f7, 0f3D000000;
	cvt.rpi.f32.f32 	%f9, %f8;
	cvt.rn.f32.u32 	%f10, %r1;
	fma.rn.f32 	%f11, %f9, %f6, %f10;
	cvt.rzi.u32.f32 	%r24, %f11;
	ld.shared.f32 	%f12, [_ZZ11get_min_maxPKfPfS1_mmE9sharedMax];
	cvta.to.global.u64 	%rd12, %rd3;
	mul.wide.u32 	%rd13, %r24, 4;
	add.s64 	%rd14, %rd12, %rd13;
	st.global.f32 	[%rd14], %f12;
	ld.shared.f32 	%f13, [_ZZ11get_min_maxPKfPfS1_mmE9sharedMin];
	cvta.to.global.u64 	%rd15, %rd2;
	add.s64 	%rd16, %rd15, %rd13;
	st.global.f32 	[%rd16], %f13;
$L__BB0_11:
	ret;

}
	// .globl	_Z15get_min_max_auxPfS_m
.visible .entry _Z15get_min_max_auxPfS_m(
	.param .u64 .ptr .align 1 _Z15get_min_max_auxPfS_m_param_0,
	.param .u64 .ptr .align 1 _Z15get_min_max_auxPfS_m_param_1,
	.param .u64 _Z15get_min_max_auxPfS_m_param_2
)
{
	.reg .pred 	%p<8>;
	.reg .b32 	%r<31>;
	.reg .b32 	%f<15>;
	.reg .b64 	%rd<13>;
	// demoted variable
	.shared .align 4 .b8 _ZZ15get_min_max_auxPfS_mE9sharedMax[4096];
	// demoted variable
	.shared .align 4 .b8 _ZZ15get_min_max_auxPfS_mE9sharedMin[4096];
	ld.param.u64 	%rd5, [_Z15get_min_max_auxPfS_m_param_0];
	ld.param.u64 	%rd6, [_Z15get_min_max_auxPfS_m_param_1];
	ld.param.u64 	%rd4, [_Z15get_min_max_auxPfS_m_param_2];
	cvta.to.global.u64 	%rd1, %rd5;
	cvta.to.global.u64 	%rd2, %rd6;
	mov.u32 	%r1, %ctaid.x;
	mov.u32 	%r2, %ntid.x;
	mov.u32 	%r12, %tid.x;
	mov.u32 	%r3, %ctaid.y;
	mov.u32 	%r4, %ntid.y;
	mov.u32 	%r13, %tid.y;
	add.s32 	%r14, %r3, %r12;
	mad.lo.s32 	%r15, %r1, %r2, %r14;
	mad.lo.s32 	%r16, %r15, %r4, %r13;
	mad.lo.s32 	%r5, %r13, %r2, %r12;
	cvt.s64.s32 	%rd3, %r16;
	setp.gt.u64 	%p1, %rd4, %rd3;
	@%p1 bra 	$L__BB1_2;
	shl.b32 	%r17, %r5, 2;
	mov.u32 	%r18, _ZZ15get_min_max_auxPfS_mE9sharedMax;
	add.s32 	%r19, %r18, %r17;
	mov.b32 	%r20, 0;
	st.shared.u32 	[%r19], %r20;
	mov.u32 	%r21, _ZZ15get_min_max_auxPfS_mE9sharedMin;
	add.s32 	%r22, %r21, %r17;
	mov.b32 	%r23, 2139095040;
	st.shared.u32 	[%r22], %r23;
	bra.uni 	$L__BB1_11;
$L__BB1_2:
	shl.b64 	%rd7, %rd3, 2;
	add.s64 	%rd8, %rd2, %rd7;
	ld.global.f32 	%f3, [%rd8];
	shl.b32 	%r24, %r5, 2;
	mov.u32 	%r25, _ZZ15get_min_max_auxPfS_mE9sharedMax;
	add.s32 	%r6, %r25, %r24;
	st.shared.f32 	[%r6], %f3;
	add.s64 	%rd9, %rd1, %rd7;
	ld.global.f32 	%f4, [%rd9];
	mov.u32 	%r26, _ZZ15get_min_max_auxPfS_mE9sharedMin;
	add.s32 	%r7, %r26, %r24;
	st.shared.f32 	[%r7], %f4;
	bar.sync 	0;
	mul.lo.s32 	%r30, %r2, %r4;
	setp.lt.u32 	%p2, %r30, 2;
	@%p2 bra 	$L__BB1_9;
$L__BB1_3:
	mov.u32 	%r9, %r30;
	shr.u32 	%r30, %r9, 1;
	setp.ge.u32 	%p3, %r5, %r30;
	@%p3 bra 	$L__BB1_8;
	ld.shared.f32 	%f5, [%r6];
	shl.b32 	%r11, %r30, 2;
	add.s32 	%r27, %r6, %r11;
	ld.shared.f32 	%f1, [%r27];
	setp.geu.f32 	%p4, %f5, %f1;
	@%p4 bra 	$L__BB1_6;
	st.shared.f32 	[%r6], %f1;
$L__BB1_6:
	ld.shared.f32 	%f6, [%r7];
	add.s32 	%r28, %r7, %r11;
	ld.shared.f32 	%f2, [%r28];
	setp.leu.f32 	%p5, %f6, %f2;
	@%p5 bra 	$L__BB1_8;
	st.shared.f32 	[%r7], %f2;
$L__BB1_8:
	bar.sync 	0;
	setp.gt.u32 	%p6, %r9, 3;
	@%p6 bra 	$L__BB1_3;
$L__BB1_9:
	setp.ne.s32 	%p7, %r5, 0;
	@%p7 bra 	$L__BB1_11;
	cvt.rn.f32.u32 	%f7, %r3;
	cvt.rn.f32.u64 	%f8, %rd4;
	mul.f32 	%f9, %f8, 0f3D000000;
	cvt.rpi.f32.f32 	%f10, %f9;
	cvt.rn.f32.u32 	%f11, %r1;
	fma.rn.f32 	%f12, %f10, %f7, %f11;
	cvt.rzi.u32.f32 	%r29, %f12;
	ld.shared.f32 	%f13, [_ZZ15get_min_max_auxPfS_mE9sharedMax];
	mul.wide.u32 	%rd10, %r29, 4;
	add.s64 	%rd11, %rd2, %rd10;
	st.global.f32 	[%rd11], %f13;
	ld.shared.f32 	%f14, [_ZZ15get_min_max_auxPfS_mE9sharedMin];
	add.s64 	%rd12, %rd1, %rd10;
	st.global.f32 	[%rd12], %f14;
$L__BB1_11:
	ret;

}
	// .globl	_Z17generateHistogramPKfmPjffmm
.visible .entry _Z17generateHistogramPKfmPjffmm(
	.param .u64 .ptr .align 1 _Z17generateHistogramPKfmPjffmm_param_0,
	.param .u64 _Z17generateHistogramPKfmPjffmm_param_1,
	.param .u64 .ptr .align 1 _Z17generateHistogramPKfmPjffmm_param_2,
	.param .f32 _Z17generateHistogramPKfmPjffmm_param_3,
	.param .f32 _Z17generateHistogramPKfmPjffmm_param_4,
	.param .u64 _Z17generateHistogramPKfmPjffmm_param_5,
	.param .u64 _Z17generateHistogramPKfmPjffmm_param_6
)
{
	.reg .pred 	%p<4>;
	.reg .b32 	%r<14>;
	.reg .b32 	%f<12>;
	.reg .b64 	%rd<16>;

	ld.param.u64 	%rd1, [_Z17generateHistogramPKfmPjffmm_param_0];
	ld.param.u64 	%rd2, [_Z17generateHistogramPKfmPjffmm_param_1];
	ld.param.u64 	%rd3, [_Z17generateHistogramPKfmPjffmm_param_2];
	ld.param.f32 	%f1, [_Z17generateHistogramPKfmPjffmm_param_3];
	ld.param.f32 	%f2, [_Z17generateHistogramPKfmPjffmm_param_4];
	ld.param.u64 	%rd5, [_Z17generateHistogramPKfmPjffmm_param_5];
	ld.param.u64 	%rd4, [_Z17generateHistogramPKfmPjffmm_param_6];
	mov.u32 	%r3, %ctaid.x;
	mov.u32 	%r4, %ntid.x;
	mov.u32 	%r5, %tid.x;
	mad.lo.s32 	%r1, %r3, %r4, %r5;
	mov.u32 	%r6, %ctaid.y;
	mov.u32 	%r7, %ntid.y;
	mov.u32 	%r8, %tid.y;
	mad.lo.s32 	%r9, %r6, %r7, %r8;
	cvt.s64.s32 	%rd7, %r1;
	setp.le.u64 	%p1, %rd4, %rd7;
	cvt.u64.u32 	%rd8, %r9;
	setp.le.u64 	%p2, %rd5, %rd8;
	or.pred  	%p3, %p1, %p2;
	@%p3 bra 	$L__BB2_2;
	cvta.to.global.u64 	%rd9, %rd1;
	cvta.to.global.u64 	%rd10, %rd3;
	cvt.u32.u64 	%r10, %rd4;
	mad.lo.s32 	%r11, %r9, %r10, %r1;
	mul.wide.s32 	%rd11, %r11, 4;
	add.s64 	%rd12, %rd9, %rd11;
	ld.global.f32 	%f3, [%rd12];
	sub.f32 	%f4, %f3, %f2;
	div.rn.f32 	%f5, %f4, %f1;
	add.s64 	%rd13, %rd2, -1;
	cvt.rn.f32.u64 	%f6, %rd13;
	mul.f32 	%f7, %f5, %f6;
	mov.f32 	%f8, 0f3F000000;
	copysign.f32 	%f9, %f7, %f8;
	add.rz.f32 	%f10, %f7, %f9;
	cvt.rzi.f32.f32 	%f11, %f10;
	cvt.rzi.u32.f32 	%r12, %f11;
	mul.wide.u32 	%rd14, %r12, 4;
	add.s64 	%rd15, %rd10, %rd14;
	atom.global.add.u32 	%r13, [%rd15], 1;
$L__BB2_2:
	ret;

}
	// .globl	_Z14exclusive_scanPjS_mmm
.visible .entry _Z14exclusive_scanPjS_mmm(
	.param .u64 .ptr .align 1 _Z14exclusive_scanPjS_mmm_param_0,
	.param .u64 .ptr .align 1 _Z14exclusive_scanPjS_mmm_param_1,
	.param .u64 _Z14exclusive_scanPjS_mmm_param_2,
	.param .u64 _Z14exclusive_scanPjS_mmm_param_3,
	.param .u64 _Z14exclusive_scanPjS_mmm_param_4
)
{
	.reg .pred 	%p<8>;
	.reg .b32 	%r<55>;
	.reg .b64 	%rd<12>;
	// demoted variable
	.shared .align 4 .b8 _ZZ14exclusive_scanPjS_mmmE10shared_cdf[4096];
	ld.param.u64 	%rd3, [_Z14exclusive_scanPjS_mmm_param_0];
	ld.param.u64 	%rd1, [_Z14exclusive_scanPjS_mmm_param_1];
	ld.param.u64 	%rd2, [_Z14exclusive_scanPjS_mmm_param_2];
	cvta.to.global.u64 	%rd4, %rd3;
	mov.u32 	%r16, %tid.y;
	mov.u32 	%r17, %ntid.x;
	mov.u32 	%r18, %tid.x;
	mad.lo.s32 	%r1, %r16, %r17, %r18;
	mul.wide.u32 	%rd5, %r1, 4;
	add.s64 	%rd6, %rd4, %rd5;
	ld.global.u32 	%r19, [%rd6];
	shl.b32 	%r20, %r1, 2;
	mov.u32 	%r21, _ZZ14exclusive_scanPjS_mmmE10shared_cdf;
	add.s32 	%r2, %r21, %r20;
	st.shared.u32 	[%r2], %r19;
	shr.u64 	%rd7, %rd2, 1;
	cvt.u32.u64 	%r50, %rd7;
	setp.eq.s32 	%p1, %r50, 0;
	mov.b32 	%r52, 1;
	@%p1 bra 	$L__BB3_5;
	shl.b32 	%r23, %r1, 1;
	or.b32  	%r4, %r23, 1;
	mov.b32 	%r52, 1;
$L__BB3_2:
	bar.sync 	0;
	setp.ge.u32 	%p2, %r1, %r50;
	@%p2 bra 	$L__BB3_4;
	mul.lo.s32 	%r24, %r52, %r4;
	shl.b32 	%r25, %r24, 2;
	add.s32 	%r27, %r21, %r25;
	ld.shared.u32 	%r28, [%r27+-4];
	shl.b32 	%r29, %r52, 2;
	add.s32 	%r30, %r27, %r29;
	ld.shared.u32 	%r31, [%r30+-4];
	add.s32 	%r32, %r31, %r28;
	st.shared.u32 	[%r30+-4], %r32;
$L__BB3_4:
	shl.b32 	%r52, %r52, 1;
	shr.u32 	%r8, %r50, 1;
	setp.gt.u32 	%p3, %r50, 1;
	mov.u32 	%r50, %r8;
	@%p3 bra 	$L__BB3_2;
$L__BB3_5:
	setp.ne.s32 	%p4, %r1, 0;
	@%p4 bra 	$L__BB3_7;
	cvt.u32.u64 	%r33, %rd2;
	shl.b32 	%r34, %r33, 2;
	add.s32 	%r36, %r21, %r34;
	mov.b32 	%r37, 0;
	st.shared.u32 	[%r36+-4], %r37;
$L__BB3_7:
	setp.lt.u64 	%p5, %rd2, 2;
	@%p5 bra 	$L__BB3_12;
	shl.b32 	%r39, %r1, 1;
	or.b32  	%r10, %r39, 1;
	mov.b32 	%r53, 1;
$L__BB3_9:
	shr.u32 	%r52, %r52, 1;
	bar.sync 	0;
	setp.ge.s32 	%p6, %r1, %r53;
	@%p6 bra 	$L__BB3_11;
	mul.lo.s32 	%r40, %r52, %r10;
	shl.b32 	%r41, %r40, 2;
	add.s32 	%r43, %r21, %r41;
	ld.shared.u32 	%r44, [%r43+-4];
	shl.b32 	%r45, %r52, 2;
	add.s32 	%r46, %r43, %r45;
	ld.shared.u32 	%r47, [%r46+-4];
	st.shared.u32 	[%r43+-4], %r47;
	add.s32 	%r48, %r47, %r44;
	st.shared.u32 	[%r46+-4], %r48;
$L__BB3_11:
	shl.b32 	%r53, %r53, 1;
	cvt.s64.s32 	%rd8, %r53;
	setp.gt.u64 	%p7, %rd2, %rd8;
	@%p7 bra 	$L__BB3_9;
$L__BB3_12:
	cvta.to.global.u64 	%rd9, %rd1;
	bar.sync 	0;
	ld.shared.u32 	%r49, [%r2];
	add.s64 	%rd11, %rd9, %rd5;
	st.global.u32 	[%rd11], %r49;
	ret;

}
	// .globl	_ZN6thrust24THRUST_300001_SM_1000_NS8cuda_cub4core6detail13_kernel_agentINS1_8__reduce11ReduceAgentINS0_12zip_iteratorIN4cuda3std3__45tupleIJNS0_10device_ptrIKfEENS0_17counting_iteratorIlNS0_11use_defaultESG_SG_EEEEEEEPNSB_IJflEEESK_iNS1_9__extrema9arg_max_fIflNSA_4lessIfEEEEEEJSJ_SL_iSQ_EEEvDpT0_
.visible .entry _ZN6thrust24THRUST_300001_SM_1000_NS8cuda_cub4core6detail13_kernel_agentINS1_8__reduce11ReduceAgentINS0_12zip_iteratorIN4cuda3std3__45tupleIJNS0_10device_ptrIKfEENS0_17counting_iteratorIlNS0_11use_defaultESG_SG_EEEEEEEPNSB_IJflEEESK_iNS1_9__extrema9arg_max_fIflNSA_4lessIfEEEEEEJSJ_SL_iSQ_EEEvDpT0_(
	.param .align 8 .b8 _ZN6thrust24THRUST_300001_SM_1000_NS8cuda_cub4core6detail13_kernel_agentINS1_8__reduce11ReduceAgentINS0_12zip_iteratorIN4cuda3std3__45tupleIJNS0_10device_ptrIKfEENS0_17counting_iteratorIlNS0_11use_defaultESG_SG_EEEEEEEPNSB_IJflEEESK_iNS1_9__extrema9arg_max_fIflNSA_4lessIfEEEEEEJSJ_SL_iSQ_EEEvDpT0__param_0[16],
	.param .u64 .ptr .align 1 _ZN6thrust24THRUST_300001_SM_1000_NS8cuda_cub4core6detail13_kernel_agentINS1_8__reduce11ReduceAgentINS0_12zip_iteratorIN4cuda3std3__45tupleIJNS0_10device_ptrIKfEENS0_17counting_iteratorIlNS0_11use_defaultESG_SG_EEEEEEEPNSB_IJflEEESK_iNS1_9__extrema9arg_max_fIflNSA_4lessIfEEEEEEJSJ_SL_iSQ_EEEvDpT0__param_1,
	.param .u32 _ZN6thrust24THRUST_300001_SM_1000_NS8cuda_cub4core6detail13_kernel_agentINS1_8__reduce11ReduceAgentINS0_12zip_iteratorIN4cuda3std3__45tupleIJNS0_10device_ptrIKfEENS0_17counting_iteratorIlNS0_11use_defaultESG_SG_EEEEEEEPNSB_IJflEEESK_iNS1_9__extrema9arg_max_fIflNSA_4lessIfEEEEEEJSJ_SL_iSQ_EEEvDpT0__param_2,
	.param .align 1 .b8 _ZN6thrust24THRUST_300001_SM_1000_NS8cuda_cub4core6detail13_kernel_agentINS1_8__reduce11ReduceAgentINS0_12zip_iteratorIN4cuda3std3__45tupleIJNS0_10device_ptrIKfEENS0_17counting_iteratorIlNS0_11use_defaultESG_SG_EEEEEEEPNSB_IJflEEESK_iNS1_9__extrema9arg_max_fIflNSA_4lessIfEEEEEEJSJ_SL_iSQ_EEEvDpT0__param_3[1]
)
.maxntid 256
{
	.reg .pred 	%p<213>;
	.reg .b32 	%r<400>;
	.reg .b32 	%f<242>;
	.reg .b64 	%rd<305>;

	ld.param.u64 	%rd195, [_ZN6thrust24THRUST_300001_SM_1000_NS8cuda_cub4core6detail13_kernel_agentINS1_8__reduce11ReduceAgentINS0_12zip_iteratorIN4cuda3std3__45tupleIJNS0_10device_ptrIKfEENS0_17counting_iteratorIlNS0_11use_defaultESG_SG_EEEEEEEPNSB_IJflEEESK_iNS1_9__extrema9arg_max_fIflNSA_4lessIfEEEEEEJSJ_SL_iSQ_EEEvDpT0__param_0+8];
	ld.param.u64 	%rd194, [_ZN6thrust24THRUST_300001_SM_1000_NS8cuda_cub4core6detail13_kernel_agentINS1_8__reduce11ReduceAgentINS0_12zip_iteratorIN4cuda3std3__45tupleIJNS0_10device_ptrIKfEENS0_17counting_iteratorIlNS0_11use_defaultESG_SG_EEEEEEEPNSB_IJflEEESK_iNS1_9__extrema9arg_max_fIflNSA_4lessIfEEEEEEJSJ_SL_iSQ_EEEvDpT0__param_0];
	ld.param.u32 	%r36, [_ZN6thrust24THRUST_300001_SM_1000_NS8cuda_cub4core6detail13_kernel_agentINS1_8__reduce11ReduceAgentINS0_12zip_iteratorIN4cuda3std3__45tupleIJNS0_10device_ptrIKfEENS0_17counting_iteratorIlNS0_11use_defaultESG_SG_EEEEEEEPNSB_IJflEEESK_iNS1_9__extrema9arg_max_fIflNSA_4lessIfEEEEEEJSJ_SL_iSQ_EEEvDpT0__param_2];
	setp.eq.s32 	%p1, %r36, 0;
	@%p1 bra 	$L__BB4_206;
	cvta.to.global.u64 	%rd1, %rd194;
	setp.gt.s32 	%p2, %r36, 1279;
	@%p2 bra 	$L__BB4_122;
	mov.u32 	%r1, %tid.x;
	setp.ge.s32 	%p96, %r1, %r36;
	mov.f32 	%f188, 0f00000000;
	mov.b64 	%rd246, 0;
	mov.u32 	%r391, %r1;
	@%p96 bra 	$L__BB4_4;
	cvt.u64.u32 	%rd222, %r1;
	mul.wide.u32 	%rd223, %r1, 4;
	add.s64 	%rd224, %rd1, %rd223;
	add.s64 	%rd246, %rd195, %rd222;
	ld.global.f32 	%f188, [%rd224];
	add.s32 	%r391, %r1, 256;
$L__BB4_4:
	setp.ge.s32 	%p97, %r391, %r36;
	@%p97 bra 	$L__BB4_26;
	not.b32 	%r160, %r391;
	add.s32 	%r4, %r36, %r160;
	and.b32  	%r161, %r4, 768;
	setp.eq.s32 	%p98, %r161, 768;
	@%p98 bra 	$L__BB4_11;
	cvt.u64.u32 	%rd226, %r391;
	add.s64 	%rd237, %rd195, %rd226;
	mul.wide.u32 	%rd227, %r391, 4;
	add.s64 	%rd236, %rd1, %rd227;
	shr.u32 	%r162, %r4, 8;
	add.s32 	%r163, %r162, 1;
	and.b32  	%r164, %r163, 3;
	neg.s32 	%r389, %r164;
$L__BB4_7:
	.pragma "nounroll";
	mov.u64 	%rd9, %rd246;
	mov.f32 	%f3, %f188;
	ld.global.f32 	%f4, [%rd236];
	setp.lt.f32 	%p99, %f3, %f4;
	mov.u64 	%rd246, %rd237;
	mov.f32 	%f188, %f4;
	@%p99 bra 	$L__BB4_10;
	setp.lt.f32 	%p100, %f4, %f3;
	mov.u64 	%rd246, %rd9;
	mov.f32 	%f188, %f3;
	@%p100 bra 	$L__BB4_10;
	setp.lt.s64 	%p101, %rd9, %rd237;
	min.s64 	%rd246, %rd9, %rd237;
	selp.f32 	%f188, %f3, %f4, %p101;
$L__BB4_10:
	add.s32 	%r391, %r391, 256;
	add.s64 	%rd237, %rd237, 256;
	add.s64 	%rd236, %rd236, 1024;
	add.s32 	%r389, %r389, 1;
	setp.ne.s32 	%p102, %r389, 0;
	@%p102 bra 	$L__BB4_7;
$L__BB4_11:
	setp.lt.u32 	%p103, %r4, 768;
	@%p103 bra 	$L__BB4_26;
	add.s32 	%r392, %r391, 512;
$L__BB4_13:
	mov.u32 	%r12, %r392;
	add.s32 	%r165, %r12, -512;
	cvt.s64.s32 	%rd228, %r165;
	mul.wide.s32 	%rd229, %r165, 4;
	add.s64 	%rd17, %rd1, %rd229;
	add.s64 	%rd18, %rd195, %rd228;
	ld.global.f32 	%f10, [%rd17];
	setp.lt.f32 	%p104, %f188, %f10;
	mov.u64 	%rd243, %rd18;
	mov.f32 	%f185, %f10;
	@%p104 bra 	$L__BB4_16;
	setp.lt.f32 	%p105, %f10, %f188;
	mov.u64 	%rd243, %rd246;
	mov.f32 	%f185, %f188;
	@%p105 bra 	$L__BB4_16;
	setp.lt.s64 	%p106, %rd246, %rd18;
	min.s64 	%rd243, %rd246, %rd18;
	selp.f32 	%f185, %f188, %f10, %p106;
$L__BB4_16:
	add.s32 	%r166, %r12, -256;
	cvt.s64.s32 	%rd230, %r166;
	add.s64 	%rd21, %rd195, %rd230;
	ld.global.f32 	%f13, [%rd17+1024];
	setp.lt.f32 	%p107, %f185, %f13;
	mov.u64 	%rd244, %rd21;
	mov.f32 	%f186, %f13;
	@%p107 bra 	$L__BB4_19;
	setp.lt.f32 	%p108, %f13, %f185;
	mov.u64 	%rd244, %rd243;
	mov.f32 	%f186, %f185;
	@%p108 bra 	$L__BB4_19;
	setp.lt.s64 	%p109, %rd243, %rd21;
	min.s64 	%rd244, %rd243, %rd21;
	selp.f32 	%f186, %f185, %f13, %p109;
$L__BB4_19:
	cvt.s64.s32 	%rd231, %r12;
	add.s64 	%rd24, %rd195, %rd231;
	ld.global.f32 	%f16, [%rd17+2048];
	setp.lt.f32 	%p110, %f186, %f16;
	mov.u64 	%rd245, %rd24;
	mov.f32 	%f187, %f16;
	@%p110 bra 	$L__BB4_22;
	setp.lt.f32 	%p111, %f16, %f186;
	mov.u64 	%rd245, %rd244;
	mov.f32 	%f187, %f186;
	@%p111 bra 	$L__BB4_22;
	setp.lt.s64 	%p112, %rd244, %rd24;
	min.s64 	%rd245, %rd244, %rd24;
	selp.f32 	%f187, %f186, %f16, %p112;
$L__BB4_22:
	add.s32 	%r167, %r12, 256;
	cvt.s64.s32 	%rd232, %r167;
	add.s64 	%rd27, %rd195, %rd232;
	ld.global.f32 	%f19, [%rd17+3072];
	setp.lt.f32 	%p113, %f187, %f19;
	mov.u64 	%rd246, %rd27;
	mov.f32 	%f188, %f19;
	@%p113 bra 	$L__BB4_25;
	setp.lt.f32 	%p114, %f19, %f187;
	mov.u64 	%rd246, %rd245;
	mov.f32 	%f188, %f187;
	@%p114 bra 	$L__BB4_25;
	setp.lt.s64 	%p115, %rd245, %rd27;
	min.s64 	%rd246, %rd245, %rd27;
	selp.f32 	%f188, %f187, %f19, %p115;
$L__BB4_25:
	add.s32 	%r392, %r12, 1024;
	add.s32 	%r168, %r12, 512;
	setp.lt.s32 	%p116, %r168, %r36;
	@%p116 bra 	$L__BB4_13;
$L__BB4_26:
	setp.lt.s32 	%p117, %r36, 256;
	@%p117 bra 	$L__BB4_71;
	// begin inline asm
	mov.u32 %r282, %laneid;
	// end inline asm
	mov.b32 	%r284, %f188;
	mov.b32 	%r300, 1;
	mov.b32 	%r301, 31;
	mov.b32 	%r302, -1;
	// begin inline asm
	shfl.sync.down.b32 %r283, %r284, %r300, %r301, %r302;
	// end inline asm
	mov.b32 	%f23, %r283;
	// begin inline asm
	shfl.sync.down.b32 %r288, %r289, %r300, %r301, %r302;
	// end inline asm
	mov.b64 	{%r294, %r299}, %rd246;
	// begin inline asm
	shfl.sync.down.b32 %r293, %r294, %r300, %r301, %r302;
	// end inline asm
	// begin inline asm
	shfl.sync.down.b32 %r298, %r299, %r300, %r301, %r302;
	// end inline asm
	mov.b64 	%rd31, {%r293, %r298};
	setp.gt.s32 	%p169, %r282, 30;
	mov.u64 	%rd248, %rd246;
	mov.f32 	%f190, %f188;
	@%p169 bra 	$L__BB4_31;
	setp.lt.f32 	%p170, %f188, %f23;
	mov.u64 	%rd248, %rd31;
	mov.f32 	%f190, %f23;
	@%p170 bra 	$L__BB4_31;
	setp.gt.f32 	%p171, %f188, %f23;
	mov.u64 	%rd248, %rd246;
	mov.f32 	%f190, %f188;
	@%p171 bra 	$L__BB4_31;
	setp.lt.s64 	%p172, %rd246, %rd31;
	min.s64 	%rd248, %rd246, %rd31;
	selp.f32 	%f190, %f188, %f23, %p172;
$L__BB4_31:
	mov.b32 	%r304, %f190;
	mov.b32 	%r320, 2;
	mov.b32 	%r321, 31;
	mov.b32 	%r322, -1;
	// begin inline asm
	shfl.sync.down.b32 %r303, %r304, %r320, %r321, %r322;
	// end inline asm
	mov.b32 	%f26, %r303;
	// begin inline asm
	shfl.sync.down.b32 %r308, %r309, %r320, %r321, %r322;
	// end inline asm
	mov.b64 	{%r314, %r319}, %rd248;
	// begin inline asm
	shfl.sync.down.b32 %r313, %r314, %r320, %r321, %r322;
	// end inline asm
	// begin inline asm
	shfl.sync.down.b32 %r318, %r319, %r320, %r321, %r322;
	// end inline asm
	mov.b64 	%rd34, {%r313, %r318};
	setp.gt.s32 	%p173, %r282, 29;
	mov.u64 	%rd249, %rd248;
	mov.f32 	%f191, %f190;
	@%p173 bra 	$L__BB4_35;
	setp.lt.f32 	%p174, %f190, %f26;
	mov.u64 	%rd249, %rd34;
	mov.f32 	%f191, %f26;
	@%p174 bra 	$L__BB4_35;
	setp.gt.f32 	%p175, %f190, %f26;
	mov.u64 	%rd249, %rd248;
	mov.f32 	%f191, %f190;
	@%p175 bra 	$L__BB4_35;
	setp.lt.s64 	%p176, %rd248, %rd34;
	min.s64 	%rd249, %rd248, %rd34;
	selp.f32 	%f191, %f190, %f26, %p176;
$L__BB4_35:
	mov.b32 	%r324, %f191;
	mov.b32 	%r340, 4;
	mov.b32 	%r341, 31;
	mov.b32 	%r342, -1;
	// begin inline asm
	shfl.sync.down.b32 %r323, %r324, %r340, %r341, %r342;
	// end inline asm
	mov.b32 	%f29, %r323;
	// begin inline asm
	shfl.sync.down.b32 %r328, %r329, %r340, %r341, %r342;
	// end inline asm
	mov.b64 	{%r334, %r339}, %rd249;
	// begin inline asm
	shfl.sync.down.b32 %r333, %r334, %r340, %r341, %r342;
	// end inline asm
	// begin inline asm
	shfl.sync.down.b32 %r338, %r339, %r340, %r341, %r342;
	// end inline asm
	mov.b64 	%rd37, {%r333, %r338};
	setp.gt.s32 	%p177, %r282, 27;
	mov.u64 	%rd250, %rd249;
	mov.f32 	%f192, %f191;
	@%p177 bra 	$L__BB4_39;
	setp.lt.f32 	%p178, %f191, %f29;
	mov.u64 	%rd250, %rd37;
	mov.f32 	%f192, %f29;
	@%p178 bra 	$L__BB4_39;
	setp.gt.f32 	%p179, %f191, %f29;
	mov.u64 	%rd250, %rd249;
	mov.f32 	%f192, %f191;
	@%p179 bra 	$L__BB4_39;
	setp.lt.s64 	%p180, %rd249, %rd37;
	min.s64 	%rd250, %rd249, %rd37;
	selp.f32 	%f192, %f191, %f29, %p180;
$L__BB4_39:
	mov.b32 	%r344, %f192;
	mov.b32 	%r360, 8;
	mov.b32 	%r361, 31;
	mov.b32 	%r362, -1;
	// begin inline asm
	shfl.sync.down.b32 %r343, %r344, %r360, %r361, %r362;
	// end inline asm
	mov.b32 	%f32, %r343;
	// begin inline asm
	shfl.sync.down.b32 %r348, %r349, %r360, %r361, %r362;
	// end inline asm
	mov.b64 	{%r354, %r359}, %rd250;
	// begin inline asm
	shfl.sync.down.b32 %r353, %r354, %r360, %r361, %r362;
	// end inline asm
	// begin inline asm
	shfl.sync.down.b32 %r358, %r359, %r360, %r361, %r362;
	// end inline asm
	mov.b64 	%rd40, {%r353, %r358};
	setp.gt.s32 	%p181, %r282, 23;
	mov.u64 	%rd251, %rd250;
	mov.f32 	%f193, %f192;
	@%p181 bra 	$L__BB4_43;
	setp.lt.f32 	%p182, %f192, %f32;
	mov.u64 	%rd251, %rd40;
	mov.f32 	%f193, %f32;
	@%p182 bra 	$L__BB4_43;
	setp.gt.f32 	%p183, %f192, %f32;
	mov.u64 	%rd251, %rd250;
	mov.f32 	%f193, %f192;
	@%p183 bra 	$L__BB4_43;
	setp.lt.s64 	%p184, %rd250, %rd40;
	min.s64 	%rd251, %rd250, %rd40;
	selp.f32 	%f193, %f192, %f32, %p184;
$L__BB4_43:
	mov.b32 	%r364, %f193;
	mov.b32 	%r380, 16;
	mov.b32 	%r381, 31;
	mov.b32 	%r382, -1;
	// begin inline asm
	shfl.sync.down.b32 %r363, %r364, %r380, %r381, %r382;
	// end inline asm
	mov.b32 	%f35, %r363;
	// begin inline asm
	shfl.sync.down.b32 %r368, %r369, %r380, %r381, %r382;
	// end inline asm
	mov.b64 	{%r374, %r379}, %rd251;
	// begin inline asm
	shfl.sync.down.b32 %r373, %r374, %r380, %r381, %r382;
	// end inline asm
	// begin inline asm
	shfl.sync.down.b32 %r378, %r379, %r380, %r381, %r382;
	// end inline asm
	mov.b64 	%rd43, {%r373, %r378};
	setp.gt.s32 	%p185, %r282, 15;
	mov.u64 	%rd304, %rd251;
	mov.f32 	%f241, %f193;
	@%p185 bra 	$L__BB4_47;
	setp.lt.f32 	%p186, %f193, %f35;
	mov.u64 	%rd304, %rd43;
	mov.f32 	%f241, %f35;
	@%p186 bra 	$L__BB4_47;
	setp.gt.f32 	%p187, %f193, %f35;
	mov.u64 	%rd304, %rd251;
	mov.f32 	%f241, %f193;
	@%p187 bra 	$L__BB4_47;
	setp.lt.s64 	%p188, %rd251, %rd43;
	min.s64 	%rd304, %rd251, %rd43;
	selp.f32 	%f241, %f193, %f35, %p188;
$L__BB4_47:
	setp.ne.s32 	%p189, %r282, 0;
	@%p189 bra 	$L__BB4_49;
	shr.u32 	%r383, %r1, 1;
	and.b32  	%r384, %r383, 496;
	mov.u32 	%r385, _ZN6thrust24THRUST_300001_SM_1000_NS8cuda_cub4core6detail5shmemE;
	add.s32 	%r386, %r385, %r384;
	st.shared.f32 	[%r386+8], %f241;
	st.shared.u64 	[%r386+16], %rd304;
$L__BB4_49:
	bar.sync 	0;
	setp.ne.s32 	%p190, %r1, 0;
	@%p190 bra 	$L__BB4_204;
	ld.shared.f32 	%f38, [_ZN6thrust24THRUST_300001_SM_1000_NS8cuda_cub4core6detail5shmemE+24];
	ld.shared.u64 	%rd46, [_ZN6thrust24THRUST_300001_SM_1000_NS8cuda_cub4core6detail5shmemE+32];
	setp.lt.f32 	%p191, %f241, %f38;
	mov.u64 	%rd253, %rd46;
	mov.f32 	%f195, %f38;
	@%p191 bra 	$L__BB4_53;
	setp.lt.f32 	%p192, %f38, %f241;
	mov.u64 	%rd253, %rd304;
	mov.f32 	%f195, %f241;
	@%p192 bra 	$L__BB4_53;
	setp.lt.s64 	%p193, %rd304, %rd46;
	min.s64 	%rd253, %rd304, %rd46;
	selp.f32 	%f195, %f241, %f38, %p193;
$L__BB4_53:
	ld.shared.f32 	%f41, [_ZN6thrust24THRUST_300001_SM_1000_NS8cuda_cub4core6detail5shmemE+40];
	ld.shared.u64 	%rd49, [_ZN6thrust24THRUST_300001_SM_1000_NS8cuda_cub4core6detail5shmemE+48];
	setp.lt.f32 	%p194, %f195, %f41;
	mov.u64 	%rd254, %rd49;
	mov.f32 	%f196, %f41;
	@%p194 bra 	$L__BB4_56;
	setp.lt.f32 	%p195, %f41, %f195;
	mov.u64 	%rd254, %rd253;
	mov.f32 	%f196, %f195;
	@%p195 bra 	$L__BB4_56;
	setp.lt.s64 	%p196, %rd253, %rd49;
	min.s64 	%rd254, %rd253, %rd49;
	selp.f32 	%f196, %f195, %f41, %p196;
$L__BB4_56:
	ld.shared.f32 	%f44, [_ZN6thrust24THRUST_300001_SM_1000_NS8cuda_cub4core6detail5shmemE+56];
	ld.shared.u64 	%rd52, [_ZN6thrust24THRUST_300001_SM_1000_NS8cuda_cub4core6detail5shmemE+64];
	setp.lt.f32 	%p197, %f196, %f44;
	mov.u64 	%rd255, %rd52;
	mov.f32 	%f197, %f44;
	@%p197 bra 	$L__BB4_59;
	setp.lt.f32 	%p198, %f44, %f196;
	mov.u64 	%rd255, %rd254;
	mov.f32 	%f197, %f196;
	@%p198 bra 	$L__BB4_59;
	setp.lt.s64 	%p199, %rd254, %rd52;
	min.s64 	%rd255, %rd254, %rd52;
	selp.f32 	%f197, %f196, %f44, %p199;
$L__BB4_59:
	ld.shared.f32 	%f47, [_ZN6thrust24THRUST_300001_SM_1000_NS8cuda_cub4core6detail5shmemE+72];
	ld.shared.u64 	%rd55, [_ZN6thrust24THRUST_300001_SM_1000_NS8cuda_cub4core6detail5shmemE+80];
	setp.lt.f32 	%p200, %f197, %f47;
	mov.u64 	%rd256, %rd55;
	mov.f32 	%f198, %f47;
	@%p200 bra 	$L__BB4_62;
	setp.lt.f32 	%p201, %f47, %f197;
	mov.u64 	%rd256, %rd255;
	mov.f32 	%f198, %f197;
	@%p201 bra 	$L__BB4_62;
	setp.lt.s64 	%p202, %rd255, %rd55;
	min.s64 	%rd256, %rd255, %rd55;
	selp.f32 	%f198, %f197, %f47, %p202;
$L__BB4_62:
	ld.shared.f32 	%f50, [_ZN6thrust24THRUST_300001_SM_1000_NS8cuda_cub4core6detail5shmemE+88];
	ld.shared.u64 	%rd58, [_ZN6thrust24THRUST_300001_SM_1000_NS8cuda_cub4core6detail5shmemE+96];
	setp.lt.f32 	%p203, %f198, %f50;
	mov.u64 	%rd257, %rd58;
	mov.f32 	%f199, %f50;
	@%p203 bra 	$L__BB4_65;
	setp.lt.f32 	%p204, %f50, %f198;
	mov.u64 	%rd257, %rd256;
	mov.f32 	%f199, %f198;
	@%p204 bra 	$L__BB4_65;
	setp.lt.s64 	%p205, %rd256, %rd58;
	min.s64 	%rd257, %rd256, %rd58;
	selp.f32 	%f199, %f198, %f50, %p205;
$L__BB4_65:
	ld.shared.f32 	%f53, [_ZN6thrust24THRUST_300001_SM_1000_NS8cuda_cub4core6detail5shmemE+104];
	ld.shared.u64 	%rd61, [_ZN6thrust24THRUST_300001_SM_1000_NS8cuda_cub4core6detail5shmemE+112];
	setp.lt.f32 	%p206, %f199, %f53;
	mov.u64 	%rd258, %rd61;
	mov.f32 	%f200, %f53;
	@%p206 bra 	$L__BB4_68;
	setp.lt.f32 	%p207, %f53, %f199;
	mov.u64 	%rd258, %rd257;
	mov.f32 	%f200, %f199;
	@%p207 bra 	$L__BB4_68;
	setp.lt.s64 	%p208, %rd257, %rd61;
	min.s64 	%rd258, %rd257, %rd61;
	selp.f32 	%f200, %f199, %f53, %p208;
$L__BB4_68:
	ld.shared.f32 	%f56, [_ZN6thrust24THRUST_300001_SM_1000_NS8cuda_cub4core6detail5shmemE+120];
	ld.shared.u64 	%rd64, [_ZN6thrust24THRUST_300001_SM_1000_NS8cuda_cub4core6detail5shmemE+128];
	setp.lt.f32 	%p209, %f200, %f56;
	mov.f32 	%f241, %f56;
	mov.u64 	%rd304, %rd64;
	@%p209 bra 	$L__BB4_204;
	setp.lt.f32 	%p210, %f56, %f200;
	mov.f32 	%f241, %f200;
	mov.u64 	%rd304, %rd258;
	@%p210 bra 	$L__BB4_204;
	setp.lt.s64 	%p211, %rd258, %rd64;
	min.s64 	%rd304, %rd258, %rd64;
	selp.f32 	%f241, %f200, %f56, %p211;
	bra.uni 	$L__BB4_204;
$L__BB4_71:
	// begin inline asm
	mov.u32 %r169, %laneid;
	// end inline asm
	and.b32  	%r190, %r1, 992;
	add.s32 	%r191, %r190, 32;
	setp.gt.s32 	%p118, %r191, %r36;
	not.b32 	%r192, %r190;
	add.s32 	%r193, %r36, %r192;
	selp.b32 	%r188, %r193, 31, %p118;
	mov.b32 	%r171, %f188;
	mov.b32 	%r187, 1;
	mov.b32 	%r189, -1;
	// begin inline asm
	shfl.sync.down.b32 %r170, %r171, %r187, %r188, %r189;
	// end inline asm
	mov.b32 	%f58, %r170;
	// begin inline asm
	shfl.sync.down.b32 %r175, %r176, %r187, %r188, %r189;
	// end inline asm
	mov.b64 	{%r181, %r186}, %rd246;
	// begin inline asm
	shfl.sync.down.b32 %r180, %r181, %r187, %r188, %r189;
	// end inline asm
	// begin inline asm
	shfl.sync.down.b32 %r185, %r186, %r187, %r188, %r189;
	// end inline asm
	mov.b64 	%rd66, {%r180, %r185};
	setp.ge.s32 	%p119, %r169, %r188;
	mov.f32 	%f201, %f188;
	mov.u64 	%rd259, %rd246;
	@%p119 bra 	$L__BB4_75;
	setp.lt.f32 	%p120, %f188, %f58;
	mov.f32 	%f201, %f58;
	mov.u64 	%rd259, %rd66;
	@%p120 bra 	$L__BB4_75;
	setp.gt.f32 	%p121, %f188, %f58;
	mov.f32 	%f201, %f188;
	mov.u64 	%rd259, %rd246;
	@%p121 bra 	$L__BB4_75;
	setp.lt.s64 	%p122, %rd246, %rd66;
	selp.f32 	%f201, %f188, %f58, %p122;
	min.s64 	%rd259, %rd246, %rd66;
$L__BB4_75:
	mov.b32 	%r195, %f201;
	mov.b32 	%r211, 2;
	mov.b32 	%r213, -1;
	// begin inline asm
	shfl.sync.down.b32 %r194, %r195, %r211, %r188, %r213;
	// end inline asm
	mov.b32 	%f61, %r194;
	// begin inline asm
	shfl.sync.down.b32 %r199, %r200, %r211, %r188, %r213;
	// end inline asm
	mov.b64 	{%r205, %r210}, %rd259;
	// begin inline asm
	shfl.sync.down.b32 %r204, %r205, %r211, %r188, %r213;
	// end inline asm
	// begin inline asm
	shfl.sync.down.b32 %r209, %r210, %r211, %r188, %r213;
	// end inline asm
	mov.b64 	%rd69, {%r204, %r209};
	add.s32 	%r214, %r169, 2;
	setp.gt.s32 	%p123, %r214, %r188;
	mov.f32 	%f202, %f201;
	mov.u64 	%rd260, %rd259;
	@%p123 bra 	$L__BB4_79;
	setp.lt.f32 	%p124, %f201, %f61;
	mov.f32 	%f202, %f61;
	mov.u64 	%rd260, %rd69;
	@%p124 bra 	$L__BB4_79;
	setp.gt.f32 	%p125, %f201, %f61;
	mov.f32 	%f202, %f201;
	mov.u64 	%rd260, %rd259;
	@%p125 bra 	$L__BB4_79;
	setp.lt.s64 	%p126, %rd259, %rd69;
	selp.f32 	%f202, %f201, %f61, %p126;
	min.s64 	%rd260, %rd259, %rd69;
$L__BB4_79:
	mov.b32 	%r216, %f202;
	mov.b32 	%r232, 4;
	mov.b32 	%r234, -1;
	// begin inline asm
	shfl.sync.down.b32 %r215, %r216, %r232, %r188, %r234;
	// end inline asm
	mov.b32 	%f64, %r215;
	// begin inline asm
	shfl.sync.down.b32 %r220, %r221, %r232, %r188, %r234;
	// end inline asm
	mov.b64 	{%r226, %r231}, %rd260;
	// begin inline asm
	shfl.sync.down.b32 %r225, %r226, %r232, %r188, %r234;
	// end inline asm
	// begin inline asm
	shfl.sync.down.b32 %r230, %r231, %r232, %r188, %r234;
	// end inline asm
	mov.b64 	%rd72, {%r225, %r230};
	add.s32 	%r235, %r169, 4;
	setp.gt.s32 	%p127, %r235, %r188;
	mov.f32 	%f203, %f202;
	mov.u64 	%rd261, %rd260;
	@%p127 bra 	$L__BB4_83;
	setp.lt.f32 	%p128, %f202, %f64;
	mov.f32 	%f203, %f64;
	mov.u64 	%rd261, %rd72;
	@%p128 bra 	$L__BB4_83;
	setp.gt.f32 	%p129, %f202, %f64;
	mov.f32 	%f203, %f202;
	mov.u64 	%rd261, %rd260;
	@%p129 bra 	$L__BB4_83;
	setp.lt.s64 	%p130, %rd260, %rd72;
	selp.f32 	%f203, %f202, %f64, %p130;
	min.s64 	%rd261, %rd260, %rd72;
$L__BB4_83:
	mov.b32 	%r237, %f203;
	mov.b32 	%r253, 8;
	mov.b32 	%r255, -1;
	// begin inline asm
	shfl.sync.down.b32 %r236, %r237, %r253, %r188, %r255;
	// end inline asm
	mov.b32 	%f67, %r236;
	// begin inline asm
	shfl.sync.down.b32 %r241, %r242, %r253, %r188, %r255;
	// end inline asm
	mov.b64 	{%r247, %r252}, %rd261;
	// begin inline asm
	shfl.sync.down.b32 %r246, %r247, %r253, %r188, %r255;
	// end inline asm
	// begin inline asm
	shfl.sync.down.b32 %r251, %r252, %r253, %r188, %r255;
	// end inline asm
	mov.b64 	%rd75, {%r246, %r251};
	add.s32 	%r256, %r169, 8;
	setp.gt.s32 	%p131, %r256, %r188;
	mov.f32 	%f204, %f203;
	mov.u64 	%rd262, %rd261;
	@%p131 bra 	$L__BB4_87;
	setp.lt.f32 	%p132, %f203, %f67;
	mov.f32 	%f204, %f67;
	mov.u64 	%rd262, %rd75;
	@%p132 bra 	$L__BB4_87;
	setp.gt.f32 	%p133, %f203, %f67;
	mov.f32 	%f204, %f203;
	mov.u64 	%rd262, %rd261;
	@%p133 bra 	$L__BB4_87;
	setp.lt.s64 	%p134, %rd261, %rd75;
	selp.f32 	%f204, %f203, %f67, %p134;
	min.s64 	%rd262, %rd261, %rd75;
$L__BB4_87:
	mov.b32 	%r258, %f204;
	mov.b32 	%r274, 16;
	mov.b32 	%r276, -1;
	// begin inline asm
	shfl.sync.down.b32 %r257, %r258, %r274, %r188, %r276;
	// end inline asm
	mov.b32 	%f70, %r257;
	// begin inline asm
	shfl.sync.down.b32 %r262, %r263, %r274, %r188, %r276;
	// end inline asm
	mov.b64 	{%r268, %r273}, %rd262;
	// begin inline asm
	shfl.sync.down.b32 %r267, %r268, %r274, %r188, %r276;
	// end inline asm
	// begin inline asm
	shfl.sync.down.b32 %r272, %r273, %r274, %r188, %r276;
	// end inline asm
	mov.b64 	%rd78, {%r267, %r272};
	add.s32 	%r277, %r169, 16;
	setp.gt.s32 	%p135, %r277, %r188;
	mov.f32 	%f241, %f204;
	mov.u64 	%rd304, %rd262;
	@%p135 bra 	$L__BB4_91;
	setp.lt.f32 	%p136, %f204, %f70;
	mov.f32 	%f241, %f70;
	mov.u64 	%rd304, %rd78;
	@%p136 bra 	$L__BB4_91;
	setp.gt.f32 	%p137, %f204, %f70;
	mov.f32 	%f241, %f204;
	mov.u64 	%rd304, %rd262;
	@%p137 bra 	$L__BB4_91;
	setp.lt.s64 	%p138, %rd262, %rd78;
	selp.f32 	%f241, %f204, %f70, %p138;
	min.s64 	%rd304, %rd262, %rd78;
$L__BB4_91:
	setp.ne.s32 	%p139, %r169, 0;
	@%p139 bra 	$L__BB4_93;
	shr.u32 	%r278, %r1, 1;
	and.b32  	%r279, %r278, 496;
	mov.u32 	%r280, _ZN6thrust24THRUST_300001_SM_1000_NS8cuda_cub4core6detail5shmemE;
	add.s32 	%r281, %r280, %r279;
	st.shared.f32 	[%r281+8], %f241;
	st.shared.u64 	[%r281+16], %rd304;
$L__BB4_93:
	bar.sync 	0;
	setp.ne.s32 	%p140, %r1, 0;
	@%p140 bra 	$L__BB4_204;
	setp.lt.s32 	%p141, %r36, 33;
	mov.f32 	%f206, %f241;
	mov.u64 	%rd264, %rd304;
	@%p141 bra 	$L__BB4_98;
	ld.shared.f32 	%f73, [_ZN6thrust24THRUST_300001_SM_1000_NS8cuda_cub4core6detail5shmemE+24];
	ld.shared.u64 	%rd81, [_ZN6thrust24THRUST_300001_SM_1000_NS8cuda_cub4core6detail5shmemE+32];
	setp.lt.f32 	%p142, %f241, %f73;
	mov.f32 	%f206, %f73;
	mov.u64 	%rd264, %rd81;
	@%p142 bra 	$L__BB4_98;
	setp.lt.f32 	%p143, %f73, %f241;
	mov.f32 	%f206, %f241;
	mov.u64 	%rd264, %rd304;
	@%p143 bra 	$L__BB4_98;
	setp.lt.s64 	%p144, %rd304, %rd81;
	selp.f32 	%f206, %f241, %f73, %p144;
	min.s64 	%rd264, %rd304, %rd81;
$L__BB4_98:
	setp.lt.s32 	%p145, %r36, 65;
	mov.f32 	%f207, %f206;
	mov.u64 	%rd265, %rd264;
	@%p145 bra 	$L__BB4_102;
	ld.shared.f32 	%f76, [_ZN6thrust24THRUST_300001_SM_1000_NS8cuda_cub4core6detail5shmemE+40];
	ld.shared.u64 	%rd84, [_ZN6thrust24THRUST_300001_SM_1000_NS8cuda_cub4core6detail5shmemE+48];
	setp.lt.f32 	%p146, %f206, %f76;
	mov.f32 	%f207, %f76;
	mov.u64 	%rd265, %rd84;
	@%p146 bra 	$L__BB4_102;
	setp.lt.f32 	%p147, %f76, %f206;
	mov.f32 	%f207, %f206;
	mov.u64 	%rd265, %rd264;
	@%p147 bra 	$L__BB4_102;
	setp.lt.s64 	%p148, %rd264, %rd84;
	selp.f32 	%f207, %f206, %f76, %p148;
	min.s64 	%rd265, %rd264, %rd84;
$L__BB4_102:
	setp.lt.s32 	%p149, %r36, 97;
	mov.f32 	%f208, %f207;
	mov.u64 	%rd266, %rd265;
	@%p149 bra 	$L__BB4_106;
	ld.shared.f32 	%f79, [_ZN6thrust24THRUST_300001_SM_1000_NS8cuda_cub4core6detail5shmemE+56];
	ld.shared.u64 	%rd87, [_ZN6thrust24THRUST_300001_SM_1000_NS8cuda_cub4core6detail5shmemE+64];
	setp.lt.f32 	%p150, %f207, %f79;
	mov.f32 	%f208, %f79;
	mov.u64 	%rd266, %rd87;
	@%p150 bra 	$L__BB4_106;
	setp.lt.f32 	%p151, %f79, %f207;
	mov.f32 	%f208, %f207;
	mov.u64 	%rd266, %rd265;
	@%p151 bra 	$L__BB4_106;
	setp.lt.s64 	%p152, %rd265, %rd87;
	selp.f32 	%f208, %f207, %f79, %p152;
	min.s64 	%rd266, %rd265, %rd87;
$L__BB4_106:
	setp.lt.s32 	%p153, %r36, 129;
	mov.f32 	%f209, %f208;
	mov.u64 	%rd267, %rd266;
	@%p153 bra 	$L__BB4_110;
	ld.shared.f32 	%f82, [_ZN6thrust24THRUST_300001_SM_1000_NS8cuda_cub4core6detail5shmemE+72];
	ld.shared.u64 	%rd90, [_ZN6thrust24THRUST_300001_SM_1000_NS8cuda_cub4core6detail5shmemE+80];
	setp.lt.f32 	%p154, %f208, %f82;
	mov.f32 	%f209, %f82;
	mov.u64 	%rd267, %rd90;
	@%p154 bra 	$L__BB4_110;
	setp.lt.f32 	%p155, %f82, %f208;
	mov.f32 	%f209, %f208;
	mov.u64 	%rd267, %rd266;
	@%p155 bra 	$L__BB4_110;
	setp.lt.s64 	%p156, %rd266, %rd90;
	selp.f32 	%f209, %f208, %f82, %p156;
	min.s64 	%rd267, %rd266, %rd90;
$L__BB4_110:
	setp.lt.s32 	%p157, %r36, 161;
	mov.f32 	%f210, %f209;
	mov.u64 	%rd268, %rd267;
	@%p157 bra 	$L__BB4_114;
	ld.shared.f32 	%f85, [_ZN6thrust24THRUST_300001_SM_1000_NS8cuda_cub4core6detail5shmemE+88];
	ld.shared.u64 	%rd93, [_ZN6thrust24THRUST_300001_SM_1000_NS8cuda_cub4core6detail5shmemE+96];
	setp.lt.f32 	%p158, %f209, %f85;
	mov.f32 	%f210, %f85;
	mov.u64 	%rd268, %rd93;
	@%p158 bra 	$L__BB4_114;
	setp.lt.f32 	%p159, %f85, %f209;
	mov.f32 	%f210, %f209;
	mov.u64 	%rd268, %rd267;
	@%p159 bra 	$L__BB4_114;
	setp.lt.s64 	%p160, %rd267, %rd93;
	selp.f32 	%f210, %f209, %f85, %p160;
	min.s64 	%rd268, %rd267, %rd93;
$L__BB4_114:
	setp.lt.s32 	%p161, %r36, 193;
	mov.f32 	%f211, %f210;
	mov.u64 	%rd269, %rd268;
	@%p161 bra 	$L__BB4_118;
	ld.shared.f32 	%f88, [_ZN6thrust24THRUST_300001_SM_1000_NS8cuda_cub4core6detail5shmemE+104];
	ld.shared.u64 	%rd96, [_ZN6thrust24THRUST_300001_SM_1000_NS8cuda_cub4core6detail5shmemE+112];
	setp.lt.f32 	%p162, %f210, %f88;
	mov.f32 	%f211, %f88;
	mov.u64 	%rd269, %rd96;
	@%p162 bra 	$L__BB4_118;
	setp.lt.f32 	%p163, %f88, %f210;
	mov.f32 	%f211, %f210;
	mov.u64 	%rd269, %rd268;
	@%p163 bra 	$L__BB4_118;
	setp.lt.s64 	%p164, %rd268, %rd96;
	selp.f32 	%f211, %f210, %f88, %p164;
	min.s64 	%rd269, %rd268, %rd96;
$L__BB4_118:
	setp.lt.s32 	%p165, %r36, 225;
	mov.f32 	%f241, %f211;
	mov.u64 	%rd304, %rd269;
	@%p165 bra 	$L__BB4_204;
	ld.shared.f32 	%f91, [_ZN6thrust24THRUST_300001_SM_1000_NS8cuda_cub4core6detail5shmemE+120];
	ld.shared.u64 	%rd99, [_ZN6thrust24THRUST_300001_SM_1000_NS8cuda_cub4core6detail5shmemE+128];
	setp.lt.f32 	%p166, %f211, %f91;
	mov.f32 	%f241, %f91;
	mov.u64 	%rd304, %rd99;
	@%p166 bra 	$L__BB4_204;
	setp.lt.f32 	%p167, %f91, %f211;
	mov.f32 	%f241, %f211;
	mov.u64 	%rd304, %rd269;
	@%p167 bra 	$L__BB4_204;
	setp.lt.s64 	%p168, %rd269, %rd99;
	selp.f32 	%f241, %f211, %f91, %p168;
	min.s64 	%rd304, %rd269, %rd99;
	bra.uni 	$L__BB4_204;
$L__BB4_122:
	mov.u32 	%r17, %tid.x;
	cvt.u64.u32 	%rd101, %r17;
	mul.wide.u32 	%rd197, %r17, 4;
	add.s64 	%rd102, %rd1, %rd197;
	ld.global.f32 	%f170, [%rd102];
	add.s32 	%r37, %r17, 256;
	cvt.u64.u32 	%rd198, %r37;
	ld.global.f32 	%f171, [%rd102+1024];
	add.s32 	%r38, %r17, 512;
	cvt.u64.u32 	%rd199, %r38;
	ld.global.f32 	%f172, [%rd102+2048];
	add.s32 	%r39, %r17, 768;
	cvt.u64.u32 	%rd200, %r39;
	ld.global.f32 	%f173, [%rd102+3072];
	or.b32  	%r40, %r17, 1024;
	cvt.u64.u32 	%rd103, %r40;
	add.s64 	%rd291, %rd195, %rd103;
	ld.global.f32 	%f228, [%rd102+4096];
	setp.geu.f32 	%p3, %f170, %f171;
	selp.f32 	%f174, %f170, %f171, %p3;
	selp.b64 	%rd201, %rd101, %rd198, %p3;
	setp.geu.f32 	%p4, %f174, %f172;
	selp.f32 	%f175, %f174, %f172, %p4;
	selp.b64 	%rd202, %rd201, %rd199, %p4;
	setp.geu.f32 	%p5, %f175, %f173;
	selp.f32 	%f94, %f175, %f173, %p5;
	selp.b64 	%rd105, %rd202, %rd200, %p5;
	setp.lt.f32 	%p6, %f94, %f228;
	@%p6 bra 	$L__BB4_124;
	setp.lt.f32 	%p7, %f228, %f94;
	setp.lt.u64 	%p8, %rd105, %rd103;
	or.pred  	%p9, %p7, %p8;
	selp.f32 	%f228, %f94, %f228, %p9;
	add.s64 	%rd203, %rd195, %rd105;
	selp.b64 	%rd291, %rd203, %rd291, %p9;
$L__BB4_124:
	setp.lt.u32 	%p10, %r36, 2560;
	mov.b32 	%r394, 1280;
	@%p10 bra 	$L__BB4_137;
	mov.b32 	%r393, 1280;
	mov.f32 	%f213, %f228;
	mov.u64 	%rd271, %rd291;
$L__BB4_126:
	cvt.u64.u32 	%rd204, %r393;
	add.s64 	%rd205, %rd101, %rd204;
	mul.wide.u32 	%rd206, %r393, 4;
	add.s64 	%rd207, %rd102, %rd206;
	add.s64 	%rd272, %rd205, %rd195;
	ld.global.f32 	%f214, [%rd207];
	add.s64 	%rd273, %rd272, 256;
	ld.global.f32 	%f215, [%rd207+1024];
	add.s64 	%rd274, %rd272, 512;
	ld.global.f32 	%f216, [%rd207+2048];
	add.s64 	%rd275, %rd272, 768;
	ld.global.f32 	%f217, [%rd207+3072];
	add.s64 	%rd291, %rd272, 1024;
	ld.global.f32 	%f228, [%rd207+4096];
	setp.lt.f32 	%p11, %f213, %f214;
	@%p11 bra 	$L__BB4_128;
	setp.lt.f32 	%p12, %f214, %f213;
	setp.lt.s64 	%p13, %rd271, %rd272;
	or.pred  	%p14, %p12, %p13;
	selp.f32 	%f214, %f213, %f214, %p14;
	selp.b64 	%rd272, %rd271, %rd272, %p14;
$L__BB4_128:
	setp.lt.f32 	%p15, %f214, %f215;
	@%p15 bra 	$L__BB4_130;
	setp.lt.f32 	%p16, %f215, %f214;
	setp.lt.s64 	%p17, %rd272, %rd273;
	or.pred  	%p18, %p16, %p17;
	selp.f32 	%f215, %f214, %f215, %p18;
	selp.b64 	%rd273, %rd272, %rd273, %p18;
$L__BB4_130:
	setp.lt.f32 	%p19, %f215, %f216;
	@%p19 bra 	$L__BB4_132;
	setp.lt.f32 	%p20, %f216, %f215;
	setp.lt.s64 	%p21, %rd273, %rd274;
	or.pred  	%p22, %p20, %p21;
	selp.f32 	%f216, %f215, %f216, %p22;
	selp.b64 	%rd274, %rd273, %rd274, %p22;
$L__BB4_132:
	setp.lt.f32 	%p23, %f216, %f217;
	@%p23 bra 	$L__BB4_134;
	setp.lt.f32 	%p24, %f217, %f216;
	setp.lt.s64 	%p25, %rd274, %rd275;
	or.pred  	%p26, %p24, %p25;
	selp.f32 	%f217, %f216, %f217, %p26;
	selp.b64 	%rd275, %rd274, %rd275, %p26;
$L__BB4_134:
	setp.lt.f32 	%p27, %f217, %f228;
	@%p27 bra 	$L__BB4_136;
	setp.lt.f32 	%p28, %f228, %f217;
	setp.lt.s64 	%p29, %rd275, %rd291;
	or.pred  	%p30, %p28, %p29;
	selp.f32 	%f228, %f217, %f228, %p30;
	selp.b64 	%rd291, %rd275, %rd291, %p30;
$L__BB4_136:
	add.s32 	%r394, %r393, 1280;
	add.s32 	%r43, %r393, 2560;
	setp.le.s32 	%p31, %r43, %r36;
	mov.u32 	%r393, %r394;
	mov.f32 	%f213, %f228;
	mov.u64 	%rd271, %rd291;
	@%p31 bra 	$L__BB4_126;
$L__BB4_137:
	setp.le.s32 	%p32, %r36, %r394;
	@%p32 bra 	$L__BB4_160;
	sub.s32 	%r21, %r36, %r394;
	setp.ge.s32 	%p33, %r17, %r21;
	@%p33 bra 	$L__BB4_160;
	not.b32 	%r44, %r17;
	add.s32 	%r45, %r36, %r44;
	sub.s32 	%r22, %r45, %r394;
	and.b32  	%r46, %r22, 768;
	setp.eq.s32 	%p34, %r46, 768;
	mov.u32 	%r397, %r17;
	@%p34 bra 	$L__BB4_145;
	add.s32 	%r47, %r17, %r394;
	cvt.u64.u32 	%rd209, %r47;
	add.s64 	%rd279, %rd195, %rd209;
	mul.wide.u32 	%rd210, %r47, 4;
	add.s64 	%rd278, %rd1, %rd210;
	shr.u32 	%r48, %r22, 8;
	add.s32 	%r49, %r48, 1;
	and.b32  	%r50, %r49, 3;
	neg.s32 	%r395, %r50;
	mov.u32 	%r397, %r17;
$L__BB4_141:
	.pragma "nounroll";
	mov.u64 	%rd129, %rd291;
	mov.f32 	%f114, %f228;
	ld.global.f32 	%f115, [%rd278];
	setp.lt.f32 	%p35, %f114, %f115;
	mov.f32 	%f228, %f115;
	mov.u64 	%rd291, %rd279;
	@%p35 bra 	$L__BB4_144;
	setp.lt.f32 	%p36, %f115, %f114;
	mov.f32 	%f228, %f114;
	mov.u64 	%rd291, %rd129;
	@%p36 bra 	$L__BB4_144;
	setp.lt.s64 	%p37, %rd129, %rd279;
	selp.f32 	%f228, %f114, %f115, %p37;
	min.s64 	%rd291, %rd129, %rd279;
$L__BB4_144:
	add.s32 	%r397, %r397, 256;
	add.s64 	%rd279, %rd279, 256;
	add.s64 	%rd278, %rd278, 1024;
	add.s32 	%r395, %r395, 1;
	setp.ne.s32 	%p38, %r395, 0;
	@%p38 bra 	$L__BB4_141;
$L__BB4_145:
	setp.lt.u32 	%p39, %r22, 768;
	@%p39 bra 	$L__BB4_160;
	add.s32 	%r398, %r397, %r394;
	cvt.u64.u32 	%rd211, %r398;
	add.s64 	%rd286, %rd195, %rd211;
	cvt.u64.u32 	%rd212, %r397;
	cvt.u64.u32 	%rd213, %r394;
	add.s64 	%rd214, %rd212, %rd213;
	shl.b64 	%rd215, %rd214, 2;
	add.s64 	%rd216, %rd215, %rd1;
	add.s64 	%rd285, %rd216, 3072;
	mul.wide.u32 	%rd217, %r398, 4;
	add.s64 	%rd284, %rd1, %rd217;
	add.s32 	%r399, %r397, 512;
$L__BB4_147:
	mov.u32 	%r32, %r399;
	ld.global.f32 	%f121, [%rd284];
	setp.lt.f32 	%p40, %f228, %f121;
	mov.f32 	%f225, %f121;
	mov.u64 	%rd288, %rd286;
	@%p40 bra 	$L__BB4_150;
	setp.lt.f32 	%p41, %f121, %f228;
	mov.f32 	%f225, %f228;
	mov.u64 	%rd288, %rd291;
	@%p41 bra 	$L__BB4_150;
	setp.lt.s64 	%p42, %rd291, %rd286;
	selp.f32 	%f225, %f228, %f121, %p42;
	min.s64 	%rd288, %rd291, %rd286;
$L__BB4_150:
	add.s32 	%r51, %r398, 256;
	cvt.u64.u32 	%rd218, %r51;
	add.s64 	%rd145, %rd195, %rd218;
	ld.global.f32 	%f124, [%rd285+-2048];
	setp.lt.f32 	%p43, %f225, %f124;
	mov.f32 	%f226, %f124;
	mov.u64 	%rd289, %rd145;
	@%p43 bra 	$L__BB4_153;
	setp.lt.f32 	%p44, %f124, %f225;
	mov.f32 	%f226, %f225;
	mov.u64 	%rd289, %rd288;
	@%p44 bra 	$L__BB4_153;
	setp.lt.s64 	%p45, %rd288, %rd145;
	selp.f32 	%f226, %f225, %f124, %p45;
	min.s64 	%rd289, %rd288, %rd145;
$L__BB4_153:
	add.s32 	%r52, %r398, 512;
	cvt.u64.u32 	%rd219, %r52;
	add.s64 	%rd148, %rd195, %rd219;
	ld.global.f32 	%f127, [%rd285+-1024];
	setp.lt.f32 	%p46, %f226, %f127;
	mov.f32 	%f227, %f127;
	mov.u64 	%rd290, %rd148;
	@%p46 bra 	$L__BB4_156;
	setp.lt.f32 	%p47, %f127, %f226;
	mov.f32 	%f227, %f226;
	mov.u64 	%rd290, %rd289;
	@%p47 bra 	$L__BB4_156;
	setp.lt.s64 	%p48, %rd289, %rd148;
	selp.f32 	%f227, %f226, %f127, %p48;
	min.s64 	%rd290, %rd289, %rd148;
$L__BB4_156:
	add.s32 	%r53, %r398, 768;
	cvt.u64.u32 	%rd220, %r53;
	add.s64 	%rd151, %rd195, %rd220;
	ld.global.f32 	%f130, [%rd285];
	setp.lt.f32 	%p49, %f227, %f130;
	mov.f32 	%f228, %f130;
	mov.u64 	%rd291, %rd151;
	@%p49 bra 	$L__BB4_159;
	setp.lt.f32 	%p50, %f130, %f227;
	mov.f32 	%f228, %f227;
	mov.u64 	%rd291, %rd290;
	@%p50 bra 	$L__BB4_159;
	setp.lt.s64 	%p51, %rd290, %rd151;
	selp.f32 	%f228, %f227, %f130, %p51;
	min.s64 	%rd291, %rd290, %rd151;
$L__BB4_159:
	add.s64 	%rd286, %rd286, 1024;
	add.s64 	%rd285, %rd285, 4096;
	add.s64 	%rd284, %rd284, 4096;
	add.s32 	%r399, %r32, 1024;
	add.s32 	%r54, %r32, 512;
	add.s32 	%r398, %r398, 1024;
	setp.lt.s32 	%p52, %r54, %r21;
	@%p52 bra 	$L__BB4_147;
$L__BB4_160:
	// begin inline asm
	mov.u32 %r55, %laneid;
	// end inline asm
	mov.b32 	%r57, %f228;
	mov.b32 	%r73, 1;
	mov.b32 	%r74, 31;
	mov.b32 	%r75, -1;
	// begin inline asm
	shfl.sync.down.b32 %r56, %r57, %r73, %r74, %r75;
	// end inline asm
	mov.b32 	%f134, %r56;
	// begin inline asm
	shfl.sync.down.b32 %r61, %r62, %r73, %r74, %r75;
	// end inline asm
	mov.b64 	{%r67, %r72}, %rd291;
	// begin inline asm
	shfl.sync.down.b32 %r66, %r67, %r73, %r74, %r75;
	// end inline asm
	// begin inline asm
	shfl.sync.down.b32 %r71, %r72, %r73, %r74, %r75;
	// end inline asm
	mov.b64 	%rd158, {%r66, %r71};
	setp.gt.s32 	%p53, %r55, 30;
	mov.f32 	%f230, %f228;
	mov.u64 	%rd293, %rd291;
	@%p53 bra 	$L__BB4_164;
	setp.lt.f32 	%p54, %f228, %f134;
	mov.f32 	%f230, %f134;
	mov.u64 	%rd293, %rd158;
	@%p54 bra 	$L__BB4_164;
	setp.gt.f32 	%p55, %f228, %f134;
	mov.f32 	%f230, %f228;
	mov.u64 	%rd293, %rd291;
	@%p55 bra 	$L__BB4_164;
	setp.lt.s64 	%p56, %rd291, %rd158;
	selp.f32 	%f230, %f228, %f134, %p56;
	min.s64 	%rd293, %rd291, %rd158;
$L__BB4_164:
	mov.b32 	%r77, %f230;
	mov.b32 	%r93, 2;
	mov.b32 	%r94, 31;
	mov.b32 	%r95, -1;
	// begin inline asm
	shfl.sync.down.b32 %r76, %r77, %r93, %r94, %r95;
	// end inline asm
	mov.b32 	%f137, %r76;
	// begin inline asm
	shfl.sync.down.b32 %r81, %r82, %r93, %r94, %r95;
	// end inline asm
	mov.b64 	{%r87, %r92}, %rd293;
	// begin inline asm
	shfl.sync.down.b32 %r86, %r87, %r93, %r94, %r95;
	// end inline asm
	// begin inline asm
	shfl.sync.down.b32 %r91, %r92, %r93, %r94, %r95;
	// end inline asm
	mov.b64 	%rd161, {%r86, %r91};
	setp.gt.s32 	%p57, %r55, 29;
	mov.f32 	%f231, %f230;
	mov.u64 	%rd294, %rd293;
	@%p57 bra 	$L__BB4_168;
	setp.lt.f32 	%p58, %f230, %f137;
	mov.f32 	%f231, %f137;
	mov.u64 	%rd294, %rd161;
	@%p58 bra 	$L__BB4_168;
	setp.gt.f32 	%p59, %f230, %f137;
	mov.f32 	%f231, %f230;
	mov.u64 	%rd294, %rd293;
	@%p59 bra 	$L__BB4_168;
	setp.lt.s64 	%p60, %rd293, %rd161;
	selp.f32 	%f231, %f230, %f137, %p60;
	min.s64 	%rd294, %rd293, %rd161;
$L__BB4_168:
	mov.b32 	%r97, %f231;
	mov.b32 	%r113, 4;
	mov.b32 	%r114, 31;
	mov.b32 	%r115, -1;
	// begin inline asm
	shfl.sync.down.b32 %r96, %r97, %r113, %r114, %r115;
	// end inline asm
	mov.b32 	%f140, %r96;
	// begin inline asm
	shfl.sync.down.b32 %r101, %r102, %r113, %r114, %r115;
	// end inline asm
	mov.b64 	{%r107, %r112}, %rd294;
	// begin inline asm
	shfl.sync.down.b32 %r106, %r107, %r113, %r114, %r115;
	// end inline asm
	// begin inline asm
	shfl.sync.down.b32 %r111, %r112, %r113, %r114, %r115;
	// end inline asm
	mov.b64 	%rd164, {%r106, %r111};
	setp.gt.s32 	%p61, %r55, 27;
	mov.f32 	%f232, %f231;
	mov.u64 	%rd295, %rd294;
	@%p61 bra 	$L__BB4_172;
	setp.lt.f32 	%p62, %f231, %f140;
	mov.f32 	%f232, %f140;
	mov.u64 	%rd295, %rd164;
	@%p62 bra 	$L__BB4_172;
	setp.gt.f32 	%p63, %f231, %f140;
	mov.f32 	%f232, %f231;
	mov.u64 	%rd295, %rd294;
	@%p63 bra 	$L__BB4_172;
	setp.lt.s64 	%p64, %rd294, %rd164;
	selp.f32 	%f232, %f231, %f140, %p64;
	min.s64 	%rd295, %rd294, %rd164;
$L__BB4_172:
	mov.b32 	%r117, %f232;
	mov.b32 	%r133, 8;
	mov.b32 	%r134, 31;
	mov.b32 	%r135, -1;
	// begin inline asm
	shfl.sync.down.b32 %r116, %r117, %r133, %r134, %r135;
	// end inline asm
	mov.b32 	%f143, %r116;
	// begin inline asm
	shfl.sync.down.b32 %r121, %r122, %r133, %r134, %r135;
	// end inline asm
	mov.b64 	{%r127, %r132}, %rd295;
	// begin inline asm
	shfl.sync.down.b32 %r126, %r127, %r133, %r134, %r135;
	// end inline asm
	// begin inline asm
	shfl.sync.down.b32 %r131, %r132, %r133, %r134, %r135;
	// end inline asm
	mov.b64 	%rd167, {%r126, %r131};
	setp.gt.s32 	%p65, %r55, 23;
	mov.f32 	%f233, %f232;
	mov.u64 	%rd296, %rd295;
	@%p65 bra 	$L__BB4_176;
	setp.lt.f32 	%p66, %f232, %f143;
	mov.f32 	%f233, %f143;
	mov.u64 	%rd296, %rd167;
	@%p66 bra 	$L__BB4_176;
	setp.gt.f32 	%p67, %f232, %f143;
	mov.f32 	%f233, %f232;
	mov.u64 	%rd296, %rd295;
	@%p67 bra 	$L__BB4_176;
	setp.lt.s64 	%p68, %rd295, %rd167;
	selp.f32 	%f233, %f232, %f143, %p68;
	min.s64 	%rd296, %rd295, %rd167;
$L__BB4_176:
	mov.b32 	%r137, %f233;
	mov.b32 	%r153, 16;
	mov.b32 	%r154, 31;
	mov.b32 	%r155, -1;
	// begin inline asm
	shfl.sync.down.b32 %r136, %r137, %r153, %r154, %r155;
	// end inline asm
	mov.b32 	%f146, %r136;
	// begin inline asm
	shfl.sync.down.b32 %r141, %r142, %r153, %r154, %r155;
	// end inline asm
	mov.b64 	{%r147, %r152}, %rd296;
	// begin inline asm
	shfl.sync.down.b32 %r146, %r147, %r153, %r154, %r155;
	// end inline asm
	// begin inline asm
	shfl.sync.down.b32 %r151, %r152, %r153, %r154, %r155;
	// end inline asm
	mov.b64 	%rd170, {%r146, %r151};
	setp.gt.s32 	%p69, %r55, 15;
	mov.f32 	%f241, %f233;
	mov.u64 	%rd304, %rd296;
	@%p69 bra 	$L__BB4_180;
	setp.lt.f32 	%p70, %f233, %f146;
	mov.f32 	%f241, %f146;
	mov.u64 	%rd304, %rd170;
	@%p70 bra 	$L__BB4_180;
	setp.gt.f32 	%p71, %f233, %f146;
	mov.f32 	%f241, %f233;
	mov.u64 	%rd304, %rd296;
	@%p71 bra 	$L__BB4_180;
	setp.lt.s64 	%p72, %rd296, %rd170;
	selp.f32 	%f241, %f233, %f146, %p72;
	min.s64 	%rd304, %rd296, %rd170;
$L__BB4_180:
	setp.ne.s32 	%p73, %r55, 0;
	@%p73 bra 	$L__BB4_182;
	shr.u32 	%r156, %r17, 1;
	and.b32  	%r157, %r156, 496;
	mov.u32 	%r158, _ZN6thrust24THRUST_300001_SM_1000_NS8cuda_cub4core6detail5shmemE;
	add.s32 	%r159, %r158, %r157;
	st.shared.f32 	[%r159+8], %f241;
	st.shared.u64 	[%r159+16], %rd304;
$L__BB4_182:
	bar.sync 	0;
	setp.ne.s32 	%p74, %r17, 0;
	@%p74 bra 	$L__BB4_204;
	ld.shared.f32 	%f149, [_ZN6thrust24THRUST_300001_SM_1000_NS8cuda_cub4core6detail5shmemE+24];
	ld.shared.u64 	%rd173, [_ZN6thrust24THRUST_300001_SM_1000_NS8cuda_cub4core6detail5shmemE+32];
	setp.lt.f32 	%p75, %f241, %f149;
	mov.f32 	%f235, %f149;
	mov.u64 	%rd298, %rd173;
	@%p75 bra 	$L__BB4_186;
	setp.lt.f32 	%p76, %f149, %f241;
	mov.f32 	%f235, %f241;
	mov.u64 	%rd298, %rd304;
	@%p76 bra 	$L__BB4_186;
	setp.lt.s64 	%p77, %rd304, %rd173;
	selp.f32 	%f235, %f241, %f149, %p77;
	min.s64 	%rd298, %rd304, %rd173;
$L__BB4_186:
	ld.shared.f32 	%f152, [_ZN6thrust24THRUST_300001_SM_1000_NS8cuda_cub4core6detail5shmemE+40];
	ld.shared.u64 	%rd176, [_ZN6thrust24THRUST_300001_SM_1000_NS8cuda_cub4core6detail5shmemE+48];
	setp.lt.f32 	%p78, %f235, %f152;
	mov.f32 	%f236, %f152;
	mov.u64 	%rd299, %rd176;
	@%p78 bra 	$L__BB4_189;
	setp.lt.f32 	%p79, %f152, %f235;
	mov.f32 	%f236, %f235;
	mov.u64 	%rd299, %rd298;
	@%p79 bra 	$L__BB4_189;
	setp.lt.s64 	%p80, %rd298, %rd176;
	selp.f32 	%f236, %f235, %f152, %p80;
	min.s64 	%rd299, %rd298, %rd176;
$L__BB4_189:
	ld.shared.f32 	%f155, [_ZN6thrust24THRUST_300001_SM_1000_NS8cuda_cub4core6detail5shmemE+56];
	ld.shared.u64 	%rd179, [_ZN6thrust24THRUST_300001_SM_1000_NS8cuda_cub4core6detail5shmemE+64];
	setp.lt.f32 	%p81, %f236, %f155;
	mov.f32 	%f237, %f155;
	mov.u64 	%rd300, %rd179;
	@%p81 bra 	$L__BB4_192;
	setp.lt.f32 	%p82, %f155, %f236;
	mov.f32 	%f237, %f236;
	mov.u64 	%rd300, %rd299;
	@%p82 bra 	$L__BB4_192;
	setp.lt.s64 	%p83, %rd299, %rd179;
	selp.f32 	%f237, %f236, %f155, %p83;
	min.s64 	%rd300, %rd299, %rd179;
$L__BB4_192:
	ld.shared.f32 	%f158, [_ZN6thrust24THRUST_300001_SM_1000_NS8cuda_cub4core6detail5shmemE+72];
	ld.shared.u64 	%rd182, [_ZN6thrust24THRUST_300001_SM_1000_NS8cuda_cub4core6detail5shmemE+80];
	setp.lt.f32 	%p84, %f237, %f158;
	mov.f32 	%f238, %f158;
	mov.u64 	%rd301, %rd182;
	@%p84 bra 	$L__BB4_195;
	setp.lt.f32 	%p85, %f158, %f237;
	mov.f32 	%f238, %f237;
	mov.u64 	%rd301, %rd300;
	@%p85 bra 	$L__BB4_195;
	setp.lt.s64 	%p86, %rd300, %rd182;
	selp.f32 	%f238, %f237, %f158, %p86;
	min.s64 	%rd301, %rd300, %rd182;
$L__BB4_195:
	ld.shared.f32 	%f161, [_ZN6thrust24THRUST_300001_SM_1000_NS8cuda_cub4core6detail5shmemE+88];
	ld.shared.u64 	%rd185, [_ZN6thrust24THRUST_300001_SM_1000_NS8cuda_cub4core6detail5shmemE+96];
	setp.lt.f32 	%p87, %f238, %f161;
	mov.f32 	%f239, %f161;
	mov.u64 	%rd302, %rd185;
	@%p87 bra 	$L__BB4_198;
	setp.lt.f32 	%p88, %f161, %f238;
	mov.f32 	%f239, %f238;
	mov.u64 	%rd302, %rd301;
	@%p88 bra 	$L__BB4_198;
	setp.lt.s64 	%p89, %rd301, %rd185;
	selp.f32 	%f239, %f238, %f161, %p89;
	min.s64 	%rd302, %rd301, %rd185;
$L__BB4_198:
	ld.shared.f32 	%f164, [_ZN6thrust24THRUST_300001_SM_1000_NS8cuda_cub4core6detail5shmemE+104];
	ld.shared.u64 	%rd188, [_ZN6thrust24THRUST_300001_SM_1000_NS8cuda_cub4core6detail5shmemE+112];
	setp.lt.f32 	%p90, %f239, %f164;
	mov.f32 	%f240, %f164;
	mov.u64 	%rd303, %rd188;
	@%p90 bra 	$L__BB4_201;
	setp.lt.f32 	%p91, %f164, %f239;
	mov.f32 	%f240, %f239;
	mov.u64 	%rd303, %rd302;
	@%p91 bra 	$L__BB4_201;
	setp.lt.s64 	%p92, %rd302, %rd188;
	selp.f32 	%f240, %f239, %f164, %p92;
	min.s64 	%rd303, %rd302, %rd188;
$L__BB4_201:
	ld.shared.f32 	%f167, [_ZN6thrust24THRUST_300001_SM_1000_NS8cuda_cub4core6detail5shmemE+120];
	ld.shared.u64 	%rd191, [_ZN6thrust24THRUST_300001_SM_1000_NS8cuda_cub4core6detail5shmemE+128];
	setp.lt.f32 	%p93, %f240, %f167;
	mov.f32 	%f241, %f167;
	mov.u64 	%rd304, %rd191;
	@%p93 bra 	$L__BB4_204;
	setp.lt.f32 	%p94, %f167, %f240;
	mov.f32 	%f241, %f240;
	mov.u64 	%rd304, %rd303;
	@%p94 bra 	$L__BB4_204;
	setp.lt.s64 	%p95, %rd303, %rd191;
	selp.f32 	%f241, %f240, %f167, %p95;
	min.s64 	%rd304, %rd303, %rd191;
$L__BB4_204:
	mov.u32 	%r387, %tid.x;
	setp.ne.s32 	%p212, %r387, 0;
	@%p212 bra 	$L__BB4_206;
	ld.param.u64 	%rd234, [_ZN6thrust24THRUST_300001_SM_1000_NS8cuda_cub4core6detail13_kernel_agentINS1_8__reduce11ReduceAgentINS0_12zip_iteratorIN4cuda3std3__45tupleIJNS0_10device_ptrIKfEENS0_17counting_iteratorIlNS0_11use_defaultESG_SG_EEEEEEEPNSB_IJflEEESK_iNS1_9__extrema9arg_max_fIflNSA_4lessIfEEEEEEJSJ_SL_iSQ_EEEvDpT0__param_1];
	cvta.to.global.u64 	%rd233, %rd234;
	st.global.f32 	[%rd233], %f241;
	st.global.u64 	[%rd233+8], %rd304;
$L__BB4_206:
	ret;

}
	// .globl	_ZN6thrust24THRUST_300001_SM_1000_NS8cuda_cub4core6detail13_kernel_agentINS1_8__reduce11ReduceAgentINS0_12zip_iteratorIN4cuda3std3__45tupleIJNS0_10device_ptrIKfEENS0_17counting_iteratorIlNS0_11use_defaultESG_SG_EEEEEEEPNSB_IJflEEESK_iNS1_9__extrema9arg_max_fIflNSA_4lessIfEEEEEEJSJ_SL_iN3cub18CUB_300001_SM_100013GridEvenShareIiEENST_9GridQueueIjEESQ_EEEvDpT0_
.visible .entry _ZN6thrust24THRUST_300001_SM_1000_NS8cuda_cub4core6detail13_kernel_agentINS1_8__reduce11ReduceAgentINS0_12zip_iteratorIN4cuda3std3__45tupleIJNS0_10device_ptrIKfEENS0_17counting_iteratorIlNS0_11use_defaultESG_SG_EEEEEEEPNSB_IJflEEESK_iNS1_9__extrema9arg_max_fIflNSA_4lessIfEEEEEEJSJ_SL_iN3cub18CUB_300001_SM_100013GridEvenShareIiEENST_9GridQueueIjEESQ_EEEvDpT0_(
	.param .align 8 .b8 _ZN6thrust24THRUST_300001_SM_1000_NS8cuda_cub4core6detail13_kernel_agentINS1_8__reduce11ReduceAgentINS0_12zip_iteratorIN4cuda3std3__45tupleIJNS0_10device_ptrIKfEENS0_17counting_iteratorIlNS0_11use_defaultESG_SG_EEEEEEEPNSB_IJflEEESK_iNS1_9__extrema9arg_max_fIflNSA_4lessIfEEEEEEJSJ_SL_iN3cub18CUB_300001_SM_100013GridEvenShareIiEENST_9GridQueueIjEESQ_EEEvDpT0__param_0[16],
	.param .u64 .ptr .align 1 _ZN6thrust24THRUST_300001_SM_1000_NS8cuda_cub4core6detail13_kernel_agentINS1_8__reduce11ReduceAgentINS0_12zip_iteratorIN4cuda3std3__45tupleIJNS0_10device_ptrIKfEENS0_17counting_iteratorIlNS0_11use_defaultESG_SG_EEEEEEEPNSB_IJflEEESK_iNS1_9__extrema9arg_max_fIflNSA_4lessIfEEEEEEJSJ_SL_iN3cub18CUB_300001_SM_100013GridEvenShareIiEENST_9GridQueueIjEESQ_EEEvDpT0__param_1,
	.param .u32 _ZN6thrust24THRUST_300001_SM_1000_NS8cuda_cub4core6detail13_kernel_agentINS1_8__reduce11ReduceAgentINS0_12zip_iteratorIN4cuda3std3__45tupleIJNS0_10device_ptrIKfEENS0_17counting_iteratorIlNS0_11use_defaultESG_SG_EEEEEEEPNSB_IJflEEESK_iNS1_9__extrema9arg_max_fIflNSA_4lessIfEEEEEEJSJ_SL_iN3cub18CUB_300001_SM_100013GridEvenShareIiEENST_9GridQueueIjEESQ_EEEvDpT0__param_2,
	.param .align 4 .b8 _ZN6thrust24THRUST_300001_SM_1000_NS8cuda_cub4core6detail13_kernel_agentINS1_8__reduce11ReduceAgentINS0_12zip_iteratorIN4cuda3std3__45tupleIJNS0_10device_ptrIKfEENS0_17counting_iteratorIlNS0_11use_defaultESG_SG_EEEEEEEPNSB_IJflEEESK_iNS1_9__extrema9arg_max_fIflNSA_4lessIfEEEEEEJSJ_SL_iN3cub18CUB_300001_SM_100013GridEvenShareIiEENST_9GridQueueIjEESQ_EEEvDpT0__param_3[40],
	.param .align 8 .b8 _ZN6thrust24THRUST_300001_SM_1000_NS8cuda_cub4core6detail13_kernel_agentINS1_8__reduce11ReduceAgentINS0_12zip_iteratorIN4cuda3std3__45tupleIJNS0_10device_ptrIKfEENS0_17counting_iteratorIlNS0_11use_defaultESG_SG_EEEEEEEPNSB_IJflEEESK_iNS1_9__extrema9arg_max_fIflNSA_4lessIfEEEEEEJSJ_SL_iN3cub18CUB_300001_SM_100013GridEvenShareIiEENST_9GridQueueIjEESQ_EEEvDpT0__param_4[8],
	.param .align 1 .b8 _ZN6thrust24THRUST_300001_SM_1000_NS8cuda_cub4core6detail13_kernel_agentINS1_8__reduce11ReduceAgentINS0_12zip_iteratorIN4cuda3std3__45tupleIJNS0_10device_ptrIKfEENS0_17counting_iteratorIlNS0_11use_defaultESG_SG_EEEEEEEPNSB_IJflEEESK_iNS1_9__extrema9arg_max_fIflNSA_4lessIfEEEEEEJSJ_SL_iN3cub18CUB_300001_SM_100013GridEvenShareIiEENST_9GridQueueIjEESQ_EEEvDpT0__param_5[1]
)
.maxntid 256
{
	.reg .pred 	%p<215>;
	.reg .b32 	%r<437>;
	.reg .b32 	%f<242>;
	.reg .b64 	%rd<286>;

	ld.param.u64 	%rd3, [_ZN6thrust24THRUST_300001_SM_1000_NS8cuda_cub4core6detail13_kernel_agentINS1_8__reduce11ReduceAgentINS0_12zip_iteratorIN4cuda3std3__45tupleIJNS0_10device_ptrIKfEENS0_17counting_iteratorIlNS0_11use_defaultESG_SG_EEEEEEEPNSB_IJflEEESK_iNS1_9__extrema9arg_max_fIflNSA_4lessIfEEEEEEJSJ_SL_iN3cub18CUB_300001_SM_100013GridEvenShareIiEENST_9GridQueueIjEESQ_EEEvDpT0__param_0+8];
	ld.param.u64 	%rd181, [_ZN6thrust24THRUST_300001_SM_1000_NS8cuda_cub4core6detail13_kernel_agentINS1_8__reduce11ReduceAgentINS0_12zip_iteratorIN4cuda3std3__45tupleIJNS0_10device_ptrIKfEENS0_17counting_iteratorIlNS0_11use_defaultESG_SG_EEEEEEEPNSB_IJflEEESK_iNS1_9__extrema9arg_max_fIflNSA_4lessIfEEEEEEJSJ_SL_iN3cub18CUB_300001_SM_100013GridEvenShareIiEENST_9GridQueueIjEESQ_EEEvDpT0__param_0];
	ld.param.u64 	%rd182, [_ZN6thrust24THRUST_300001_SM_1000_NS8cuda_cub4core6detail13_kernel_agentINS1_8__reduce11ReduceAgentINS0_12zip_iteratorIN4cuda3std3__45tupleIJNS0_10device_ptrIKfEENS0_17counting_iteratorIlNS0_11use_defaultESG_SG_EEEEEEEPNSB_IJflEEESK_iNS1_9__extrema9arg_max_fIflNSA_4lessIfEEEEEEJSJ_SL_iN3cub18CUB_300001_SM_100013GridEvenShareIiEENST_9GridQueueIjEESQ_EEEvDpT0__param_4];
	ld.param.u32 	%r66, [_ZN6thrust24THRUST_300001_SM_1000_NS8cuda_cub4core6detail13_kernel_agentINS1_8__reduce11ReduceAgentINS0_12zip_iteratorIN4cuda3std3__45tupleIJNS0_10device_ptrIKfEENS0_17counting_iteratorIlNS0_11use_defaultESG_SG_EEEEEEEPNSB_IJflEEESK_iNS1_9__extrema9arg_max_fIflNSA_4lessIfEEEEEEJSJ_SL_iN3cub18CUB_300001_SM_100013GridEvenShareIiEENST_9GridQueueIjEESQ_EEEvDpT0__param_2];
	cvta.to.global.u64 	%rd1, %rd182;
	cvta.to.global.u64 	%rd2, %rd181;
	mov.u32 	%r1, %ctaid.x;
	mul.lo.s32 	%r2, %r1, 1280;
	mov.u32 	%r67, %nctaid.x;
	mul.lo.s32 	%r3, %r67, 1280;
	add.s32 	%r68, %r2, 1280;
	setp.le.s32 	%p1, %r68, %r66;
	@%p1 bra 	$L__BB5_121;
	sub.s32 	%r4, %r66, %r2;
	mov.u32 	%r5, %tid.x;
	setp.ge.s32 	%p98, %r5, %r4;
	mov.f32 	%f188, 0f00000000;
	mov.b64 	%rd232, 0;
	mov.u32 	%r420, %r5;
	@%p98 bra 	$L__BB5_3;
	add.s32 	%r190, %r2, %r5;
	cvt.s64.s32 	%rd207, %r190;
	mul.wide.s32 	%rd208, %r190, 4;
	add.s64 	%rd209, %rd2, %rd208;
	add.s64 	%rd232, %rd3, %rd207;
	ld.global.f32 	%f188, [%rd209];
	add.s32 	%r420, %r5, 256;
$L__BB5_3:
	setp.ge.s32 	%p99, %r420, %r4;
	@%p99 bra 	$L__BB5_25;
	not.b32 	%r191, %r420;
	add.s32 	%r192, %r66, %r191;
	sub.s32 	%r8, %r192, %r2;
	and.b32  	%r193, %r8, 768;
	setp.eq.s32 	%p100, %r193, 768;
	@%p100 bra 	$L__BB5_10;
	add.s32 	%r418, %r420, %r2;
	shr.u32 	%r194, %r8, 8;
	add.s32 	%r195, %r194, 1;
	and.b32  	%r196, %r195, 3;
	neg.s32 	%r417, %r196;
$L__BB5_6:
	.pragma "nounroll";
	mov.u64 	%rd6, %rd232;
	mov.f32 	%f3, %f188;
	cvt.s64.s32 	%rd211, %r418;
	add.s64 	%rd7, %rd3, %rd211;
	mul.wide.s32 	%rd212, %r418, 4;
	add.s64 	%rd213, %rd2, %rd212;
	ld.global.f32 	%f4, [%rd213];
	setp.lt.f32 	%p101, %f3, %f4;
	mov.u64 	%rd232, %rd7;
	mov.f32 	%f188, %f4;
	@%p101 bra 	$L__BB5_9;
	setp.lt.f32 	%p102, %f4, %f3;
	mov.u64 	%rd232, %rd6;
	mov.f32 	%f188, %f3;
	@%p102 bra 	$L__BB5_9;
	setp.lt.s64 	%p103, %rd6, %rd7;
	min.s64 	%rd232, %rd6, %rd7;
	selp.f32 	%f188, %f3, %f4, %p103;
$L__BB5_9:
	add.s32 	%r420, %r420, 256;
	add.s32 	%r418, %r418, 256;
	add.s32 	%r417, %r417, 1;
	setp.ne.s32 	%p104, %r417, 0;
	@%p104 bra 	$L__BB5_6;
$L__BB5_10:
	setp.lt.u32 	%p105, %r8, 768;
	@%p105 bra 	$L__BB5_25;
	add.s32 	%r421, %r420, %r2;
	add.s32 	%r424, %r421, 256;
	add.s32 	%r423, %r421, 512;
	add.s32 	%r422, %r421, 768;
	add.s64 	%rd12, %rd2, 2048;
$L__BB5_12:
	cvt.s64.s32 	%rd214, %r424;
	add.s64 	%rd14, %rd3, %rd214;
	cvt.s64.s32 	%rd215, %r423;
	add.s64 	%rd15, %rd3, %rd215;
	cvt.s64.s32 	%rd216, %r422;
	add.s64 	%rd16, %rd3, %rd216;
	cvt.s64.s32 	%rd217, %r421;
	mul.wide.s32 	%rd218, %r421, 4;
	add.s64 	%rd17, %rd12, %rd218;
	add.s64 	%rd18, %rd3, %rd217;
	ld.global.f32 	%f10, [%rd17+-2048];
	setp.lt.f32 	%p106, %f188, %f10;
	mov.u64 	%rd229, %rd18;
	mov.f32 	%f185, %f10;
	@%p106 bra 	$L__BB5_15;
	setp.lt.f32 	%p107, %f10, %f188;
	mov.u64 	%rd229, %rd232;
	mov.f32 	%f185, %f188;
	@%p107 bra 	$L__BB5_15;
	setp.lt.s64 	%p108, %rd232, %rd18;
	min.s64 	%rd229, %rd232, %rd18;
	selp.f32 	%f185, %f188, %f10, %p108;
$L__BB5_15:
	ld.global.f32 	%f13, [%rd17+-1024];
	setp.lt.f32 	%p109, %f185, %f13;
	mov.u64 	%rd230, %rd14;
	mov.f32 	%f186, %f13;
	@%p109 bra 	$L__BB5_18;
	setp.lt.f32 	%p110, %f13, %f185;
	mov.u64 	%rd230, %rd229;
	mov.f32 	%f186, %f185;
	@%p110 bra 	$L__BB5_18;
	setp.lt.s64 	%p111, %rd229, %rd14;
	min.s64 	%rd230, %rd229, %rd14;
	selp.f32 	%f186, %f185, %f13, %p111;
$L__BB5_18:
	ld.global.f32 	%f16, [%rd17];
	setp.lt.f32 	%p112, %f186, %f16;
	mov.u64 	%rd231, %rd15;
	mov.f32 	%f187, %f16;
	@%p112 bra 	$L__BB5_21;
	setp.lt.f32 	%p113, %f16, %f186;
	mov.u64 	%rd231, %rd230;
	mov.f32 	%f187, %f186;
	@%p113 bra 	$L__BB5_21;
	setp.lt.s64 	%p114, %rd230, %rd15;
	min.s64 	%rd231, %rd230, %rd15;
	selp.f32 	%f187, %f186, %f16, %p114;
$L__BB5_21:
	ld.global.f32 	%f19, [%rd17+1024];
	setp.lt.f32 	%p115, %f187, %f19;
	mov.u64 	%rd232, %rd16;
	mov.f32 	%f188, %f19;
	@%p115 bra 	$L__BB5_24;
	setp.lt.f32 	%p116, %f19, %f187;
	mov.u64 	%rd232, %rd231;
	mov.f32 	%f188, %f187;
	@%p116 bra 	$L__BB5_24;
	setp.lt.s64 	%p117, %rd231, %rd16;
	min.s64 	%rd232, %rd231, %rd16;
	selp.f32 	%f188, %f187, %f19, %p117;
$L__BB5_24:
	add.s32 	%r420, %r420, 1024;
	add.s32 	%r424, %r424, 1024;
	add.s32 	%r423, %r423, 1024;
	add.s32 	%r422, %r422, 1024;
	add.s32 	%r421, %r421, 1024;
	setp.lt.s32 	%p118, %r420, %r4;
	@%p118 bra 	$L__BB5_12;
$L__BB5_25:
	setp.lt.s32 	%p119, %r4, 256;
	@%p119 bra 	$L__BB5_70;
	// begin inline asm
	mov.u32 %r310, %laneid;
	// end inline asm
	mov.b32 	%r312, %f188;
	mov.b32 	%r328, 1;
	mov.b32 	%r329, 31;
	mov.b32 	%r330, -1;
	// begin inline asm
	shfl.sync.down.b32 %r311, %r312, %r328, %r329, %r330;
	// end inline asm
	mov.b32 	%f23, %r311;
	// begin inline asm
	shfl.sync.down.b32 %r316, %r317, %r328, %r329, %r330;
	// end inline asm
	mov.b64 	{%r322, %r327}, %rd232;
	// begin inline asm
	shfl.sync.down.b32 %r321, %r322, %r328, %r329, %r330;
	// end inline asm
	// begin inline asm
	shfl.sync.down.b32 %r326, %r327, %r328, %r329, %r330;
	// end inline asm
	mov.b64 	%rd28, {%r321, %r326};
	setp.gt.s32 	%p171, %r310, 30;
	mov.u64 	%rd234, %rd232;
	mov.f32 	%f190, %f188;
	@%p171 bra 	$L__BB5_30;
	setp.lt.f32 	%p172, %f188, %f23;
	mov.u64 	%rd234, %rd28;
	mov.f32 	%f190, %f23;
	@%p172 bra 	$L__BB5_30;
	setp.gt.f32 	%p173, %f188, %f23;
	mov.u64 	%rd234, %rd232;
	mov.f32 	%f190, %f188;
	@%p173 bra 	$L__BB5_30;
	setp.lt.s64 	%p174, %rd232, %rd28;
	min.s64 	%rd234, %rd232, %rd28;
	selp.f32 	%f190, %f188, %f23, %p174;
$L__BB5_30:
	mov.b32 	%r332, %f190;
	mov.b32 	%r348, 2;
	mov.b32 	%r349, 31;
	mov.b32 	%r350, -1;
	// begin inline asm
	shfl.sync.down.b32 %r331, %r332, %r348, %r349, %r350;
	// end inline asm
	mov.b32 	%f26, %r331;
	// begin inline asm
	shfl.sync.down.b32 %r336, %r337, %r348, %r349, %r350;
	// end inline asm
	mov.b64 	{%r342, %r347}, %rd234;
	// begin inline asm
	shfl.sync.down.b32 %r341, %r342, %r348, %r349, %r350;
	// end inline asm
	// begin inline asm
	shfl.sync.down.b32 %r346, %r347, %r348, %r349, %r350;
	// end inline asm
	mov.b64 	%rd31, {%r341, %r346};
	setp.gt.s32 	%p175, %r310, 29;
	mov.u64 	%rd235, %rd234;
	mov.f32 	%f191, %f190;
	@%p175 bra 	$L__BB5_34;
	setp.lt.f32 	%p176, %f190, %f26;
	mov.u64 	%rd235, %rd31;
	mov.f32 	%f191, %f26;
	@%p176 bra 	$L__BB5_34;
	setp.gt.f32 	%p177, %f190, %f26;
	mov.u64 	%rd235, %rd234;
	mov.f32 	%f191, %f190;
	@%p177 bra 	$L__BB5_34;
	setp.lt.s64 	%p178, %rd234, %rd31;
	min.s64 	%rd235, %rd234, %rd31;
	selp.f32 	%f191, %f190, %f26, %p178;
$L__BB5_34:
	mov.b32 	%r352, %f191;
	mov.b32 	%r368, 4;
	mov.b32 	%r369, 31;
	mov.b32 	%r370, -1;
	// begin inline asm
	shfl.sync.down.b32 %r351, %r352, %r368, %r369, %r370;
	// end inline asm
	mov.b32 	%f29, %r351;
	// begin inline asm
	shfl.sync.down.b32 %r356, %r357, %r368, %r369, %r370;
	// end inline asm
	mov.b64 	{%r362, %r367}, %rd235;
	// begin inline asm
	shfl.sync.down.b32 %r361, %r362, %r368, %r369, %r370;
	// end inline asm
	// begin inline asm
	shfl.sync.down.b32 %r366, %r367, %r368, %r369, %r370;
	// end inline asm
	mov.b64 	%rd34, {%r361, %r366};
	setp.gt.s32 	%p179, %r310, 27;
	mov.u64 	%rd236, %rd235;
	mov.f32 	%f192, %f191;
	@%p179 bra 	$L__BB5_38;
	setp.lt.f32 	%p180, %f191, %f29;
	mov.u64 	%rd236, %rd34;
	mov.f32 	%f192, %f29;
	@%p180 bra 	$L__BB5_38;
	setp.gt.f32 	%p181, %f191, %f29;
	mov.u64 	%rd236, %rd235;
	mov.f32 	%f192, %f191;
	@%p181 bra 	$L__BB5_38;
	setp.lt.s64 	%p182, %rd235, %rd34;
	min.s64 	%rd236, %rd235, %rd34;
	selp.f32 	%f192, %f191, %f29, %p182;
$L__BB5_38:
	mov.b32 	%r372, %f192;
	mov.b32 	%r388, 8;
	mov.b32 	%r389, 31;
	mov.b32 	%r390, -1;
	// begin inline asm
	shfl.sync.down.b32 %r371, %r372, %r388, %r389, %r390;
	// end inline asm
	mov.b32 	%f32, %r371;
	// begin inline asm
	shfl.sync.down.b32 %r376, %r377, %r388, %r389, %r390;
	// end inline asm
	mov.b64 	{%r382, %r387}, %rd236;
	// begin inline asm
	shfl.sync.down.b32 %r381, %r382, %r388, %r389, %r390;
	// end inline asm
	// begin inline asm
	shfl.sync.down.b32 %r386, %r387, %r388, %r389, %r390;
	// end inline asm
	mov.b64 	%rd37, {%r381, %r386};
	setp.gt.s32 	%p183, %r310, 23;
	mov.u64 	%rd237, %rd236;
	mov.f32 	%f193, %f192;
	@%p183 bra 	$L__BB5_42;
	setp.lt.f32 	%p184, %f192, %f32;
	mov.u64 	%rd237, %rd37;
	mov.f32 	%f193, %f32;
	@%p184 bra 	$L__BB5_42;
	setp.gt.f32 	%p185, %f192, %f32;
	mov.u64 	%rd237, %rd236;
	mov.f32 	%f193, %f192;
	@%p185 bra 	$L__BB5_42;
	setp.lt.s64 	%p186, %rd236, %rd37;
	min.s64 	%rd237, %rd236, %rd37;
	selp.f32 	%f193, %f192, %f32, %p186;
$L__BB5_42:
	mov.b32 	%r392, %f193;
	mov.b32 	%r408, 16;
	mov.b32 	%r409, 31;
	mov.b32 	%r410, -1;
	// begin inline asm
	shfl.sync.down.b32 %r391, %r392, %r408, %r409, %r410;
	// end inline asm
	mov.b32 	%f35, %r391;
	// begin inline asm
	shfl.sync.down.b32 %r396, %r397, %r408, %r409, %r410;
	// end inline asm
	mov.b64 	{%r402, %r407}, %rd237;
	// begin inline asm
	shfl.sync.down.b32 %r401, %r402, %r408, %r409, %r410;
	// end inline asm
	// begin inline asm
	shfl.sync.down.b32 %r406, %r407, %r408, %r409, %r410;
	// end inline asm
	mov.b64 	%rd40, {%r401, %r406};
	setp.gt.s32 	%p187, %r310, 15;
	mov.u64 	%rd285, %rd237;
	mov.f32 	%f241, %f193;
	@%p187 bra 	$L__BB5_46;
	setp.lt.f32 	%p188, %f193, %f35;
	mov.u64 	%rd285, %rd40;
	mov.f32 	%f241, %f35;
	@%p188 bra 	$L__BB5_46;
	setp.gt.f32 	%p189, %f193, %f35;
	mov.u64 	%rd285, %rd237;
	mov.f32 	%f241, %f193;
	@%p189 bra 	$L__BB5_46;
	setp.lt.s64 	%p190, %rd237, %rd40;
	min.s64 	%rd285, %rd237, %rd40;
	selp.f32 	%f241, %f193, %f35, %p190;
$L__BB5_46:
	setp.ne.s32 	%p191, %r310, 0;
	@%p191 bra 	$L__BB5_48;
	shr.u32 	%r411, %r5, 1;
	and.b32  	%r412, %r411, 496;
	mov.u32 	%r413, _ZN6thrust24THRUST_300001_SM_1000_NS8cuda_cub4core6detail5shmemE;
	add.s32 	%r414, %r413, %r412;
	st.shared.f32 	[%r414+8], %f241;
	st.shared.u64 	[%r414+16], %rd285;
$L__BB5_48:
	bar.sync 	0;
	setp.ne.s32 	%p192, %r5, 0;
	@%p192 bra 	$L__BB5_208;
	ld.shared.f32 	%f38, [_ZN6thrust24THRUST_300001_SM_1000_NS8cuda_cub4core6detail5shmemE+24];
	ld.shared.u64 	%rd43, [_ZN6thrust24THRUST_300001_SM_1000_NS8cuda_cub4core6detail5shmemE+32];
	setp.lt.f32 	%p193, %f241, %f38;
	mov.u64 	%rd239, %rd43;
	mov.f32 	%f195, %f38;
	@%p193 bra 	$L__BB5_52;
	setp.lt.f32 	%p194, %f38, %f241;
	mov.u64 	%rd239, %rd285;
	mov.f32 	%f195, %f241;
	@%p194 bra 	$L__BB5_52;
	setp.lt.s64 	%p195, %rd285, %rd43;
	min.s64 	%rd239, %rd285, %rd43;
	selp.f32 	%f195, %f241, %f38, %p195;
$L__BB5_52:
	ld.shared.f32 	%f41, [_ZN6thrust24THRUST_300001_SM_1000_NS8cuda_cub4core6detail5shmemE+40];
	ld.shared.u64 	%rd46, [_ZN6thrust24THRUST_300001_SM_1000_NS8cuda_cub4core6detail5shmemE+48];
	setp.lt.f32 	%p196, %f195, %f41;
	mov.u64 	%rd240, %rd46;
	mov.f32 	%f196, %f41;
	@%p196 bra 	$L__BB5_55;
	setp.lt.f32 	%p197, %f41, %f195;
	mov.u64 	%rd240, %rd239;
	mov.f32 	%f196, %f195;
	@%p197 bra 	$L__BB5_55;
	setp.lt.s64 	%p198, %rd239, %rd46;
	min.s64 	%rd240, %rd239, %rd46;
	selp.f32 	%f196, %f195, %f41, %p198;
$L__BB5_55:
	ld.shared.f32 	%f44, [_ZN6thrust24THRUST_300001_SM_1000_NS8cuda_cub4core6detail5shmemE+56];
	ld.shared.u64 	%rd49, [_ZN6thrust24THRUST_300001_SM_1000_NS8cuda_cub4core6detail5shmemE+64];
	setp.lt.f32 	%p199, %f196, %f44;
	mov.u64 	%rd241, %rd49;
	mov.f32 	%f197, %f44;
	@%p199 bra 	$L__BB5_58;
	setp.lt.f32 	%p200, %f44, %f196;
	mov.u64 	%rd241, %rd240;
	mov.f32 	%f197, %f196;
	@%p200 bra 	$L__BB5_58;
	setp.lt.s64 	%p201, %rd240, %rd49;
	min.s64 	%rd241, %rd240, %rd49;
	selp.f32 	%f197, %f196, %f44, %p201;
$L__BB5_58:
	ld.shared.f32 	%f47, [_ZN6thrust24THRUST_300001_SM_1000_NS8cuda_cub4core6detail5shmemE+72];
	ld.shared.u64 	%rd52, [_ZN6thrust24THRUST_300001_SM_1000_NS8cuda_cub4core6detail5shmemE+80];
	setp.lt.f32 	%p202, %f197, %f47;
	mov.u64 	%rd242, %rd52;
	mov.f32 	%f198, %f47;
	@%p202 bra 	$L__BB5_61;
	setp.lt.f32 	%p203, %f47, %f197;
	mov.u64 	%rd242, %rd241;
	mov.f32 	%f198, %f197;
	@%p203 bra 	$L__BB5_61;
	setp.lt.s64 	%p204, %rd241, %rd52;
	min.s64 	%rd242, %rd241, %rd52;
	selp.f32 	%f198, %f197, %f47, %p204;
$L__BB5_61:
	ld.shared.f32 	%f50, [_ZN6thrust24THRUST_300001_SM_1000_NS8cuda_cub4core6detail5shmemE+88];
	ld.shared.u64 	%rd55, [_ZN6thrust24THRUST_300001_SM_1000_NS8cuda_cub4core6detail5shmemE+96];
	setp.lt.f32 	%p205, %f198, %f50;
	mov.f32 	%f199, %f50;
	mov.u64 	%rd243, %rd55;
	@%p205 bra 	$L__BB5_64;
	setp.lt.f32 	%p206, %f50, %f198;
	mov.f32 	%f199, %f198;
	mov.u64 	%rd243, %rd242;
	@%p206 bra 	$L__BB5_64;
	setp.lt.s64 	%p207, %rd242, %rd55;
	selp.f32 	%f199, %f198, %f50, %p207;
	min.s64 	%rd243, %rd242, %rd55;
$L__BB5_64:
	ld.shared.f32 	%f53, [_ZN6thrust24THRUST_300001_SM_1000_NS8cuda_cub4core6detail5shmemE+104];
	ld.shared.u64 	%rd58, [_ZN6thrust24THRUST_300001_SM_1000_NS8cuda_cub4core6detail5shmemE+112];
	setp.lt.f32 	%p208, %f199, %f53;
	mov.f32 	%f200, %f53;
	mov.u64 	%rd244, %rd58;
	@%p208 bra 	$L__BB5_67;
	setp.lt.f32 	%p209, %f53, %f199;
	mov.f32 	%f200, %f199;
	mov.u64 	%rd244, %rd243;
	@%p209 bra 	$L__BB5_67;
	setp.lt.s64 	%p210, %rd243, %rd58;
	selp.f32 	%f200, %f199, %f53, %p210;
	min.s64 	%rd244, %rd243, %rd58;
$L__BB5_67:
	ld.shared.f32 	%f56, [_ZN6thrust24THRUST_300001_SM_1000_NS8cuda_cub4core6detail5shmemE+120];
	ld.shared.u64 	%rd61, [_ZN6thrust24THRUST_300001_SM_1000_NS8cuda_cub4core6detail5shmemE+128];
	setp.lt.f32 	%p211, %f200, %f56;
	mov.f32 	%f241, %f56;
	mov.u64 	%rd285, %rd61;
	@%p211 bra 	$L__BB5_208;
	setp.lt.f32 	%p212, %f56, %f200;
	mov.f32 	%f241, %f200;
	mov.u64 	%rd285, %rd244;
	@%p212 bra 	$L__BB5_208;
	setp.lt.s64 	%p213, %rd244, %rd61;
	selp.f32 	%f241, %f200, %f56, %p213;
	min.s64 	%rd285, %rd244, %rd61;
	bra.uni 	$L__BB5_208;
$L__BB5_70:
	// begin inline asm
	mov.u32 %r197, %laneid;
	// end inline asm
	and.b32  	%r218, %r5, 992;
	add.s32 	%r219, %r218, 32;
	setp.gt.s32 	%p120, %r219, %r4;
	not.b32 	%r220, %r218;
	add.s32 	%r221, %r4, %r220;
	selp.b32 	%r216, %r221, 31, %p120;
	mov.b32 	%r199, %f188;
	mov.b32 	%r215, 1;
	mov.b32 	%r217, -1;
	// begin inline asm
	shfl.sync.down.b32 %r198, %r199, %r215, %r216, %r217;
	// end inline asm
	mov.b32 	%f58, %r198;
	// begin inline asm
	shfl.sync.down.b32 %r203, %r204, %r215, %r216, %r217;
	// end inline asm
	mov.b64 	{%r209, %r214}, %rd232;
	// begin inline asm
	shfl.sync.down.b32 %r208, %r209, %r215, %r216, %r217;
	// end inline asm
	// begin inline asm
	shfl.sync.down.b32 %r213, %r214, %r215, %r216, %r217;
	// end inline asm
	mov.b64 	%rd63, {%r208, %r213};
	setp.ge.s32 	%p121, %r197, %r216;
	mov.f32 	%f201, %f188;
	mov.u64 	%rd245, %rd232;
	@%p121 bra 	$L__BB5_74;
	setp.lt.f32 	%p122, %f188, %f58;
	mov.f32 	%f201, %f58;
	mov.u64 	%rd245, %rd63;
	@%p122 bra 	$L__BB5_74;
	setp.gt.f32 	%p123, %f188, %f58;
	mov.f32 	%f201, %f188;
	mov.u64 	%rd245, %rd232;
	@%p123 bra 	$L__BB5_74;
	setp.lt.s64 	%p124, %rd232, %rd63;
	selp.f32 	%f201, %f188, %f58, %p124;
	min.s64 	%rd245, %rd232, %rd63;
$L__BB5_74:
	mov.b32 	%r223, %f201;
	mov.b32 	%r239, 2;
	mov.b32 	%r241, -1;
	// begin inline asm
	shfl.sync.down.b32 %r222, %r223, %r239, %r216, %r241;
	// end inline asm
	mov.b32 	%f61, %r222;
	// begin inline asm
	shfl.sync.down.b32 %r227, %r228, %r239, %r216, %r241;
	// end inline asm
	mov.b64 	{%r233, %r238}, %rd245;
	// begin inline asm
	shfl.sync.down.b32 %r232, %r233, %r239, %r216, %r241;
	// end inline asm
	// begin inline asm
	shfl.sync.down.b32 %r237, %r238, %r239, %r216, %r241;
	// end inline asm
	mov.b64 	%rd66, {%r232, %r237};
	add.s32 	%r242, %r197, 2;
	setp.gt.s32 	%p125, %r242, %r216;
	mov.f32 	%f202, %f201;
	mov.u64 	%rd246, %rd245;
	@%p125 bra 	$L__BB5_78;
	setp.lt.f32 	%p126, %f201, %f61;
	mov.f32 	%f202, %f61;
	mov.u64 	%rd246, %rd66;
	@%p126 bra 	$L__BB5_78;
	setp.gt.f32 	%p127, %f201, %f61;
	mov.f32 	%f202, %f201;
	mov.u64 	%rd246, %rd245;
	@%p127 bra 	$L__BB5_78;
	setp.lt.s64 	%p128, %rd245, %rd66;
	selp.f32 	%f202, %f201, %f61, %p128;
	min.s64 	%rd246, %rd245, %rd66;
$L__BB5_78:
	mov.b32 	%r244, %f202;
	mov.b32 	%r260, 4;
	mov.b32 	%r262, -1;
	// begin inline asm
	shfl.sync.down.b32 %r243, %r244, %r260, %r216, %r262;
	// end inline asm
	mov.b32 	%f64, %r243;
	// begin inline asm
	shfl.sync.down.b32 %r248, %r249, %r260, %r216, %r262;
	// end inline asm
	mov.b64 	{%r254, %r259}, %rd246;
	// begin inline asm
	shfl.sync.down.b32 %r253, %r254, %r260, %r216, %r262;
	// end inline asm
	// begin inline asm
	shfl.sync.down.b32 %r258, %r259, %r260, %r216, %r262;
	// end inline asm
	mov.b64 	%rd69, {%r253, %r258};
	add.s32 	%r263, %r197, 4;
	setp.gt.s32 	%p129, %r263, %r216;
	mov.f32 	%f203, %f202;
	mov.u64 	%rd247, %rd246;
	@%p129 bra 	$L__BB5_82;
	setp.lt.f32 	%p130, %f202, %f64;
	mov.f32 	%f203, %f64;
	mov.u64 	%rd247, %rd69;
	@%p130 bra 	$L__BB5_82;
	setp.gt.f32 	%p131, %f202, %f64;
	mov.f32 	%f203, %f202;
	mov.u64 	%rd247, %rd246;
	@%p131 bra 	$L__BB5_82;
	setp.lt.s64 	%p132, %rd246, %rd69;
	selp.f32 	%f203, %f202, %f64, %p132;
	min.s64 	%rd247, %rd246, %rd69;
$L__BB5_82:
	mov.b32 	%r265, %f203;
	mov.b32 	%r281, 8;
	mov.b32 	%r283, -1;
	// begin inline asm
	shfl.sync.down.b32 %r264, %r265, %r281, %r216, %r283;
	// end inline asm
	mov.b32 	%f67, %r264;
	// begin inline asm
	shfl.sync.down.b32 %r269, %r270, %r281, %r216, %r283;
	// end inline asm
	mov.b64 	{%r275, %r280}, %rd247;
	// begin inline asm
	shfl.sync.down.b32 %r274, %r275, %r281, %r216, %r283;
	// end inline asm
	// begin inline asm
	shfl.sync.down.b32 %r279, %r280, %r281, %r216, %r283;
	// end inline asm
	mov.b64 	%rd72, {%r274, %r279};
	add.s32 	%r284, %r197, 8;
	setp.gt.s32 	%p133, %r284, %r216;
	mov.f32 	%f204, %f203;
	mov.u64 	%rd248, %rd247;
	@%p133 bra 	$L__BB5_86;
	setp.lt.f32 	%p134, %f203, %f67;
	mov.f32 	%f204, %f67;
	mov.u64 	%rd248, %rd72;
	@%p134 bra 	$L__BB5_86;
	setp.gt.f32 	%p135, %f203, %f67;
	mov.f32 	%f204, %f203;
	mov.u64 	%rd248, %rd247;
	@%p135 bra 	$L__BB5_86;
	setp.lt.s64 	%p136, %rd247, %rd72;
	selp.f32 	%f204, %f203, %f67, %p136;
	min.s64 	%rd248, %rd247, %rd72;
$L__BB5_86:
	mov.b32 	%r286, %f204;
	mov.b32 	%r302, 16;
	mov.b32 	%r304, -1;
	// begin inline asm
	shfl.sync.down.b32 %r285, %r286, %r302, %r216, %r304;
	// end inline asm
	mov.b32 	%f70, %r285;
	// begin inline asm
	shfl.sync.down.b32 %r290, %r291, %r302, %r216, %r304;
	// end inline asm
	mov.b64 	{%r296, %r301}, %rd248;
	// begin inline asm
	shfl.sync.down.b32 %r295, %r296, %r302, %r216, %r304;
	// end inline asm
	// begin inline asm
	shfl.sync.down.b32 %r300, %r301, %r302, %r216, %r304;
	// end inline asm
	mov.b64 	%rd75, {%r295, %r300};
	add.s32 	%r305, %r197, 16;
	setp.gt.s32 	%p137, %r305, %r216;
	mov.f32 	%f241, %f204;
	mov.u64 	%rd285, %rd248;
	@%p137 bra 	$L__BB5_90;
	setp.lt.f32 	%p138, %f204, %f70;
	mov.f32 	%f241, %f70;
	mov.u64 	%rd285, %rd75;
	@%p138 bra 	$L__BB5_90;
	setp.gt.f32 	%p139, %f204, %f70;
	mov.f32 	%f241, %f204;
	mov.u64 	%rd285, %rd248;
	@%p139 bra 	$L__BB5_90;
	setp.lt.s64 	%p140, %rd248, %rd75;
	selp.f32 	%f241, %f204, %f70, %p140;
	min.s64 	%rd285, %rd248, %rd75;
$L__BB5_90:
	setp.ne.s32 	%p141, %r197, 0;
	@%p141 bra 	$L__BB5_92;
	shr.u32 	%r306, %r5, 1;
	and.b32  	%r307, %r306, 496;
	mov.u32 	%r308, _ZN6thrust24THRUST_300001_SM_1000_NS8cuda_cub4core6detail5shmemE;
	add.s32 	%r309, %r308, %r307;
	st.shared.f32 	[%r309+8], %f241;
	st.shared.u64 	[%r309+16], %rd285;
$L__BB5_92:
	bar.sync 	0;
	setp.ne.s32 	%p142, %r5, 0;
	@%p142 bra 	$L__BB5_208;
	setp.lt.s32 	%p143, %r4, 33;
	mov.f32 	%f206, %f241;
	mov.u64 	%rd250, %rd285;
	@%p143 bra 	$L__BB5_97;
	ld.shared.f32 	%f73, [_ZN6thrust24THRUST_300001_SM_1000_NS8cuda_cub4core6detail5shmemE+24];
	ld.shared.u64 	%rd78, [_ZN6thrust24THRUST_300001_SM_1000_NS8cuda_cub4core6detail5shmemE+32];
	setp.lt.f32 	%p144, %f241, %f73;
	mov.f32 	%f206, %f73;
	mov.u64 	%rd250, %rd78;
	@%p144 bra 	$L__BB5_97;
	setp.lt.f32 	%p145, %f73, %f241;
	mov.f32 	%f206, %f241;
	mov.u64 	%rd250, %rd285;
	@%p145 bra 	$L__BB5_97;
	setp.lt.s64 	%p146, %rd285, %rd78;
	selp.f32 	%f206, %f241, %f73, %p146;
	min.s64 	%rd250, %rd285, %rd78;
$L__BB5_97:
	setp.lt.s32 	%p147, %r4, 65;
	mov.f32 	%f207, %f206;
	mov.u64 	%rd251, %rd250;
	@%p147 bra 	$L__BB5_101;
	ld.shared.f32 	%f76, [_ZN6thrust24THRUST_300001_SM_1000_NS8cuda_cub4core6detail5shmemE+40];
	ld.shared.u64 	%rd81, [_ZN6thrust24THRUST_300001_SM_1000_NS8cuda_cub4core6detail5shmemE+48];
	setp.lt.f32 	%p148, %f206, %f76;
	mov.f32 	%f207, %f76;
	mov.u64 	%rd251, %rd81;
	@%p148 bra 	$L__BB5_101;
	setp.lt.f32 	%p149, %f76, %f206;
	mov.f32 	%f207, %f206;
	mov.u64 	%rd251, %rd250;
	@%p149 bra 	$L__BB5_101;
	setp.lt.s64 	%p150, %rd250, %rd81;
	selp.f32 	%f207, %f206, %f76, %p150;
	min.s64 	%rd251, %rd250, %rd81;
$L__BB5_101:
	setp.lt.s32 	%p151, %r4, 97;
	mov.f32 	%f208, %f207;
	mov.u64 	%rd252, %rd251;
	@%p151 bra 	$L__BB5_105;
	ld.shared.f32 	%f79, [_ZN6thrust24THRUST_300001_SM_1000_NS8cuda_cub4core6detail5shmemE+56];
	ld.shared.u64 	%rd84, [_ZN6thrust24THRUST_300001_SM_1000_NS8cuda_cub4core6detail5shmemE+64];
	setp.lt.f32 	%p152, %f207, %f79;
	mov.f32 	%f208, %f79;
	mov.u64 	%rd252, %rd84;
	@%p152 bra 	$L__BB5_105;
	setp.lt.f32 	%p153, %f79, %f207;
	mov.f32 	%f208, %f207;
	mov.u64 	%rd252, %rd251;
	@%p153 bra 	$L__BB5_105;
	setp.lt.s64 	%p154, %rd251, %rd84;
	selp.f32 	%f208, %f207, %f79, %p154;
	min.s64 	%rd252, %rd251, %rd84;
$L__BB5_105:
	setp.lt.s32 	%p155, %r4, 129;
	mov.f32 	%f209, %f208;
	mov.u64 	%rd253, %rd252;
	@%p155 bra 	$L__BB5_109;
	ld.shared.f32 	%f82, [_ZN6thrust24THRUST_300001_SM_1000_NS8cuda_cub4core6detail5shmemE+72];
	ld.shared.u64 	%rd87, [_ZN6thrust24THRUST_300001_SM_1000_NS8cuda_cub4core6detail5shmemE+80];
	setp.lt.f32 	%p156, %f208, %f82;
	mov.f32 	%f209, %f82;
	mov.u64 	%rd253, %rd87;
	@%p156 bra 	$L__BB5_109;
	setp.lt.f32 	%p157, %f82, %f208;
	mov.f32 	%f209, %f208;
	mov.u64 	%rd253, %rd252;
	@%p157 bra 	$L__BB5_109;
	setp.lt.s64 	%p158, %rd252, %rd87;
	selp.f32 	%f209, %f208, %f82, %p158;
	min.s64 	%rd253, %rd252, %rd87;
$L__BB5_109:
	setp.lt.s32 	%p159, %r4, 161;
	mov.f32 	%f210, %f209;
	mov.u64 	%rd254, %rd253;
	@%p159 bra 	$L__BB5_113;
	ld.shared.f32 	%f85, [_ZN6thrust24THRUST_300001_SM_1000_NS8cuda_cub4core6detail5shmemE+88];
	ld.shared.u64 	%rd90, [_ZN6thrust24THRUST_300001_SM_1000_NS8cuda_cub4core6detail5shmemE+96];
	setp.lt.f32 	%p160, %f209, %f85;
	mov.f32 	%f210, %f85;
	mov.u64 	%rd254, %rd90;
	@%p160 bra 	$L__BB5_113;
	setp.lt.f32 	%p161, %f85, %f209;
	mov.f32 	%f210, %f209;
	mov.u64 	%rd254, %rd253;
	@%p161 bra 	$L__BB5_113;
	setp.lt.s64 	%p162, %rd253, %rd90;
	selp.f32 	%f210, %f209, %f85, %p162;
	min.s64 	%rd254, %rd253, %rd90;
$L__BB5_113:
	setp.lt.s32 	%p163, %r4, 193;
	mov.f32 	%f211, %f210;
	mov.u64 	%rd255, %rd254;
	@%p163 bra 	$L__BB5_117;
	ld.shared.f32 	%f88, [_ZN6thrust24THRUST_300001_SM_1000_NS8cuda_cub4core6detail5shmemE+104];
	ld.shared.u64 	%rd93, [_ZN6thrust24THRUST_300001_SM_1000_NS8cuda_cub4core6detail5shmemE+112];
	setp.lt.f32 	%p164, %f210, %f88;
	mov.f32 	%f211, %f88;
	mov.u64 	%rd255, %rd93;
	@%p164 bra 	$L__BB5_117;
	setp.lt.f32 	%p165, %f88, %f210;
	mov.f32 	%f211, %f210;
	mov.u64 	%rd255, %rd254;
	@%p165 bra 	$L__BB5_117;
	setp.lt.s64 	%p166, %rd254, %rd93;
	selp.f32 	%f211, %f210, %f88, %p166;
	min.s64 	%rd255, %rd254, %rd93;
$L__BB5_117:
	setp.lt.s32 	%p167, %r4, 225;
	mov.f32 	%f241, %f211;
	mov.u64 	%rd285, %rd255;
	@%p167 bra 	$L__BB5_208;
	ld.shared.f32 	%f91, [_ZN6thrust24THRUST_300001_SM_1000_NS8cuda_cub4core6detail5shmemE+120];
	ld.shared.u64 	%rd96, [_ZN6thrust24THRUST_300001_SM_1000_NS8cuda_cub4core6detail5shmemE+128];
	setp.lt.f32 	%p168, %f211, %f91;
	mov.f32 	%f241, %f91;
	mov.u64 	%rd285, %rd96;
	@%p168 bra 	$L__BB5_208;
	setp.lt.f32 	%p169, %f91, %f211;
	mov.f32 	%f241, %f211;
	mov.u64 	%rd285, %rd255;
	@%p169 bra 	$L__BB5_208;
	setp.lt.s64 	%p170, %rd255, %rd96;
	selp.f32 	%f241, %f211, %f91, %p170;
	min.s64 	%rd285, %rd255, %rd96;
	bra.uni 	$L__BB5_208;
$L__BB5_121:
	mov.u32 	%r35, %tid.x;
	cvt.s64.s32 	%rd183, %r2;
	add.s64 	%rd98, %rd3, %rd183;
	cvt.u64.u32 	%rd99, %r35;
	add.s64 	%rd184, %rd99, %rd183;
	shl.b64 	%rd185, %rd184, 2;
	add.s64 	%rd186, %rd2, %rd185;
	ld.global.f32 	%f170, [%rd186];
	add.s32 	%r69, %r35, 256;
	cvt.u64.u32 	%rd187, %r69;
	ld.global.f32 	%f171, [%rd186+1024];
	add.s32 	%r70, %r35, 512;
	cvt.u64.u32 	%rd188, %r70;
	ld.global.f32 	%f172, [%rd186+2048];
	add.s32 	%r71, %r35, 768;
	cvt.u64.u32 	%rd189, %r71;
	ld.global.f32 	%f173, [%rd186+3072];
	or.b32  	%r72, %r35, 1024;
	cvt.u64.u32 	%rd100, %r72;
	add.s64 	%rd273, %rd98, %rd100;
	ld.global.f32 	%f229, [%rd186+4096];
	setp.geu.f32 	%p2, %f170, %f171;
	selp.f32 	%f174, %f170, %f171, %p2;
	selp.b64 	%rd190, %rd99, %rd187, %p2;
	setp.geu.f32 	%p3, %f174, %f172;
	selp.f32 	%f175, %f174, %f172, %p3;
	selp.b64 	%rd191, %rd190, %rd188, %p3;
	setp.geu.f32 	%p4, %f175, %f173;
	selp.f32 	%f94, %f175, %f173, %p4;
	selp.b64 	%rd102, %rd191, %rd189, %p4;
	setp.lt.f32 	%p5, %f94, %f229;
	@%p5 bra 	$L__BB5_123;
	setp.lt.f32 	%p6, %f229, %f94;
	setp.lt.u64 	%p7, %rd102, %rd100;
	or.pred  	%p8, %p6, %p7;
	selp.f32 	%f229, %f94, %f229, %p8;
	add.s64 	%rd192, %rd98, %rd102;
	selp.b64 	%rd273, %rd192, %rd273, %p8;
$L__BB5_123:
	setp.le.s32 	%p9, %r66, %r3;
	@%p9 bra 	$L__BB5_164;
	setp.ne.s32 	%p10, %r35, 0;
	@%p10 bra 	$L__BB5_126;
	atom.global.add.u32 	%r73, [%rd1+4], 1280;
	add.s32 	%r74, %r73, %r3;
	st.shared.u32 	[_ZN6thrust24THRUST_300001_SM_1000_NS8cuda_cub4core6detail5shmemE+152], %r74;
$L__BB5_126:
	bar.sync 	0;
	ld.shared.u32 	%r427, [_ZN6thrust24THRUST_300001_SM_1000_NS8cuda_cub4core6detail5shmemE+152];
	add.s32 	%r75, %r427, 1280;
	setp.gt.s32 	%p11, %r75, %r66;
	@%p11 bra 	$L__BB5_141;
	mov.f32 	%f213, %f229;
	mov.u64 	%rd257, %rd273;
$L__BB5_128:
	cvt.s64.s32 	%rd193, %r427;
	add.s64 	%rd194, %rd99, %rd193;
	shl.b64 	%rd195, %rd194, 2;
	add.s64 	%rd196, %rd2, %rd195;
	add.s64 	%rd258, %rd194, %rd3;
	ld.global.f32 	%f214, [%rd196];
	add.s64 	%rd259, %rd258, 256;
	ld.global.f32 	%f215, [%rd196+1024];
	add.s64 	%rd260, %rd258, 512;
	ld.global.f32 	%f216, [%rd196+2048];
	add.s64 	%rd261, %rd258, 768;
	ld.global.f32 	%f217, [%rd196+3072];
	add.s64 	%rd273, %rd258, 1024;
	ld.global.f32 	%f229, [%rd196+4096];
	setp.lt.f32 	%p12, %f213, %f214;
	@%p12 bra 	$L__BB5_130;
	setp.lt.f32 	%p13, %f214, %f213;
	setp.lt.s64 	%p14, %rd257, %rd258;
	or.pred  	%p15, %p13, %p14;
	selp.f32 	%f214, %f213, %f214, %p15;
	selp.b64 	%rd258, %rd257, %rd258, %p15;
$L__BB5_130:
	setp.lt.f32 	%p16, %f214, %f215;
	@%p16 bra 	$L__BB5_132;
	setp.lt.f32 	%p17, %f215, %f214;
	setp.lt.s64 	%p18, %rd258, %rd259;
	or.pred  	%p19, %p17, %p18;
	selp.f32 	%f215, %f214, %f215, %p19;
	selp.b64 	%rd259, %rd258, %rd259, %p19;
$L__BB5_132:
	setp.lt.f32 	%p20, %f215, %f216;
	@%p20 bra 	$L__BB5_134;
	setp.lt.f32 	%p21, %f216, %f215;
	setp.lt.s64 	%p22, %rd259, %rd260;
	or.pred  	%p23, %p21, %p22;
	selp.f32 	%f216, %f215, %f216, %p23;
	selp.b64 	%rd260, %rd259, %rd260, %p23;
$L__BB5_134:
	setp.lt.f32 	%p24, %f216, %f217;
	@%p24 bra 	$L__BB5_136;
	setp.lt.f32 	%p25, %f217, %f216;
	setp.lt.s64 	%p26, %rd260, %rd261;
	or.pred  	%p27, %p25, %p26;
	selp.f32 	%f217, %f216, %f217, %p27;
	selp.b64 	%rd261, %rd260, %rd261, %p27;
$L__BB5_136:
	setp.lt.f32 	%p28, %f217, %f229;
	@%p28 bra 	$L__BB5_138;
	setp.lt.f32 	%p29, %f229, %f217;
	setp.lt.s64 	%p30, %rd261, %rd273;
	or.pred  	%p31, %p29, %p30;
	selp.f32 	%f229, %f217, %f229, %p31;
	selp.b64 	%rd273, %rd261, %rd273, %p31;
$L__BB5_138:
	setp.ne.s32 	%p32, %r35, 0;
	bar.sync 	0;
	@%p32 bra 	$L__BB5_140;
	atom.global.add.u32 	%r76, [%rd1+4], 1280;
	add.s32 	%r77, %r76, %r3;
	st.shared.u32 	[_ZN6thrust24THRUST_300001_SM_1000_NS8cuda_cub4core6detail5shmemE+152], %r77;
$L__BB5_140:
	bar.sync 	0;
	ld.shared.u32 	%r427, [_ZN6thrust24THRUST_300001_SM_1000_NS8cuda_cub4core6detail5shmemE+152];
	add.s32 	%r78, %r427, 1280;
	setp.le.s32 	%p33, %r78, %r66;
	mov.f32 	%f213, %f229;
	mov.u64 	%rd257, %rd273;
	@%p33 bra 	$L__BB5_128;
$L__BB5_141:
	setp.le.s32 	%p34, %r66, %r427;
	@%p34 bra 	$L__BB5_164;
	sub.s32 	%r40, %r66, %r427;
	setp.ge.s32 	%p35, %r35, %r40;
	@%p35 bra 	$L__BB5_164;
	not.b32 	%r79, %r35;
	add.s32 	%r80, %r66, %r79;
	sub.s32 	%r41, %r80, %r427;
	and.b32  	%r81, %r41, 768;
	setp.eq.s32 	%p36, %r81, 768;
	mov.u32 	%r431, %r35;
	@%p36 bra 	$L__BB5_149;
	add.s32 	%r429, %r35, %r427;
	shr.u32 	%r82, %r41, 8;
	add.s32 	%r83, %r82, 1;
	and.b32  	%r84, %r83, 3;
	neg.s32 	%r428, %r84;
	mov.u32 	%r431, %r35;
$L__BB5_145:
	.pragma "nounroll";
	mov.u64 	%rd122, %rd273;
	mov.f32 	%f114, %f229;
	cvt.s64.s32 	%rd198, %r429;
	add.s64 	%rd123, %rd3, %rd198;
	mul.wide.s32 	%rd199, %r429, 4;
	add.s64 	%rd200, %rd2, %rd199;
	ld.global.f32 	%f115, [%rd200];
	setp.lt.f32 	%p37, %f114, %f115;
	mov.f32 	%f229, %f115;
	mov.u64 	%rd273, %rd123;
	@%p37 bra 	$L__BB5_148;
	setp.lt.f32 	%p38, %f115, %f114;
	mov.f32 	%f229, %f114;
	mov.u64 	%rd273, %rd122;
	@%p38 bra 	$L__BB5_148;
	setp.lt.s64 	%p39, %rd122, %rd123;
	selp.f32 	%f229, %f114, %f115, %p39;
	min.s64 	%rd273, %rd122, %rd123;
$L__BB5_148:
	add.s32 	%r431, %r431, 256;
	add.s32 	%r429, %r429, 256;
	add.s32 	%r428, %r428, 1;
	setp.ne.s32 	%p40, %r428, 0;
	@%p40 bra 	$L__BB5_145;
$L__BB5_149:
	setp.lt.u32 	%p41, %r41, 768;
	@%p41 bra 	$L__BB5_164;
	add.s32 	%r432, %r431, %r427;
	add.s32 	%r435, %r432, 256;
	add.s32 	%r434, %r432, 512;
	add.s32 	%r433, %r432, 768;
	add.s64 	%rd128, %rd2, 2048;
$L__BB5_151:
	cvt.s64.s32 	%rd201, %r435;
	add.s64 	%rd130, %rd3, %rd201;
	cvt.s64.s32 	%rd202, %r434;
	add.s64 	%rd131, %rd3, %rd202;
	cvt.s64.s32 	%rd203, %r433;
	add.s64 	%rd132, %rd3, %rd203;
	cvt.s64.s32 	%rd204, %r432;
	mul.wide.s32 	%rd205, %r432, 4;
	add.s64 	%rd133, %rd128, %rd205;
	add.s64 	%rd134, %rd3, %rd204;
	ld.global.f32 	%f121, [%rd133+-2048];
	setp.lt.f32 	%p42, %f229, %f121;
	mov.f32 	%f225, %f121;
	mov.u64 	%rd269, %rd134;
	@%p42 bra 	$L__BB5_154;
	setp.lt.f32 	%p43, %f121, %f229;
	mov.f32 	%f225, %f229;
	mov.u64 	%rd269, %rd273;
	@%p43 bra 	$L__BB5_154;
	setp.lt.s64 	%p44, %rd273, %rd134;
	selp.f32 	%f225, %f229, %f121, %p44;
	min.s64 	%rd269, %rd273, %rd134;
$L__BB5_154:
	ld.global.f32 	%f124, [%rd133+-1024];
	setp.lt.f32 	%p45, %f225, %f124;
	mov.f32 	%f226, %f124;
	mov.u64 	%rd270, %rd130;
	@%p45 bra 	$L__BB5_157;
	setp.lt.f32 	%p46, %f124, %f225;
	mov.f32 	%f226, %f225;
	mov.u64 	%rd270, %rd269;
	@%p46 bra 	$L__BB5_157;
	setp.lt.s64 	%p47, %rd269, %rd130;
	selp.f32 	%f226, %f225, %f124, %p47;
	min.s64 	%rd270, %rd269, %rd130;
$L__BB5_157:
	ld.global.f32 	%f127, [%rd133];
	setp.lt.f32 	%p48, %f226, %f127;
	mov.f32 	%f227, %f127;
	mov.u64 	%rd271, %rd131;
	@%p48 bra 	$L__BB5_160;
	setp.lt.f32 	%p49, %f127, %f226;
	mov.f32 	%f227, %f226;
	mov.u64 	%rd271, %rd270;
	@%p49 bra 	$L__BB5_160;
	setp.lt.s64 	%p50, %rd270, %rd131;
	selp.f32 	%f227, %f226, %f127, %p50;
	min.s64 	%rd271, %rd270, %rd131;
$L__BB5_160:
	ld.global.f32 	%f130, [%rd133+1024];
	setp.lt.f32 	%p51, %f227, %f130;
	mov.f32 	%f229, %f130;
	mov.u64 	%rd273, %rd132;
	@%p51 bra 	$L__BB5_163;
	setp.lt.f32 	%p52, %f130, %f227;
	mov.f32 	%f229, %f227;
	mov.u64 	%rd273, %rd271;
	@%p52 bra 	$L__BB5_163;
	setp.lt.s64 	%p53, %rd271, %rd132;
	selp.f32 	%f229, %f227, %f130, %p53;
	min.s64 	%rd273, %rd271, %rd132;
$L__BB5_163:
	add.s32 	%r431, %r431, 1024;
	add.s32 	%r435, %r435, 1024;
	add.s32 	%r434, %r434, 1024;
	add.s32 	%r433, %r433, 1024;
	add.s32 	%r432, %r432, 1024;
	setp.lt.s32 	%p54, %r431, %r40;
	@%p54 bra 	$L__BB5_151;
$L__BB5_164:
	// begin inline asm
	mov.u32 %r85, %laneid;
	// end inline asm
	mov.b32 	%r87, %f229;
	mov.b32 	%r103, 1;
	mov.b32 	%r104, 31;
	mov.b32 	%r105, -1;
	// begin inline asm
	shfl.sync.down.b32 %r86, %r87, %r103, %r104, %r105;
	// end inline asm
	mov.b32 	%f134, %r86;
	// begin inline asm
	shfl.sync.down.b32 %r91, %r92, %r103, %r104, %r105;
	// end inline asm
	mov.b64 	{%r97, %r102}, %rd273;
	// begin inline asm
	shfl.sync.down.b32 %r96, %r97, %r103, %r104, %r105;
	// end inline asm
	// begin inline asm
	shfl.sync.down.b32 %r101, %r102, %r103, %r104, %r105;
	// end inline asm
	mov.b64 	%rd144, {%r96, %r101};
	setp.gt.s32 	%p55, %r85, 30;
	mov.f32 	%f230, %f229;
	mov.u64 	%rd274, %rd273;
	@%p55 bra 	$L__BB5_168;
	setp.lt.f32 	%p56, %f229, %f134;
	mov.f32 	%f230, %f134;
	mov.u64 	%rd274, %rd144;
	@%p56 bra 	$L__BB5_168;
	setp.gt.f32 	%p57, %f229, %f134;
	mov.f32 	%f230, %f229;
	mov.u64 	%rd274, %rd273;
	@%p57 bra 	$L__BB5_168;
	setp.lt.s64 	%p58, %rd273, %rd144;
	selp.f32 	%f230, %f229, %f134, %p58;
	min.s64 	%rd274, %rd273, %rd144;
$L__BB5_168:
	mov.b32 	%r107, %f230;
	mov.b32 	%r123, 2;
	mov.b32 	%r124, 31;
	mov.b32 	%r125, -1;
	// begin inline asm
	shfl.sync.down.b32 %r106, %r107, %r123, %r124, %r125;
	// end inline asm
	mov.b32 	%f137, %r106;
	// begin inline asm
	shfl.sync.down.b32 %r111, %r112, %r123, %r124, %r125;
	// end inline asm
	mov.b64 	{%r117, %r122}, %rd274;
	// begin inline asm
	shfl.sync.down.b32 %r116, %r117, %r123, %r124, %r125;
	// end inline asm
	// begin inline asm
	shfl.sync.down.b32 %r121, %r122, %r123, %r124, %r125;
	// end inline asm
	mov.b64 	%rd147, {%r116, %r121};
	setp.gt.s32 	%p59, %r85, 29;
	mov.f32 	%f231, %f230;
	mov.u64 	%rd275, %rd274;
	@%p59 bra 	$L__BB5_172;
	setp.lt.f32 	%p60, %f230, %f137;
	mov.f32 	%f231, %f137;
	mov.u64 	%rd275, %rd147;
	@%p60 bra 	$L__BB5_172;
	setp.gt.f32 	%p61, %f230, %f137;
	mov.f32 	%f231, %f230;
	mov.u64 	%rd275, %rd274;
	@%p61 bra 	$L__BB5_172;
	setp.lt.s64 	%p62, %rd274, %rd147;
	selp.f32 	%f231, %f230, %f137, %p62;
	min.s64 	%rd275, %rd274, %rd147;
$L__BB5_172:
	mov.b32 	%r127, %f231;
	mov.b32 	%r143, 4;
	mov.b32 	%r144, 31;
	mov.b32 	%r145, -1;
	// begin inline asm
	shfl.sync.down.b32 %r126, %r127, %r143, %r144, %r145;
	// end inline asm
	mov.b32 	%f140, %r126;
	// begin inline asm
	shfl.sync.down.b32 %r131, %r132, %r143, %r144, %r145;
	// end inline asm
	mov.b64 	{%r137, %r142}, %rd275;
	// begin inline asm
	shfl.sync.down.b32 %r136, %r137, %r143, %r144, %r145;
	// end inline asm
	// begin inline asm
	shfl.sync.down.b32 %r141, %r142, %r143, %r144, %r145;
	// end inline asm
	mov.b64 	%rd150, {%r136, %r141};
	setp.gt.s32 	%p63, %r85, 27;
	mov.f32 	%f232, %f231;
	mov.u64 	%rd276, %rd275;
	@%p63 bra 	$L__BB5_176;
	setp.lt.f32 	%p64, %f231, %f140;
	mov.f32 	%f232, %f140;
	mov.u64 	%rd276, %rd150;
	@%p64 bra 	$L__BB5_176;
	setp.gt.f32 	%p65, %f231, %f140;
	mov.f32 	%f232, %f231;
	mov.u64 	%rd276, %rd275;
	@%p65 bra 	$L__BB5_176;
	setp.lt.s64 	%p66, %rd275, %rd150;
	selp.f32 	%f232, %f231, %f140, %p66;
	min.s64 	%rd276, %rd275, %rd150;
$L__BB5_176:
	mov.b32 	%r147, %f232;
	mov.b32 	%r163, 8;
	mov.b32 	%r164, 31;
	mov.b32 	%r165, -1;
	// begin inline asm
	shfl.sync.down.b32 %r146, %r147, %r163, %r164, %r165;
	// end inline asm
	mov.b32 	%f143, %r146;
	// begin inline asm
	shfl.sync.down.b32 %r151, %r152, %r163, %r164, %r165;
	// end inline asm
	mov.b64 	{%r157, %r162}, %rd276;
	// begin inline asm
	shfl.sync.down.b32 %r156, %r157, %r163, %r164, %r165;
	// end inline asm
	// begin inline asm
	shfl.sync.down.b32 %r161, %r162, %r163, %r164, %r165;
	// end inline asm
	mov.b64 	%rd153, {%r156, %r161};
	setp.gt.s32 	%p67, %r85, 23;
	mov.f32 	%f233, %f232;
	mov.u64 	%rd277, %rd276;
	@%p67 bra 	$L__BB5_180;
	setp.lt.f32 	%p68, %f232, %f143;
	mov.f32 	%f233, %f143;
	mov.u64 	%rd277, %rd153;
	@%p68 bra 	$L__BB5_180;
	setp.gt.f32 	%p69, %f232, %f143;
	mov.f32 	%f233, %f232;
	mov.u64 	%rd277, %rd276;
	@%p69 bra 	$L__BB5_180;
	setp.lt.s64 	%p70, %rd276, %rd153;
	selp.f32 	%f233, %f232, %f143, %p70;
	min.s64 	%rd277, %rd276, %rd153;
$L__BB5_180:
	mov.b32 	%r167, %f233;
	mov.b32 	%r183, 16;
	mov.b32 	%r184, 31;
	mov.b32 	%r185, -1;
	// begin inline asm
	shfl.sync.down.b32 %r166, %r167, %r183, %r184, %r185;
	// end inline asm
	mov.b32 	%f146, %r166;
	// begin inline asm
	shfl.sync.down.b32 %r171, %r172, %r183, %r184, %r185;
	// end inline asm
	mov.b64 	{%r177, %r182}, %rd277;
	// begin inline asm
	shfl.sync.down.b32 %r176, %r177, %r183, %r184, %r185;
	// end inline asm
	// begin inline asm
	shfl.sync.down.b32 %r181, %r182, %r183, %r184, %r185;
	// end inline asm
	mov.b64 	%rd156, {%r176, %r181};
	setp.gt.s32 	%p71, %r85, 15;
	mov.f32 	%f241, %f233;
	mov.u64 	%rd285, %rd277;
	@%p71 bra 	$L__BB5_184;
	setp.lt.f32 	%p72, %f233, %f146;
	mov.f32 	%f241, %f146;
	mov.u64 	%rd285, %rd156;
	@%p72 bra 	$L__BB5_184;
	setp.gt.f32 	%p73, %f233, %f146;
	mov.f32 	%f241, %f233;
	mov.u64 	%rd285, %rd277;
	@%p73 bra 	$L__BB5_184;
	setp.lt.s64 	%p74, %rd277, %rd156;
	selp.f32 	%f241, %f233, %f146, %p74;
	min.s64 	%rd285, %rd277, %rd156;
$L__BB5_184:
	setp.ne.s32 	%p75, %r85, 0;
	@%p75 bra 	$L__BB5_186;
	shr.u32 	%r186, %r35, 1;
	and.b32  	%r187, %r186, 496;
	mov.u32 	%r188, _ZN6thrust24THRUST_300001_SM_1000_NS8cuda_cub4core6detail5shmemE;
	add.s32 	%r189, %r188, %r187;
	st.shared.f32 	[%r189+8], %f241;
	st.shared.u64 	[%r189+16], %rd285;
$L__BB5_186:
	bar.sync 	0;
	setp.ne.s32 	%p76, %r35, 0;
	@%p76 bra 	$L__BB5_208;
	ld.shared.f32 	%f149, [_ZN6thrust24THRUST_300001_SM_1000_NS8cuda_cub4core6detail5shmemE+24];
	ld.shared.u64 	%rd159, [_ZN6thrust24THRUST_300001_SM_1000_NS8cuda_cub4core6detail5shmemE+32];
	setp.lt.f32 	%p77, %f241, %f149;
	mov.f32 	%f235, %f149;
	mov.u64 	%rd279, %rd159;
	@%p77 bra 	$L__BB5_190;
	setp.lt.f32 	%p78, %f149, %f241;
	mov.f32 	%f235, %f241;
	mov.u64 	%rd279, %rd285;
	@%p78 bra 	$L__BB5_190;
	setp.lt.s64 	%p79, %rd285, %rd159;
	selp.f32 	%f235, %f241, %f149, %p79;
	min.s64 	%rd279, %rd285, %rd159;
$L__BB5_190:
	ld.shared.f32 	%f152, [_ZN6thrust24THRUST_300001_SM_1000_NS8cuda_cub4core6detail5shmemE+40];
	ld.shared.u64 	%rd162, [_ZN6thrust24THRUST_300001_SM_1000_NS8cuda_cub4core6detail5shmemE+48];
	setp.lt.f32 	%p80, %f235, %f152;
	mov.f32 	%f236, %f152;
	mov.u64 	%rd280, %rd162;
	@%p80 bra 	$L__BB5_193;
	setp.lt.f32 	%p81, %f152, %f235;
	mov.f32 	%f236, %f235;
	mov.u64 	%rd280, %rd279;
	@%p81 bra 	$L__BB5_193;
	setp.lt.s64 	%p82, %rd279, %rd162;
	selp.f32 	%f236, %f235, %f152, %p82;
	min.s64 	%rd280, %rd279, %rd162;
$L__BB5_193:
	ld.shared.f32 	%f155, [_ZN6thrust24THRUST_300001_SM_1000_NS8cuda_cub4core6detail5shmemE+56];
	ld.shared.u64 	%rd165, [_ZN6thrust24THRUST_300001_SM_1000_NS8cuda_cub4core6detail5shmemE+64];
	setp.lt.f32 	%p83, %f236, %f155;
	mov.f32 	%f237, %f155;
	mov.u64 	%rd281, %rd165;
	@%p83 bra 	$L__BB5_196;
	setp.lt.f32 	%p84, %f155, %f236;
	mov.f32 	%f237, %f236;
	mov.u64 	%rd281, %rd280;
	@%p84 bra 	$L__BB5_196;
	setp.lt.s64 	%p85, %rd280, %rd165;
	selp.f32 	%f237, %f236, %f155, %p85;
	min.s64 	%rd281, %rd280, %rd165;
$L__BB5_196:
	ld.shared.f32 	%f158, [_ZN6thrust24THRUST_300001_SM_1000_NS8cuda_cub4core6detail5shmemE+72];
	ld.shared.u64 	%rd168, [_ZN6thrust24THRUST_300001_SM_1000_NS8cuda_cub4core6detail5shmemE+80];
	setp.lt.f32 	%p86, %f237, %f158;
	mov.f32 	%f238, %f158;
	mov.u64 	%rd282, %rd168;
	@%p86 bra 	$L__BB5_199;
	setp.lt.f32 	%p87, %f158, %f237;
	mov.f32 	%f238, %f237;
	mov.u64 	%rd282, %rd281;
	@%p87 bra 	$L__BB5_199;
	setp.lt.s64 	%p88, %rd281, %rd168;
	selp.f32 	%f238, %f237, %f158, %p88;
	min.s64 	%rd282, %rd281, %rd168;
$L__BB5_199:
	ld.shared.f32 	%f161, [_ZN6thrust24THRUST_300001_SM_1000_NS8cuda_cub4core6detail5shmemE+88];
	ld.shared.u64 	%rd171, [_ZN6thrust24THRUST_300001_SM_1000_NS8cuda_cub4core6detail5shmemE+96];
	setp.lt.f32 	%p89, %f238, %f161;
	mov.f32 	%f239, %f161;
	mov.u64 	%rd283, %rd171;
	@%p89 bra 	$L__BB5_202;
	setp.lt.f32 	%p90, %f161, %f238;
	mov.f32 	%f239, %f238;
	mov.u64 	%rd283, %rd282;
	@%p90 bra 	$L__BB5_202;
	setp.lt.s64 	%p91, %rd282, %rd171;
	selp.f32 	%f239, %f238, %f161, %p91;
	min.s64 	%rd283, %rd282, %rd171;
$L__BB5_202:
	ld.shared.f32 	%f164, [_ZN6thrust24THRUST_300001_SM_1000_NS8cuda_cub4core6detail5shmemE+104];
	ld.shared.u64 	%rd174, [_ZN6thrust24THRUST_300001_SM_1000_NS8cuda_cub4core6detail5shmemE+112];
	setp.lt.f32 	%p92, %f239, %f164;
	mov.f32 	%f240, %f164;
	mov.u64 	%rd284, %rd174;
	@%p92 bra 	$L__BB5_205;
	setp.lt.f32 	%p93, %f164, %f239;
	mov.f32 	%f240, %f239;
	mov.u64 	%rd284, %rd283;
	@%p93 bra 	$L__BB5_205;
	setp.lt.s64 	%p94, %rd283, %rd174;
	selp.f32 	%f240, %f239, %f164, %p94;
	min.s64 	%rd284, %rd283, %rd174;
$L__BB5_205:
	ld.shared.f32 	%f167, [_ZN6thrust24THRUST_300001_SM_1000_NS8cuda_cub4core6detail5shmemE+120];
	ld.shared.u64 	%rd177, [_ZN6thrust24THRUST_300001_SM_1000_NS8cuda_cub4core6detail5shmemE+128];
	setp.lt.f32 	%p95, %f240, %f167;
	mov.f32 	%f241, %f167;
	mov.u64 	%rd285, %rd177;
	@%p95 bra 	$L__BB5_208;
	setp.lt.f32 	%p96, %f167, %f240;
	mov.f32 	%f241, %f240;
	mov.u64 	%rd285, %rd284;
	@%p96 bra 	$L__BB5_208;
	setp.lt.s64 	%p97, %rd284, %rd177;
	selp.f32 	%f241, %f240, %f167, %p97;
	min.s64 	%rd285, %rd284, %rd177;
$L__BB5_208:
	mov.u32 	%r415, %tid.x;
	setp.ne.s32 	%p214, %r415, 0;
	@%p214 bra 	$L__BB5_210;
	ld.param.u64 	%rd222, [_ZN6thrust24THRUST_300001_SM_1000_NS8cuda_cub4core6detail13_kernel_agentINS1_8__reduce11ReduceAgentINS0_12zip_iteratorIN4cuda3std3__45tupleIJNS0_10device_ptrIKfEENS0_17counting_iteratorIlNS0_11use_defaultESG_SG_EEEEEEEPNSB_IJflEEESK_iNS1_9__extrema9arg_max_fIflNSA_4lessIfEEEEEEJSJ_SL_iN3cub18CUB_300001_SM_100013GridEvenShareIiEENST_9GridQueueIjEESQ_EEEvDpT0__param_1];
	cvta.to.global.u64 	%rd219, %rd222;
	mul.wide.u32 	%rd220, %r1, 16;
	add.s64 	%rd221, %rd219, %rd220;
	st.global.f32 	[%rd221], %f241;
	st.global.u64 	[%rd221+8], %rd285;
$L__BB5_210:
	ret;

}
	// .globl	_ZN6thrust24THRUST_300001_SM_1000_NS8cuda_cub4core6detail13_kernel_agentINS1_8__reduce10DrainAgentIiEEJN3cub18CUB_300001_SM_10009GridQueueIjEEiEEEvDpT0_
.visible .entry _ZN6thrust24THRUST_300001_SM_1000_NS8cuda_cub4core6detail13_kernel_agentINS1_8__reduce10DrainAgentIiEEJN3cub18CUB_300001_SM_10009GridQueueIjEEiEEEvDpT0_(
	.param .align 8 .b8 _ZN6thrust24THRUST_300001_SM_1000_NS8cuda_cub4core6detail13_kernel_agentINS1_8__reduce10DrainAgentIiEEJN3cub18CUB_300001_SM_10009GridQueueIjEEiEEEvDpT0__param_0[8],
	.param .u32 _ZN6thrust24THRUST_300001_SM_1000_NS8cuda_cub4core6detail13_kernel_agentINS1_8__reduce10DrainAgentIiEEJN3cub18CUB_300001_SM_10009GridQueueIjEEiEEEvDpT0__param_1
)
.maxntid 1
{
	.reg .b32 	%r<3>;
	.reg .b64 	%rd<3>;

	ld.param.u64 	%rd1, [_ZN6thrust24THRUST_300001_SM_1000_NS8cuda_cub4core6detail13_kernel_agentINS1_8__reduce10DrainAgentIiEEJN3cub18CUB_300001_SM_10009GridQueueIjEEiEEEvDpT0__param_0];
	ld.param.u32 	%r1, [_ZN6thrust24THRUST_300001_SM_1000_NS8cuda_cub4core6detail13_kernel_agentINS1_8__reduce10DrainAgentIiEEJN3cub18CUB_300001_SM_10009GridQueueIjEEiEEEvDpT0__param_1];
	cvta.to.global.u64 	%rd2, %rd1;
	st.global.u32 	[%rd2], %r1;
	mov.b32 	%r2, 0;
	st.global.u32 	[%rd2+4], %r2;
	ret;

}
	// .globl	_ZN6thrust24THRUST_300001_SM_1000_NS8cuda_cub4core6detail13_kernel_agentINS1_8__reduce11ReduceAgentIPN4cuda3std3__45tupleIJflEEESC_SB_iNS1_9__extrema9arg_max_fIflNS9_4lessIfEEEEEEJSC_SC_iSH_EEEvDpT0_
.visible .entry _ZN6thrust24THRUST_300001_SM_1000_NS8cuda_cub4core6detail13_kernel_agentINS1_8__reduce11ReduceAgentIPN4cuda3std3__45tupleIJflEEESC_SB_iNS1_9__extrema9arg_max_fIflNS9_4lessIfEEEEEEJSC_SC_iSH_EEEvDpT0_(
	.param .u64 .ptr .align 1 _ZN6thrust24THRUST_300001_SM_1000_NS8cuda_cub4core6detail13_kernel_agentINS1_8__reduce11ReduceAgentIPN4cuda3std3__45tupleIJflEEESC_SB_iNS1_9__extrema9arg_max_fIflNS9_4lessIfEEEEEEJSC_SC_iSH_EEEvDpT0__param_0,
	.param .u64 .ptr .align 1 _ZN6thrust24THRUST_300001_SM_1000_NS8cuda_cub4core6detail13_kernel_agentINS1_8__reduce11ReduceAgentIPN4cuda3std3__45tupleIJflEEESC_SB_iNS1_9__extrema9arg_max_fIflNS9_4lessIfEEEEEEJSC_SC_iSH_EEEvDpT0__param_1,
	.param .u32 _ZN6thrust24THRUST_300001_SM_1000_NS8cuda_cub4core6detail13_kernel_agentINS1_8__reduce11ReduceAgentIPN4cuda3std3__45tupleIJflEEESC_SB_iNS1_9__extrema9arg_max_fIflNS9_4lessIfEEEEEEJSC_SC_iSH_EEEvDpT0__param_2,
	.param .align 1 .b8 _ZN6thrust24THRUST_300001_SM_1000_NS8cuda_cub4core6detail13_kernel_agentINS1_8__reduce11ReduceAgentIPN4cuda3std3__45tupleIJflEEESC_SB_iNS1_9__extrema9arg_max_fIflNS9_4lessIfEEEEEEJSC_SC_iSH_EEEvDpT0__param_3[1]
)
.maxntid 256
{
	.reg .pred 	%p<222>;
	.reg .b32 	%r<432>;
	.reg .b32 	%f<248>;
	.reg .b64 	%rd<356>;

	ld.param.u64 	%rd186, [_ZN6thrust24THRUST_300001_SM_1000_NS8cuda_cub4core6detail13_kernel_agentINS1_8__reduce11ReduceAgentIPN4cuda3std3__45tupleIJflEEESC_SB_iNS1_9__extrema9arg_max_fIflNS9_4lessIfEEEEEEJSC_SC_iSH_EEEvDpT0__param_0];
	ld.param.u64 	%rd187, [_ZN6thrust24THRUST_300001_SM_1000_NS8cuda_cub4core6detail13_kernel_agentINS1_8__reduce11ReduceAgentIPN4cuda3std3__45tupleIJflEEESC_SB_iNS1_9__extrema9arg_max_fIflNS9_4lessIfEEEEEEJSC_SC_iSH_EEEvDpT0__param_1];
	ld.param.u32 	%r37, [_ZN6thrust24THRUST_300001_SM_1000_NS8cuda_cub4core6detail13_kernel_agentINS1_8__reduce11ReduceAgentIPN4cuda3std3__45tupleIJflEEESC_SB_iNS1_9__extrema9arg_max_fIflNS9_4lessIfEEEEEEJSC_SC_iSH_EEEvDpT0__param_2];
	setp.eq.s32 	%p1, %r37, 0;
	@%p1 bra 	$L__BB7_211;
	setp.gt.s32 	%p2, %r37, 1279;
	@%p2 bra 	$L__BB7_121;
	mov.u32 	%r1, %tid.x;
	setp.ge.s32 	%p105, %r1, %r37;
	mov.f32 	%f191, 0f00000000;
	mov.b64 	%rd298, 0;
	mov.u32 	%r422, %r1;
	@%p105 bra 	$L__BB7_4;
	mul.wide.u32 	%rd263, %r1, 16;
	add.s64 	%rd260, %rd186, %rd263;
	// begin inline asm
	ld.global.nc.u64 %rd259, [%rd260];
	// end inline asm
	mov.b64 	{%r183, %r184}, %rd259;
	mov.b32 	%f191, %r183;
	add.s64 	%rd262, %rd260, 8;
	// begin inline asm
	ld.global.nc.u64 %rd298, [%rd262];
	// end inline asm
	add.s32 	%r422, %r1, 256;
$L__BB7_4:
	setp.ge.s32 	%p106, %r422, %r37;
	@%p106 bra 	$L__BB7_25;
	not.b32 	%r185, %r422;
	add.s32 	%r4, %r37, %r185;
	and.b32  	%r186, %r4, 768;
	setp.eq.s32 	%p107, %r186, 768;
	@%p107 bra 	$L__BB7_11;
	mul.wide.u32 	%rd265, %r422, 16;
	add.s64 	%rd289, %rd186, %rd265;
	shr.u32 	%r187, %r4, 8;
	add.s32 	%r188, %r187, 1;
	and.b32  	%r189, %r188, 3;
	neg.s32 	%r420, %r189;
$L__BB7_7:
	.pragma "nounroll";
	mov.u64 	%rd5, %rd298;
	mov.f32 	%f3, %f191;
	// begin inline asm
	ld.global.nc.u64 %rd266, [%rd289];
	// end inline asm
	mov.b64 	{%r190, %r191}, %rd266;
	mov.b32 	%f4, %r190;
	add.s64 	%rd269, %rd289, 8;
	// begin inline asm
	ld.global.nc.u64 %rd268, [%rd269];
	// end inline asm
	setp.lt.f32 	%p108, %f3, %f4;
	mov.u64 	%rd298, %rd268;
	mov.f32 	%f191, %f4;
	@%p108 bra 	$L__BB7_10;
	setp.lt.f32 	%p109, %f4, %f3;
	mov.u64 	%rd298, %rd5;
	mov.f32 	%f191, %f3;
	@%p109 bra 	$L__BB7_10;
	setp.lt.s64 	%p110, %rd5, %rd268;
	min.s64 	%rd298, %rd5, %rd268;
	selp.f32 	%f191, %f3, %f4, %p110;
$L__BB7_10:
	add.s32 	%r422, %r422, 256;
	add.s64 	%rd289, %rd289, 4096;
	add.s32 	%r420, %r420, 1;
	setp.ne.s32 	%p111, %r420, 0;
	@%p111 bra 	$L__BB7_7;
$L__BB7_11:
	setp.lt.u32 	%p112, %r4, 768;
	@%p112 bra 	$L__BB7_25;
$L__BB7_12:
	mul.wide.s32 	%rd274, %r422, 16;
	add.s64 	%rd271, %rd186, %rd274;
	// begin inline asm
	ld.global.nc.u64 %rd270, [%rd271];
	// end inline asm
	mov.b64 	{%r192, %r193}, %rd270;
	mov.b32 	%f10, %r192;
	add.s64 	%rd273, %rd271, 8;
	// begin inline asm
	ld.global.nc.u64 %rd272, [%rd273];
	// end inline asm
	setp.lt.f32 	%p113, %f191, %f10;
	mov.u64 	%rd295, %rd272;
	mov.f32 	%f188, %f10;
	@%p113 bra 	$L__BB7_15;
	setp.lt.f32 	%p114, %f10, %f191;
	mov.u64 	%rd295, %rd298;
	mov.f32 	%f188, %f191;
	@%p114 bra 	$L__BB7_15;
	setp.lt.s64 	%p115, %rd298, %rd272;
	min.s64 	%rd295, %rd298, %rd272;
	selp.f32 	%f188, %f191, %f10, %p115;
$L__BB7_15:
	add.s64 	%rd276, %rd271, 4096;
	// begin inline asm
	ld.global.nc.u64 %rd275, [%rd276];
	// end inline asm
	mov.b64 	{%r194, %r195}, %rd275;
	mov.b32 	%f13, %r194;
	add.s64 	%rd278, %rd271, 4104;
	// begin inline asm
	ld.global.nc.u64 %rd277, [%rd278];
	// end inline asm
	setp.lt.f32 	%p116, %f188, %f13;
	mov.u64 	%rd296, %rd277;
	mov.f32 	%f189, %f13;
	@%p116 bra 	$L__BB7_18;
	setp.lt.f32 	%p117, %f13, %f188;
	mov.u64 	%rd296, %rd295;
	mov.f32 	%f189, %f188;
	@%p117 bra 	$L__BB7_18;
	setp.lt.s64 	%p118, %rd295, %rd277;
	min.s64 	%rd296, %rd295, %rd277;
	selp.f32 	%f189, %f188, %f13, %p118;
$L__BB7_18:
	add.s64 	%rd280, %rd271, 8192;
	// begin inline asm
	ld.global.nc.u64 %rd279, [%rd280];
	// end inline asm
	mov.b64 	{%r196, %r197}, %rd279;
	mov.b32 	%f16, %r196;
	add.s64 	%rd282, %rd271, 8200;
	// begin inline asm
	ld.global.nc.u64 %rd281, [%rd282];
	// end inline asm
	setp.lt.f32 	%p119, %f189, %f16;
	mov.u64 	%rd297, %rd281;
	mov.f32 	%f190, %f16;
	@%p119 bra 	$L__BB7_21;
	setp.lt.f32 	%p120, %f16, %f189;
	mov.u64 	%rd297, %rd296;
	mov.f32 	%f190, %f189;
	@%p120 bra 	$L__BB7_21;
	setp.lt.s64 	%p121, %rd296, %rd281;
	min.s64 	%rd297, %rd296, %rd281;
	selp.f32 	%f190, %f189, %f16, %p121;
$L__BB7_21:
	add.s64 	%rd284, %rd271, 12288;
	// begin inline asm
	ld.global.nc.u64 %rd283, [%rd284];
	// end inline asm
	mov.b64 	{%r198, %r199}, %rd283;
	mov.b32 	%f19, %r198;
	add.s64 	%rd286, %rd271, 12296;
	// begin inline asm
	ld.global.nc.u64 %rd285, [%rd286];
	// end inline asm
	setp.lt.f32 	%p122, %f190, %f19;
	mov.u64 	%rd298, %rd285;
	mov.f32 	%f191, %f19;
	@%p122 bra 	$L__BB7_24;
	setp.lt.f32 	%p123, %f19, %f190;
	mov.u64 	%rd298, %rd297;
	mov.f32 	%f191, %f190;
	@%p123 bra 	$L__BB7_24;
	setp.lt.s64 	%p124, %rd297, %rd285;
	min.s64 	%rd298, %rd297, %rd285;
	selp.f32 	%f191, %f190, %f19, %p124;
$L__BB7_24:
	add.s32 	%r422, %r422, 1024;
	setp.lt.s32 	%p125, %r422, %r37;
	@%p125 bra 	$L__BB7_12;
$L__BB7_25:
	setp.lt.s32 	%p126, %r37, 256;
	@%p126 bra 	$L__BB7_70;
	// begin inline asm
	mov.u32 %r313, %laneid;
	// end inline asm
	mov.b32 	%r315, %f191;
	mov.b32 	%r331, 1;
	mov.b32 	%r332, 31;
	mov.b32 	%r333, -1;
	// begin inline asm
	shfl.sync.down.b32 %r314, %r315, %r331, %r332, %r333;
	// end inline asm
	mov.b32 	%f23, %r314;
	// begin inline asm
	shfl.sync.down.b32 %r319, %r320, %r331, %r332, %r333;
	// end inline asm
	mov.b64 	{%r325, %r330}, %rd298;
	// begin inline asm
	shfl.sync.down.b32 %r324, %r325, %r331, %r332, %r333;
	// end inline asm
	// begin inline asm
	shfl.sync.down.b32 %r329, %r330, %r331, %r332, %r333;
	// end inline asm
	mov.b64 	%rd27, {%r324, %r329};
	setp.gt.s32 	%p178, %r313, 30;
	mov.u64 	%rd300, %rd298;
	mov.f32 	%f193, %f191;
	@%p178 bra 	$L__BB7_30;
	setp.lt.f32 	%p179, %f191, %f23;
	mov.u64 	%rd300, %rd27;
	mov.f32 	%f193, %f23;
	@%p179 bra 	$L__BB7_30;
	setp.gt.f32 	%p180, %f191, %f23;
	mov.u64 	%rd300, %rd298;
	mov.f32 	%f193, %f191;
	@%p180 bra 	$L__BB7_30;
	setp.lt.s64 	%p181, %rd298, %rd27;
	min.s64 	%rd300, %rd298, %rd27;
	selp.f32 	%f193, %f191, %f23, %p181;
$L__BB7_30:
	mov.b32 	%r335, %f193;
	mov.b32 	%r351, 2;
	mov.b32 	%r352, 31;
	mov.b32 	%r353, -1;
	// begin inline asm
	shfl.sync.down.b32 %r334, %r335, %r351, %r352, %r353;
	// end inline asm
	mov.b32 	%f26, %r334;
	// begin inline asm
	shfl.sync.down.b32 %r339, %r340, %r351, %r352, %r353;
	// end inline asm
	mov.b64 	{%r345, %r350}, %rd300;
	// begin inline asm
	shfl.sync.down.b32 %r344, %r345, %r351, %r352, %r353;
	// end inline asm
	// begin inline asm
	shfl.sync.down.b32 %r349, %r350, %r351, %r352, %r353;
	// end inline asm
	mov.b64 	%rd30, {%r344, %r349};
	setp.gt.s32 	%p182, %r313, 29;
	mov.u64 	%rd301, %rd300;
	mov.f32 	%f194, %f193;
	@%p182 bra 	$L__BB7_34;
	setp.lt.f32 	%p183, %f193, %f26;
	mov.u64 	%rd301, %rd30;
	mov.f32 	%f194, %f26;
	@%p183 bra 	$L__BB7_34;
	setp.gt.f32 	%p184, %f193, %f26;
	mov.u64 	%rd301, %rd300;
	mov.f32 	%f194, %f193;
	@%p184 bra 	$L__BB7_34;
	setp.lt.s64 	%p185, %rd300, %rd30;
	min.s64 	%rd301, %rd300, %rd30;
	selp.f32 	%f194, %f193, %f26, %p185;
$L__BB7_34:
	mov.b32 	%r355, %f194;
	mov.b32 	%r371, 4;
	mov.b32 	%r372, 31;
	mov.b32 	%r373, -1;
	// begin inline asm
	shfl.sync.down.b32 %r354, %r355, %r371, %r372, %r373;
	// end inline asm
	mov.b32 	%f29, %r354;
	// begin inline asm
	shfl.sync.down.b32 %r359, %r360, %r371, %r372, %r373;
	// end inline asm
	mov.b64 	{%r365, %r370}, %rd301;
	// begin inline asm
	shfl.sync.down.b32 %r364, %r365, %r371, %r372, %r373;
	// end inline asm
	// begin inline asm
	shfl.sync.down.b32 %r369, %r370, %r371, %r372, %r373;
	// end inline asm
	mov.b64 	%rd33, {%r364, %r369};
	setp.gt.s32 	%p186, %r313, 27;
	mov.u64 	%rd302, %rd301;
	mov.f32 	%f195, %f194;
	@%p186 bra 	$L__BB7_38;
	setp.lt.f32 	%p187, %f194, %f29;
	mov.u64 	%rd302, %rd33;
	mov.f32 	%f195, %f29;
	@%p187 bra 	$L__BB7_38;
	setp.gt.f32 	%p188, %f194, %f29;
	mov.u64 	%rd302, %rd301;
	mov.f32 	%f195, %f194;
	@%p188 bra 	$L__BB7_38;
	setp.lt.s64 	%p189, %rd301, %rd33;
	min.s64 	%rd302, %rd301, %rd33;
	selp.f32 	%f195, %f194, %f29, %p189;
$L__BB7_38:
	mov.b32 	%r375, %f195;
	mov.b32 	%r391, 8;
	mov.b32 	%r392, 31;
	mov.b32 	%r393, -1;
	// begin inline asm
	shfl.sync.down.b32 %r374, %r375, %r391, %r392, %r393;
	// end inline asm
	mov.b32 	%f32, %r374;
	// begin inline asm
	shfl.sync.down.b32 %r379, %r380, %r391, %r392, %r393;
	// end inline asm
	mov.b64 	{%r385, %r390}, %rd302;
	// begin inline asm
	shfl.sync.down.b32 %r384, %r385, %r391, %r392, %r393;
	// end inline asm
	// begin inline asm
	shfl.sync.down.b32 %r389, %r390, %r391, %r392, %r393;
	// end inline asm
	mov.b64 	%rd36, {%r384, %r389};
	setp.gt.s32 	%p190, %r313, 23;
	mov.u64 	%rd303, %rd302;
	mov.f32 	%f196, %f195;
	@%p190 bra 	$L__BB7_42;
	setp.lt.f32 	%p191, %f195, %f32;
	mov.u64 	%rd303, %rd36;
	mov.f32 	%f196, %f32;
	@%p191 bra 	$L__BB7_42;
	setp.gt.f32 	%p192, %f195, %f32;
	mov.u64 	%rd303, %rd302;
	mov.f32 	%f196, %f195;
	@%p192 bra 	$L__BB7_42;
	setp.lt.s64 	%p193, %rd302, %rd36;
	min.s64 	%rd303, %rd302, %rd36;
	selp.f32 	%f196, %f195, %f32, %p193;
$L__BB7_42:
	mov.b32 	%r395, %f196;
	mov.b32 	%r411, 16;
	mov.b32 	%r412, 31;
	mov.b32 	%r413, -1;
	// begin inline asm
	shfl.sync.down.b32 %r394, %r395, %r411, %r412, %r413;
	// end inline asm
	mov.b32 	%f35, %r394;
	// begin inline asm
	shfl.sync.down.b32 %r399, %r400, %r411, %r412, %r413;
	// end inline asm
	mov.b64 	{%r405, %r410}, %rd303;
	// begin inline asm
	shfl.sync.down.b32 %r404, %r405, %r411, %r412, %r413;
	// end inline asm
	// begin inline asm
	shfl.sync.down.b32 %r409, %r410, %r411, %r412, %r413;
	// end inline asm
	mov.b64 	%rd39, {%r404, %r409};
	setp.gt.s32 	%p194, %r313, 15;
	mov.u64 	%rd355, %rd303;
	mov.f32 	%f247, %f196;
	@%p194 bra 	$L__BB7_46;
	setp.lt.f32 	%p195, %f196, %f35;
	mov.u64 	%rd355, %rd39;
	mov.f32 	%f247, %f35;
	@%p195 bra 	$L__BB7_46;
	setp.gt.f32 	%p196, %f196, %f35;
	mov.u64 	%rd355, %rd303;
	mov.f32 	%f247, %f196;
	@%p196 bra 	$L__BB7_46;
	setp.lt.s64 	%p197, %rd303, %rd39;
	min.s64 	%rd355, %rd303, %rd39;
	selp.f32 	%f247, %f196, %f35, %p197;
$L__BB7_46:
	setp.ne.s32 	%p198, %r313, 0;
	@%p198 bra 	$L__BB7_48;
	shr.u32 	%r414, %r1, 1;
	and.b32  	%r415, %r414, 496;
	mov.u32 	%r416, _ZN6thrust24THRUST_300001_SM_1000_NS8cuda_cub4core6detail5shmemE;
	add.s32 	%r417, %r416, %r415;
	st.shared.f32 	[%r417+8], %f247;
	st.shared.u64 	[%r417+16], %rd355;
$L__BB7_48:
	bar.sync 	0;
	setp.ne.s32 	%p199, %r1, 0;
	@%p199 bra 	$L__BB7_209;
	ld.shared.f32 	%f38, [_ZN6thrust24THRUST_300001_SM_1000_NS8cuda_cub4core6detail5shmemE+24];
	ld.shared.u64 	%rd42, [_ZN6thrust24THRUST_300001_SM_1000_NS8cuda_cub4core6detail5shmemE+32];
	setp.lt.f32 	%p200, %f247, %f38;
	mov.u64 	%rd305, %rd42;
	mov.f32 	%f198, %f38;
	@%p200 bra 	$L__BB7_52;
	setp.lt.f32 	%p201, %f38, %f247;
	mov.u64 	%rd305, %rd355;
	mov.f32 	%f198, %f247;
	@%p201 bra 	$L__BB7_52;
	setp.lt.s64 	%p202, %rd355, %rd42;
	min.s64 	%rd305, %rd355, %rd42;
	selp.f32 	%f198, %f247, %f38, %p202;
$L__BB7_52:
	ld.shared.f32 	%f41, [_ZN6thrust24THRUST_300001_SM_1000_NS8cuda_cub4core6detail5shmemE+40];
	ld.shared.u64 	%rd45, [_ZN6thrust24THRUST_300001_SM_1000_NS8cuda_cub4core6detail5shmemE+48];
	setp.lt.f32 	%p203, %f198, %f41;
	mov.u64 	%rd306, %rd45;
	mov.f32 	%f199, %f41;
	@%p203 bra 	$L__BB7_55;
	setp.lt.f32 	%p204, %f41, %f198;
	mov.u64 	%rd306, %rd305;
	mov.f32 	%f199, %f198;
	@%p204 bra 	$L__BB7_55;
	setp.lt.s64 	%p205, %rd305, %rd45;
	min.s64 	%rd306, %rd305, %rd45;
	selp.f32 	%f199, %f198, %f41, %p205;
$L__BB7_55:
	ld.shared.f32 	%f44, [_ZN6thrust24THRUST_300001_SM_1000_NS8cuda_cub4core6detail5shmemE+56];
	ld.shared.u64 	%rd48, [_ZN6thrust24THRUST_300001_SM_1000_NS8cuda_cub4core6detail5shmemE+64];
	setp.lt.f32 	%p206, %f199, %f44;
	mov.u64 	%rd307, %rd48;
	mov.f32 	%f200, %f44;
	@%p206 bra 	$L__BB7_58;
	setp.lt.f32 	%p207, %f44, %f199;
	mov.u64 	%rd307, %rd306;
	mov.f32 	%f200, %f199;
	@%p207 bra 	$L__BB7_58;
	setp.lt.s64 	%p208, %rd306, %rd48;
	min.s64 	%rd307, %rd306, %rd48;
	selp.f32 	%f200, %f199, %f44, %p208;
$L__BB7_58:
	ld.shared.f32 	%f47, [_ZN6thrust24THRUST_300001_SM_1000_NS8cuda_cub4core6detail5shmemE+72];
	ld.shared.u64 	%rd51, [_ZN6thrust24THRUST_300001_SM_1000_NS8cuda_cub4core6detail5shmemE+80];
	setp.lt.f32 	%p209, %f200, %f47;
	mov.u64 	%rd308, %rd51;
	mov.f32 	%f201, %f47;
	@%p209 bra 	$L__BB7_61;
	setp.lt.f32 	%p210, %f47, %f200;
	mov.u64 	%rd308, %rd307;
	mov.f32 	%f201, %f200;
	@%p210 bra 	$L__BB7_61;
	setp.lt.s64 	%p211, %rd307, %rd51;
	min.s64 	%rd308, %rd307, %rd51;
	selp.f32 	%f201, %f200, %f47, %p211;
$L__BB7_61:
	ld.shared.f32 	%f50, [_ZN6thrust24THRUST_300001_SM_1000_NS8cuda_cub4core6detail5shmemE+88];
	ld.shared.u64 	%rd54, [_ZN6thrust24THRUST_300001_SM_1000_NS8cuda_cub4core6detail5shmemE+96];
	setp.lt.f32 	%p212, %f201, %f50;
	mov.u64 	%rd309, %rd54;
	mov.f32 	%f202, %f50;
	@%p212 bra 	$L__BB7_64;
	setp.lt.f32 	%p213, %f50, %f201;
	mov.u64 	%rd309, %rd308;
	mov.f32 	%f202, %f201;
	@%p213 bra 	$L__BB7_64;
	setp.lt.s64 	%p214, %rd308, %rd54;
	min.s64 	%rd309, %rd308, %rd54;
	selp.f32 	%f202, %f201, %f50, %p214;
$L__BB7_64:
	ld.shared.f32 	%f53, [_ZN6thrust24THRUST_300001_SM_1000_NS8cuda_cub4core6detail5shmemE+104];
	ld.shared.u64 	%rd57, [_ZN6thrust24THRUST_300001_SM_1000_NS8cuda_cub4core6detail5shmemE+112];
	setp.lt.f32 	%p215, %f202, %f53;
	mov.u64 	%rd310, %rd57;
	mov.f32 	%f203, %f53;
	@%p215 bra 	$L__BB7_67;
	setp.lt.f32 	%p216, %f53, %f202;
	mov.u64 	%rd310, %rd309;
	mov.f32 	%f203, %f202;
	@%p216 bra 	$L__BB7_67;
	setp.lt.s64 	%p217, %rd309, %rd57;
	min.s64 	%rd310, %rd309, %rd57;
	selp.f32 	%f203, %f202, %f53, %p217;
$L__BB7_67:
	ld.shared.f32 	%f56, [_ZN6thrust24THRUST_300001_SM_1000_NS8cuda_cub4core6detail5shmemE+120];
	ld.shared.u64 	%rd60, [_ZN6thrust24THRUST_300001_SM_1000_NS8cuda_cub4core6detail5shmemE+128];
	setp.lt.f32 	%p218, %f203, %f56;
	mov.f32 	%f247, %f56;
	mov.u64 	%rd355, %rd60;
	@%p218 bra 	$L__BB7_209;
	setp.lt.f32 	%p219, %f56, %f203;
	mov.f32 	%f247, %f203;
	mov.u64 	%rd355, %rd310;
	@%p219 bra 	$L__BB7_209;
	setp.lt.s64 	%p220, %rd310, %rd60;
	min.s64 	%rd355, %rd310, %rd60;
	selp.f32 	%f247, %f203, %f56, %p220;
	bra.uni 	$L__BB7_209;
$L__BB7_70:
	// begin inline asm
	mov.u32 %r200, %laneid;
	// end inline asm
	and.b32  	%r221, %r1, 992;
	add.s32 	%r222, %r221, 32;
	setp.gt.s32 	%p127, %r222, %r37;
	not.b32 	%r223, %r221;
	add.s32 	%r224, %r37, %r223;
	selp.b32 	%r219, %r224, 31, %p127;
	mov.b32 	%r202, %f191;
	mov.b32 	%r218, 1;
	mov.b32 	%r220, -1;
	// begin inline asm
	shfl.sync.down.b32 %r201, %r202, %r218, %r219, %r220;
	// end inline asm
	mov.b32 	%f58, %r201;
	// begin inline asm
	shfl.sync.down.b32 %r206, %r207, %r218, %r219, %r220;
	// end inline asm
	mov.b64 	{%r212, %r217}, %rd298;
	// begin inline asm
	shfl.sync.down.b32 %r211, %r212, %r218, %r219, %r220;
	// end inline asm
	// begin inline asm
	shfl.sync.down.b32 %r216, %r217, %r218, %r219, %r220;
	// end inline asm
	mov.b64 	%rd62, {%r211, %r216};
	setp.ge.s32 	%p128, %r200, %r219;
	mov.u64 	%rd311, %rd298;
	mov.f32 	%f204, %f191;
	@%p128 bra 	$L__BB7_74;
	setp.lt.f32 	%p129, %f191, %f58;
	mov.u64 	%rd311, %rd62;
	mov.f32 	%f204, %f58;
	@%p129 bra 	$L__BB7_74;
	setp.gt.f32 	%p130, %f191, %f58;
	mov.u64 	%rd311, %rd298;
	mov.f32 	%f204, %f191;
	@%p130 bra 	$L__BB7_74;
	setp.lt.s64 	%p131, %rd298, %rd62;
	min.s64 	%rd311, %rd298, %rd62;
	selp.f32 	%f204, %f191, %f58, %p131;
$L__BB7_74:
	mov.b32 	%r226, %f204;
	mov.b32 	%r242, 2;
	mov.b32 	%r244, -1;
	// begin inline asm
	shfl.sync.down.b32 %r225, %r226, %r242, %r219, %r244;
	// end inline asm
	mov.b32 	%f61, %r225;
	// begin inline asm
	shfl.sync.down.b32 %r230, %r231, %r242, %r219, %r244;
	// end inline asm
	mov.b64 	{%r236, %r241}, %rd311;
	// begin inline asm
	shfl.sync.down.b32 %r235, %r236, %r242, %r219, %r244;
	// end inline asm
	// begin inline asm
	shfl.sync.down.b32 %r240, %r241, %r242, %r219, %r244;
	// end inline asm
	mov.b64 	%rd65, {%r235, %r240};
	add.s32 	%r245, %r200, 2;
	setp.gt.s32 	%p132, %r245, %r219;
	mov.u64 	%rd312, %rd311;
	mov.f32 	%f205, %f204;
	@%p132 bra 	$L__BB7_78;
	setp.lt.f32 	%p133, %f204, %f61;
	mov.u64 	%rd312, %rd65;
	mov.f32 	%f205, %f61;
	@%p133 bra 	$L__BB7_78;
	setp.gt.f32 	%p134, %f204, %f61;
	mov.u64 	%rd312, %rd311;
	mov.f32 	%f205, %f204;
	@%p134 bra 	$L__BB7_78;
	setp.lt.s64 	%p135, %rd311, %rd65;
	min.s64 	%rd312, %rd311, %rd65;
	selp.f32 	%f205, %f204, %f61, %p135;
$L__BB7_78:
	mov.b32 	%r247, %f205;
	mov.b32 	%r263, 4;
	mov.b32 	%r265, -1;
	// begin inline asm
	shfl.sync.down.b32 %r246, %r247, %r263, %r219, %r265;
	// end inline asm
	mov.b32 	%f64, %r246;
	// begin inline asm
	shfl.sync.down.b32 %r251, %r252, %r263, %r219, %r265;
	// end inline asm
	mov.b64 	{%r257, %r262}, %rd312;
	// begin inline asm
	shfl.sync.down.b32 %r256, %r257, %r263, %r219, %r265;
	// end inline asm
	// begin inline asm
	shfl.sync.down.b32 %r261, %r262, %r263, %r219, %r265;
	// end inline asm
	mov.b64 	%rd68, {%r256, %r261};
	add.s32 	%r266, %r200, 4;
	setp.gt.s32 	%p136, %r266, %r219;
	mov.f32 	%f206, %f205;
	mov.u64 	%rd313, %rd312;
	@%p136 bra 	$L__BB7_82;
	setp.lt.f32 	%p137, %f205, %f64;
	mov.f32 	%f206, %f64;
	mov.u64 	%rd313, %rd68;
	@%p137 bra 	$L__BB7_82;
	setp.gt.f32 	%p138, %f205, %f64;
	mov.f32 	%f206, %f205;
	mov.u64 	%rd313, %rd312;
	@%p138 bra 	$L__BB7_82;
	setp.lt.s64 	%p139, %rd312, %rd68;
	selp.f32 	%f206, %f205, %f64, %p139;
	min.s64 	%rd313, %rd312, %rd68;
$L__BB7_82:
	mov.b32 	%r268, %f206;
	mov.b32 	%r284, 8;
	mov.b32 	%r286, -1;
	// begin inline asm
	shfl.sync.down.b32 %r267, %r268, %r284, %r219, %r286;
	// end inline asm
	mov.b32 	%f67, %r267;
	// begin inline asm
	shfl.sync.down.b32 %r272, %r273, %r284, %r219, %r286;
	// end inline asm
	mov.b64 	{%r278, %r283}, %rd313;
	// begin inline asm
	shfl.sync.down.b32 %r277, %r278, %r284, %r219, %r286;
	// end inline asm
	// begin inline asm
	shfl.sync.down.b32 %r282, %r283, %r284, %r219, %r286;
	// end inline asm
	mov.b64 	%rd71, {%r277, %r282};
	add.s32 	%r287, %r200, 8;
	setp.gt.s32 	%p140, %r287, %r219;
	mov.f32 	%f207, %f206;
	mov.u64 	%rd314, %rd313;
	@%p140 bra 	$L__BB7_86;
	setp.lt.f32 	%p141, %f206, %f67;
	mov.f32 	%f207, %f67;
	mov.u64 	%rd314, %rd71;
	@%p141 bra 	$L__BB7_86;
	setp.gt.f32 	%p142, %f206, %f67;
	mov.f32 	%f207, %f206;
	mov.u64 	%rd314, %rd313;
	@%p142 bra 	$L__BB7_86;
	setp.lt.s64 	%p143, %rd313, %rd71;
	selp.f32 	%f207, %f206, %f67, %p143;
	min.s64 	%rd314, %rd313, %rd71;
$L__BB7_86:
	mov.b32 	%r289, %f207;
	mov.b32 	%r305, 16;
	mov.b32 	%r307, -1;
	// begin inline asm
	shfl.sync.down.b32 %r288, %r289, %r305, %r219, %r307;
	// end inline asm
	mov.b32 	%f70, %r288;
	// begin inline asm
	shfl.sync.down.b32 %r293, %r294, %r305, %r219, %r307;
	// end inline asm
	mov.b64 	{%r299, %r304}, %rd314;
	// begin inline asm
	shfl.sync.down.b32 %r298, %r299, %r305, %r219, %r307;
	// end inline asm
	// begin inline asm
	shfl.sync.down.b32 %r303, %r304, %r305, %r219, %r307;
	// end inline asm
	mov.b64 	%rd74, {%r298, %r303};
	add.s32 	%r308, %r200, 16;
	setp.gt.s32 	%p144, %r308, %r219;
	mov.f32 	%f247, %f207;
	mov.u64 	%rd355, %rd314;
	@%p144 bra 	$L__BB7_90;
	setp.lt.f32 	%p145, %f207, %f70;
	mov.f32 	%f247, %f70;
	mov.u64 	%rd355, %rd74;
	@%p145 bra 	$L__BB7_90;
	setp.gt.f32 	%p146, %f207, %f70;
	mov.f32 	%f247, %f207;
	mov.u64 	%rd355, %rd314;
	@%p146 bra 	$L__BB7_90;
	setp.lt.s64 	%p147, %rd314, %rd74;
	selp.f32 	%f247, %f207, %f70, %p147;
	min.s64 	%rd355, %rd314, %rd74;
$L__BB7_90:
	setp.ne.s32 	%p148, %r200, 0;
	@%p148 bra 	$L__BB7_92;
	shr.u32 	%r309, %r1, 1;
	and.b32  	%r310, %r309, 496;
	mov.u32 	%r311, _ZN6thrust24THRUST_300001_SM_1000_NS8cuda_cub4core6detail5shmemE;
	add.s32 	%r312, %r311, %r310;
	st.shared.f32 	[%r312+8], %f247;
	st.shared.u64 	[%r312+16], %rd355;
$L__BB7_92:
	bar.sync 	0;
	setp.ne.s32 	%p149, %r1, 0;
	@%p149 bra 	$L__BB7_209;
	setp.lt.s32 	%p150, %r37, 33;
	mov.f32 	%f209, %f247;
	mov.u64 	%rd316, %rd355;
	@%p150 bra 	$L__BB7_97;
	ld.shared.f32 	%f73, [_ZN6thrust24THRUST_300001_SM_1000_NS8cuda_cub4core6detail5shmemE+24];
	ld.shared.u64 	%rd77, [_ZN6thrust24THRUST_300001_SM_1000_NS8cuda_cub4core6detail5shmemE+32];
	setp.lt.f32 	%p151, %f247, %f73;
	mov.f32 	%f209, %f73;
	mov.u64 	%rd316, %rd77;
	@%p151 bra 	$L__BB7_97;
	setp.lt.f32 	%p152, %f73, %f247;
	mov.f32 	%f209, %f247;
	mov.u64 	%rd316, %rd355;
	@%p152 bra 	$L__BB7_97;
	setp.lt.s64 	%p153, %rd355, %rd77;
	selp.f32 	%f209, %f247, %f73, %p153;
	min.s64 	%rd316, %rd355, %rd77;
$L__BB7_97:
	setp.lt.s32 	%p154, %r37, 65;
	mov.f32 	%f210, %f209;
	mov.u64 	%rd317, %rd316;
	@%p154 bra 	$L__BB7_101;
	ld.shared.f32 	%f76, [_ZN6thrust24THRUST_300001_SM_1000_NS8cuda_cub4core6detail5shmemE+40];
	ld.shared.u64 	%rd80, [_ZN6thrust24THRUST_300001_SM_1000_NS8cuda_cub4core6detail5shmemE+48];
	setp.lt.f32 	%p155, %f209, %f76;
	mov.f32 	%f210, %f76;
	mov.u64 	%rd317, %rd80;
	@%p155 bra 	$L__BB7_101;
	setp.lt.f32 	%p156, %f76, %f209;
	mov.f32 	%f210, %f209;
	mov.u64 	%rd317, %rd316;
	@%p156 bra 	$L__BB7_101;
	setp.lt.s64 	%p157, %rd316, %rd80;
	selp.f32 	%f210, %f209, %f76, %p157;
	min.s64 	%rd317, %rd316, %rd80;
$L__BB7_101:
	setp.lt.s32 	%p158, %r37, 97;
	mov.f32 	%f211, %f210;
	mov.u64 	%rd318, %rd317;
	@%p158 bra 	$L__BB7_105;
	ld.shared.f32 	%f79, [_ZN6thrust24THRUST_300001_SM_1000_NS8cuda_cub4core6detail5shmemE+56];
	ld.shared.u64 	%rd83, [_ZN6thrust24THRUST_300001_SM_1000_NS8cuda_cub4core6detail5shmemE+64];
	setp.lt.f32 	%p159, %f210, %f79;
	mov.f32 	%f211, %f79;
	mov.u64 	%rd318, %rd83;
	@%p159 bra 	$L__BB7_105;
	setp.lt.f32 	%p160, %f79, %f210;
	mov.f32 	%f211, %f210;
	mov.u64 	%rd318, %rd317;
	@%p160 bra 	$L__BB7_105;
	setp.lt.s64 	%p161, %rd317, %rd83;
	selp.f32 	%f211, %f210, %f79, %p161;
	min.s64 	%rd318, %rd317, %rd83;
$L__BB7_105:
	setp.lt.s32 	%p162, %r37, 129;
	mov.f32 	%f212, %f211;
	mov.u64 	%rd319, %rd318;
	@%p162 bra 	$L__BB7_109;
	ld.shared.f32 	%f82, [_ZN6thrust24THRUST_300001_SM_1000_NS8cuda_cub4core6detail5shmemE+72];
	ld.shared.u64 	%rd86, [_ZN6thrust24THRUST_300001_SM_1000_NS8cuda_cub4core6detail5shmemE+80];
	setp.lt.f32 	%p163, %f211, %f82;
	mov.f32 	%f212, %f82;
	mov.u64 	%rd319, %rd86;
	@%p163 bra 	$L__BB7_109;
	setp.lt.f32 	%p164, %f82, %f211;
	mov.f32 	%f212, %f211;
	mov.u64 	%rd319, %rd318;
	@%p164 bra 	$L__BB7_109;
	setp.lt.s64 	%p165, %rd318, %rd86;
	selp.f32 	%f212, %f211, %f82, %p165;
	min.s64 	%rd319, %rd318, %rd86;
$L__BB7_109:
	setp.lt.s32 	%p166, %r37, 161;
	mov.f32 	%f213, %f212;
	mov.u64 	%rd320, %rd319;
	@%p166 bra 	$L__BB7_113;
	ld.shared.f32 	%f85, [_ZN6thrust24THRUST_300001_SM_1000_NS8cuda_cub4core6detail5shmemE+88];
	ld.shared.u64 	%rd89, [_ZN6thrust24THRUST_300001_SM_1000_NS8cuda_cub4core6detail5shmemE+96];
	setp.lt.f32 	%p167, %f212, %f85;
	mov.f32 	%f213, %f85;
	mov.u64 	%rd320, %rd89;
	@%p167 bra 	$L__BB7_113;
	setp.lt.f32 	%p168, %f85, %f212;
	mov.f32 	%f213, %f212;
	mov.u64 	%rd320, %rd319;
	@%p168 bra 	$L__BB7_113;
	setp.lt.s64 	%p169, %rd319, %rd89;
	selp.f32 	%f213, %f212, %f85, %p169;
	min.s64 	%rd320, %rd319, %rd89;
$L__BB7_113:
	setp.lt.s32 	%p170, %r37, 193;
	mov.f32 	%f214, %f213;
	mov.u64 	%rd321, %rd320;
	@%p170 bra 	$L__BB7_117;
	ld.shared.f32 	%f88, [_ZN6thrust24THRUST_300001_SM_1000_NS8cuda_cub4core6detail5shmemE+104];
	ld.shared.u64 	%rd92, [_ZN6thrust24THRUST_300001_SM_1000_NS8cuda_cub4core6detail5shmemE+112];
	setp.lt.f32 	%p171, %f213, %f88;
	mov.f32 	%f214, %f88;
	mov.u64 	%rd321, %rd92;
	@%p171 bra 	$L__BB7_117;
	setp.lt.f32 	%p172, %f88, %f213;
	mov.f32 	%f214, %f213;
	mov.u64 	%rd321, %rd320;
	@%p172 bra 	$L__BB7_117;
	setp.lt.s64 	%p173, %rd320, %rd92;
	selp.f32 	%f214, %f213, %f88, %p173;
	min.s64 	%rd321, %rd320, %rd92;
$L__BB7_117:
	setp.lt.s32 	%p174, %r37, 225;
	mov.f32 	%f247, %f214;
	mov.u64 	%rd355, %rd321;
	@%p174 bra 	$L__BB7_209;
	ld.shared.f32 	%f91, [_ZN6thrust24THRUST_300001_SM_1000_NS8cuda_cub4core6detail5shmemE+120];
	ld.shared.u64 	%rd95, [_ZN6thrust24THRUST_300001_SM_1000_NS8cuda_cub4core6detail5shmemE+128];
	setp.lt.f32 	%p175, %f214, %f91;
	mov.f32 	%f247, %f91;
	mov.u64 	%rd355, %rd95;
	@%p175 bra 	$L__BB7_209;
	setp.lt.f32 	%p176, %f91, %f214;
	mov.f32 	%f247, %f214;
	mov.u64 	%rd355, %rd321;
	@%p176 bra 	$L__BB7_209;
	setp.lt.s64 	%p177, %rd321, %rd95;
	selp.f32 	%f247, %f214, %f91, %p177;
	min.s64 	%rd355, %rd321, %rd95;
	bra.uni 	$L__BB7_209;
$L__BB7_121:
	mov.u32 	%r16, %tid.x;
	mul.wide.u32 	%rd208, %r16, 16;
	add.s64 	%rd189, %rd186, %rd208;
	// begin inline asm
	ld.global.nc.u64 %rd188, [%rd189];
	// end inline asm
	mov.b64 	{%r38, %r39}, %rd188;
	mov.b32 	%f93, %r38;
	add.s64 	%rd191, %rd189, 8;
	// begin inline asm
	ld.global.nc.u64 %rd190, [%rd191];
	// end inline asm
	add.s64 	%rd193, %rd189, 4096;
	// begin inline asm
	ld.global.nc.u64 %rd192, [%rd193];
	// end inline asm
	mov.b64 	{%r40, %r41}, %rd192;
	mov.b32 	%f215, %r40;
	add.s64 	%rd195, %rd189, 4104;
	// begin inline asm
	ld.global.nc.u64 %rd322, [%rd195];
	// end inline asm
	add.s64 	%rd197, %rd189, 8192;
	// begin inline asm
	ld.global.nc.u64 %rd196, [%rd197];
	// end inline asm
	mov.b64 	{%r42, %r43}, %rd196;
	mov.b32 	%f216, %r42;
	add.s64 	%rd199, %rd189, 8200;
	// begin inline asm
	ld.global.nc.u64 %rd323, [%rd199];
	// end inline asm
	add.s64 	%rd201, %rd189, 12288;
	// begin inline asm
	ld.global.nc.u64 %rd200, [%rd201];
	// end inline asm
	mov.b64 	{%r44, %r45}, %rd200;
	mov.b32 	%f217, %r44;
	add.s64 	%rd203, %rd189, 12296;
	// begin inline asm
	ld.global.nc.u64 %rd324, [%rd203];
	// end inline asm
	add.s64 	%rd205, %rd189, 16384;
	// begin inline asm
	ld.global.nc.u64 %rd204, [%rd205];
	// end inline asm
	mov.b64 	{%r46, %r47}, %rd204;
	mov.b32 	%f234, %r46;
	add.s64 	%rd207, %rd189, 16392;
	// begin inline asm
	ld.global.nc.u64 %rd342, [%rd207];
	// end inline asm
	setp.lt.f32 	%p3, %f93, %f215;
	@%p3 bra 	$L__BB7_123;
	setp.lt.f32 	%p4, %f215, %f93;
	setp.lt.s64 	%p5, %rd190, %rd322;
	or.pred  	%p6, %p4, %p5;
	selp.f32 	%f215, %f93, %f215, %p6;
	selp.b64 	%rd322, %rd190, %rd322, %p6;
$L__BB7_123:
	setp.lt.f32 	%p7, %f215, %f216;
	@%p7 bra 	$L__BB7_125;
	setp.lt.f32 	%p8, %f216, %f215;
	setp.lt.s64 	%p9, %rd322, %rd323;
	or.pred  	%p10, %p8, %p9;
	selp.f32 	%f216, %f215, %f216, %p10;
	selp.b64 	%rd323, %rd322, %rd323, %p10;
$L__BB7_125:
	setp.lt.f32 	%p11, %f216, %f217;
	@%p11 bra 	$L__BB7_127;
	setp.lt.f32 	%p12, %f217, %f216;
	setp.lt.s64 	%p13, %rd323, %rd324;
	or.pred  	%p14, %p12, %p13;
	selp.f32 	%f217, %f216, %f217, %p14;
	selp.b64 	%rd324, %rd323, %rd324, %p14;
$L__BB7_127:
	setp.lt.f32 	%p15, %f217, %f234;
	@%p15 bra 	$L__BB7_129;
	setp.lt.f32 	%p16, %f234, %f217;
	setp.lt.s64 	%p17, %rd324, %rd342;
	or.pred  	%p18, %p16, %p17;
	selp.f32 	%f234, %f217, %f234, %p18;
	selp.b64 	%rd342, %rd324, %rd342, %p18;
$L__BB7_129:
	setp.lt.u32 	%p19, %r37, 2560;
	mov.b32 	%r425, 1280;
	@%p19 bra 	$L__BB7_142;
	mov.b32 	%r424, 1280;
	mov.f32 	%f219, %f234;
	mov.u64 	%rd326, %rd342;
$L__BB7_131:
	add.s32 	%r50, %r424, %r16;
	mul.wide.u32 	%rd229, %r50, 16;
	add.s64 	%rd210, %rd186, %rd229;
	// begin inline asm
	ld.global.nc.u64 %rd209, [%rd210];
	// end inline asm
	mov.b64 	{%r51, %r52}, %rd209;
	mov.b32 	%f220, %r51;
	add.s64 	%rd212, %rd210, 8;
	// begin inline asm
	ld.global.nc.u64 %rd327, [%rd212];
	// end inline asm
	add.s64 	%rd214, %rd210, 4096;
	// begin inline asm
	ld.global.nc.u64 %rd213, [%rd214];
	// end inline asm
	mov.b64 	{%r53, %r54}, %rd213;
	mov.b32 	%f221, %r53;
	add.s64 	%rd216, %rd210, 4104;
	// begin inline asm
	ld.global.nc.u64 %rd328, [%rd216];
	// end inline asm
	add.s64 	%rd218, %rd210, 8192;
	// begin inline asm
	ld.global.nc.u64 %rd217, [%rd218];
	// end inline asm
	mov.b64 	{%r55, %r56}, %rd217;
	mov.b32 	%f222, %r55;
	add.s64 	%rd220, %rd210, 8200;
	// begin inline asm
	ld.global.nc.u64 %rd329, [%rd220];
	// end inline asm
	add.s64 	%rd222, %rd210, 12288;
	// begin inline asm
	ld.global.nc.u64 %rd221, [%rd222];
	// end inline asm
	mov.b64 	{%r57, %r58}, %rd221;
	mov.b32 	%f223, %r57;
	add.s64 	%rd224, %rd210, 12296;
	// begin inline asm
	ld.global.nc.u64 %rd330, [%rd224];
	// end inline asm
	add.s64 	%rd226, %rd210, 16384;
	// begin inline asm
	ld.global.nc.u64 %rd225, [%rd226];
	// end inline asm
	mov.b64 	{%r59, %r60}, %rd225;
	mov.b32 	%f234, %r59;
	add.s64 	%rd228, %rd210, 16392;
	// begin inline asm
	ld.global.nc.u64 %rd342, [%rd228];
	// end inline asm
	setp.lt.f32 	%p20, %f219, %f220;
	@%p20 bra 	$L__BB7_133;
	setp.lt.f32 	%p21, %f220, %f219;
	setp.lt.s64 	%p22, %rd326, %rd327;
	or.pred  	%p23, %p21, %p22;
	selp.f32 	%f220, %f219, %f220, %p23;
	selp.b64 	%rd327, %rd326, %rd327, %p23;
$L__BB7_133:
	setp.lt.f32 	%p24, %f220, %f221;
	@%p24 bra 	$L__BB7_135;
	setp.lt.f32 	%p25, %f221, %f220;
	setp.lt.s64 	%p26, %rd327, %rd328;
	or.pred  	%p27, %p25, %p26;
	selp.f32 	%f221, %f220, %f221, %p27;
	selp.b64 	%rd328, %rd327, %rd328, %p27;
$L__BB7_135:
	setp.lt.f32 	%p28, %f221, %f222;
	@%p28 bra 	$L__BB7_137;
	setp.lt.f32 	%p29, %f222, %f221;
	setp.lt.s64 	%p30, %rd328, %rd329;
	or.pred  	%p31, %p29, %p30;
	selp.f32 	%f222, %f221, %f222, %p31;
	selp.b64 	%rd329, %rd328, %rd329, %p31;
$L__BB7_137:
	setp.lt.f32 	%p32, %f222, %f223;
	@%p32 bra 	$L__BB7_139;
	setp.lt.f32 	%p33, %f223, %f222;
	setp.lt.s64 	%p34, %rd329, %rd330;
	or.pred  	%p35, %p33, %p34;
	selp.f32 	%f223, %f222, %f223, %p35;
	selp.b64 	%rd330, %rd329, %rd330, %p35;
$L__BB7_139:
	setp.lt.f32 	%p36, %f223, %f234;
	@%p36 bra 	$L__BB7_141;
	setp.lt.f32 	%p37, %f234, %f223;
	setp.lt.s64 	%p38, %rd330, %rd342;
	or.pred  	%p39, %p37, %p38;
	selp.f32 	%f234, %f223, %f234, %p39;
	selp.b64 	%rd342, %rd330, %rd342, %p39;
$L__BB7_141:
	add.s32 	%r425, %r424, 1280;
	add.s32 	%r61, %r424, 2560;
	setp.le.s32 	%p40, %r61, %r37;
	mov.u32 	%r424, %r425;
	mov.f32 	%f219, %f234;
	mov.u64 	%rd326, %rd342;
	@%p40 bra 	$L__BB7_131;
$L__BB7_142:
	setp.le.s32 	%p41, %r37, %r425;
	@%p41 bra 	$L__BB7_165;
	sub.s32 	%r20, %r37, %r425;
	setp.ge.s32 	%p42, %r16, %r20;
	@%p42 bra 	$L__BB7_165;
	not.b32 	%r62, %r16;
	add.s32 	%r63, %r37, %r62;
	sub.s32 	%r21, %r63, %r425;
	and.b32  	%r64, %r21, 768;
	setp.eq.s32 	%p43, %r64, 768;
	mov.u32 	%r429, %r16;
	@%p43 bra 	$L__BB7_150;
	add.s32 	%r427, %r16, %r425;
	shr.u32 	%r65, %r21, 8;
	add.s32 	%r66, %r65, 1;
	and.b32  	%r67, %r66, 3;
	neg.s32 	%r426, %r67;
	mov.u32 	%r429, %r16;
$L__BB7_146:
	.pragma "nounroll";
	mov.u64 	%rd127, %rd342;
	mov.f32 	%f123, %f234;
	mul.wide.u32 	%rd235, %r427, 16;
	add.s64 	%rd232, %rd186, %rd235;
	// begin inline asm
	ld.global.nc.u64 %rd231, [%rd232];
	// end inline asm
	mov.b64 	{%r68, %r69}, %rd231;
	mov.b32 	%f124, %r68;
	add.s64 	%rd234, %rd232, 8;
	// begin inline asm
	ld.global.nc.u64 %rd233, [%rd234];
	// end inline asm
	setp.lt.f32 	%p44, %f123, %f124;
	mov.f32 	%f234, %f124;
	mov.u64 	%rd342, %rd233;
	@%p44 bra 	$L__BB7_149;
	setp.lt.f32 	%p45, %f124, %f123;
	mov.f32 	%f234, %f123;
	mov.u64 	%rd342, %rd127;
	@%p45 bra 	$L__BB7_149;
	setp.lt.s64 	%p46, %rd127, %rd233;
	selp.f32 	%f234, %f123, %f124, %p46;
	min.s64 	%rd342, %rd127, %rd233;
$L__BB7_149:
	add.s32 	%r429, %r429, 256;
	add.s32 	%r427, %r427, 256;
	add.s32 	%r426, %r426, 1;
	setp.ne.s32 	%p47, %r426, 0;
	@%p47 bra 	$L__BB7_146;
$L__BB7_150:
	setp.lt.u32 	%p48, %r21, 768;
	@%p48 bra 	$L__BB7_165;
	cvt.u64.u32 	%rd236, %r429;
	cvt.u64.u32 	%rd237, %r425;
	add.s64 	%rd238, %rd236, %rd237;
	shl.b64 	%rd239, %rd238, 4;
	add.s64 	%rd240, %rd239, %rd186;
	add.s64 	%rd337, %rd240, 12296;
	add.s32 	%r430, %r429, %r425;
$L__BB7_152:
	mul.wide.u32 	%rd245, %r430, 16;
	add.s64 	%rd242, %rd186, %rd245;
	// begin inline asm
	ld.global.nc.u64 %rd241, [%rd242];
	// end inline asm
	mov.b64 	{%r70, %r71}, %rd241;
	mov.b32 	%f130, %r70;
	add.s64 	%rd244, %rd242, 8;
	// begin inline asm
	ld.global.nc.u64 %rd243, [%rd244];
	// end inline asm
	setp.lt.f32 	%p49, %f234, %f130;
	mov.f32 	%f231, %f130;
	mov.u64 	%rd339, %rd243;
	@%p49 bra 	$L__BB7_155;
	setp.lt.f32 	%p50, %f130, %f234;
	mov.f32 	%f231, %f234;
	mov.u64 	%rd339, %rd342;
	@%p50 bra 	$L__BB7_155;
	setp.lt.s64 	%p51, %rd342, %rd243;
	selp.f32 	%f231, %f234, %f130, %p51;
	min.s64 	%rd339, %rd342, %rd243;
$L__BB7_155:
	add.s64 	%rd247, %rd337, -8200;
	// begin inline asm
	ld.global.nc.u64 %rd246, [%rd247];
	// end inline asm
	mov.b64 	{%r72, %r73}, %rd246;
	mov.b32 	%f133, %r72;
	add.s64 	%rd249, %rd337, -8192;
	// begin inline asm
	ld.global.nc.u64 %rd248, [%rd249];
	// end inline asm
	setp.lt.f32 	%p52, %f231, %f133;
	mov.f32 	%f232, %f133;
	mov.u64 	%rd340, %rd248;
	@%p52 bra 	$L__BB7_158;
	setp.lt.f32 	%p53, %f133, %f231;
	mov.f32 	%f232, %f231;
	mov.u64 	%rd340, %rd339;
	@%p53 bra 	$L__BB7_158;
	setp.lt.s64 	%p54, %rd339, %rd248;
	selp.f32 	%f232, %f231, %f133, %p54;
	min.s64 	%rd340, %rd339, %rd248;
$L__BB7_158:
	add.s64 	%rd251, %rd337, -4104;
	// begin inline asm
	ld.global.nc.u64 %rd250, [%rd251];
	// end inline asm
	mov.b64 	{%r74, %r75}, %rd250;
	mov.b32 	%f136, %r74;
	add.s64 	%rd253, %rd337, -4096;
	// begin inline asm
	ld.global.nc.u64 %rd252, [%rd253];
	// end inline asm
	setp.lt.f32 	%p55, %f232, %f136;
	mov.f32 	%f233, %f136;
	mov.u64 	%rd341, %rd252;
	@%p55 bra 	$L__BB7_161;
	setp.lt.f32 	%p56, %f136, %f232;
	mov.f32 	%f233, %f232;
	mov.u64 	%rd341, %rd340;
	@%p56 bra 	$L__BB7_161;
	setp.lt.s64 	%p57, %rd340, %rd252;
	selp.f32 	%f233, %f232, %f136, %p57;
	min.s64 	%rd341, %rd340, %rd252;
$L__BB7_161:
	add.s64 	%rd255, %rd337, -8;
	// begin inline asm
	ld.global.nc.u64 %rd254, [%rd255];
	// end inline asm
	mov.b64 	{%r76, %r77}, %rd254;
	mov.b32 	%f139, %r76;
	// begin inline asm
	ld.global.nc.u64 %rd256, [%rd337];
	// end inline asm
	setp.lt.f32 	%p58, %f233, %f139;
	mov.f32 	%f234, %f139;
	mov.u64 	%rd342, %rd256;
	@%p58 bra 	$L__BB7_164;
	setp.lt.f32 	%p59, %f139, %f233;
	mov.f32 	%f234, %f233;
	mov.u64 	%rd342, %rd341;
	@%p59 bra 	$L__BB7_164;
	setp.lt.s64 	%p60, %rd341, %rd256;
	selp.f32 	%f234, %f233, %f139, %p60;
	min.s64 	%rd342, %rd341, %rd256;
$L__BB7_164:
	add.s32 	%r429, %r429, 1024;
	add.s64 	%rd337, %rd337, 16384;
	add.s32 	%r430, %r430, 1024;
	setp.lt.s32 	%p61, %r429, %r20;
	@%p61 bra 	$L__BB7_152;
$L__BB7_165:
	// begin inline asm
	mov.u32 %r78, %laneid;
	// end inline asm
	mov.b32 	%r80, %f234;
	mov.b32 	%r96, 1;
	mov.b32 	%r97, 31;
	mov.b32 	%r98, -1;
	// begin inline asm
	shfl.sync.down.b32 %r79, %r80, %r96, %r97, %r98;
	// end inline asm
	mov.b32 	%f143, %r79;
	// begin inline asm
	shfl.sync.down.b32 %r84, %r85, %r96, %r97, %r98;
	// end inline asm
	mov.b64 	{%r90, %r95}, %rd342;
	// begin inline asm
	shfl.sync.down.b32 %r89, %r90, %r96, %r97, %r98;
	// end inline asm
	// begin inline asm
	shfl.sync.down.b32 %r94, %r95, %r96, %r97, %r98;
	// end inline asm
	mov.b64 	%rd150, {%r89, %r94};
	setp.gt.s32 	%p62, %r78, 30;
	mov.f32 	%f236, %f234;
	mov.u64 	%rd344, %rd342;
	@%p62 bra 	$L__BB7_169;
	setp.lt.f32 	%p63, %f234, %f143;
	mov.f32 	%f236, %f143;
	mov.u64 	%rd344, %rd150;
	@%p63 bra 	$L__BB7_169;
	setp.gt.f32 	%p64, %f234, %f143;
	mov.f32 	%f236, %f234;
	mov.u64 	%rd344, %rd342;
	@%p64 bra 	$L__BB7_169;
	setp.lt.s64 	%p65, %rd342, %rd150;
	selp.f32 	%f236, %f234, %f143, %p65;
	min.s64 	%rd344, %rd342, %rd150;
$L__BB7_169:
	mov.b32 	%r100, %f236;
	mov.b32 	%r116, 2;
	mov.b32 	%r117, 31;
	mov.b32 	%r118, -1;
	// begin inline asm
	shfl.sync.down.b32 %r99, %r100, %r116, %r117, %r118;
	// end inline asm
	mov.b32 	%f146, %r99;
	// begin inline asm
	shfl.sync.down.b32 %r104, %r105, %r116, %r117, %r118;
	// end inline asm
	mov.b64 	{%r110, %r115}, %rd344;
	// begin inline asm
	shfl.sync.down.b32 %r109, %r110, %r116, %r117, %r118;
	// end inline asm
	// begin inline asm
	shfl.sync.down.b32 %r114, %r115, %r116, %r117, %r118;
	// end inline asm
	mov.b64 	%rd153, {%r109, %r114};
	setp.gt.s32 	%p66, %r78, 29;
	mov.f32 	%f237, %f236;
	mov.u64 	%rd345, %rd344;
	@%p66 bra 	$L__BB7_173;
	setp.lt.f32 	%p67, %f236, %f146;
	mov.f32 	%f237, %f146;
	mov.u64 	%rd345, %rd153;
	@%p67 bra 	$L__BB7_173;
	setp.gt.f32 	%p68, %f236, %f146;
	mov.f32 	%f237, %f236;
	mov.u64 	%rd345, %rd344;
	@%p68 bra 	$L__BB7_173;
	setp.lt.s64 	%p69, %rd344, %rd153;
	selp.f32 	%f237, %f236, %f146, %p69;
	min.s64 	%rd345, %rd344, %rd153;
$L__BB7_173:
	mov.b32 	%r120, %f237;
	mov.b32 	%r136, 4;
	mov.b32 	%r137, 31;
	mov.b32 	%r138, -1;
	// begin inline asm
	shfl.sync.down.b32 %r119, %r120, %r136, %r137, %r138;
	// end inline asm
	mov.b32 	%f149, %r119;
	// begin inline asm
	shfl.sync.down.b32 %r124, %r125, %r136, %r137, %r138;
	// end inline asm
	mov.b64 	{%r130, %r135}, %rd345;
	// begin inline asm
	shfl.sync.down.b32 %r129, %r130, %r136, %r137, %r138;
	// end inline asm
	// begin inline asm
	shfl.sync.down.b32 %r134, %r135, %r136, %r137, %r138;
	// end inline asm
	mov.b64 	%rd156, {%r129, %r134};
	setp.gt.s32 	%p70, %r78, 27;
	mov.f32 	%f238, %f237;
	mov.u64 	%rd346, %rd345;
	@%p70 bra 	$L__BB7_177;
	setp.lt.f32 	%p71, %f237, %f149;
	mov.f32 	%f238, %f149;
	mov.u64 	%rd346, %rd156;
	@%p71 bra 	$L__BB7_177;
	setp.gt.f32 	%p72, %f237, %f149;
	mov.f32 	%f238, %f237;
	mov.u64 	%rd346, %rd345;
	@%p72 bra 	$L__BB7_177;
	setp.lt.s64 	%p73, %rd345, %rd156;
	selp.f32 	%f238, %f237, %f149, %p73;
	min.s64 	%rd346, %rd345, %rd156;
$L__BB7_177:
	mov.b32 	%r140, %f238;
	mov.b32 	%r156, 8;
	mov.b32 	%r157, 31;
	mov.b32 	%r158, -1;
	// begin inline asm
	shfl.sync.down.b32 %r139, %r140, %r156, %r157, %r158;
	// end inline asm
	mov.b32 	%f152, %r139;
	// begin inline asm
	shfl.sync.down.b32 %r144, %r145, %r156, %r157, %r158;
	// end inline asm
	mov.b64 	{%r150, %r155}, %rd346;
	// begin inline asm
	shfl.sync.down.b32 %r149, %r150, %r156, %r157, %r158;
	// end inline asm
	// begin inline asm
	shfl.sync.down.b32 %r154, %r155, %r156, %r157, %r158;
	// end inline asm
	mov.b64 	%rd159, {%r149, %r154};
	setp.gt.s32 	%p74, %r78, 23;
	mov.f32 	%f239, %f238;
	mov.u64 	%rd347, %rd346;
	@%p74 bra 	$L__BB7_181;
	setp.lt.f32 	%p75, %f238, %f152;
	mov.f32 	%f239, %f152;
	mov.u64 	%rd347, %rd159;
	@%p75 bra 	$L__BB7_181;
	setp.gt.f32 	%p76, %f238, %f152;
	mov.f32 	%f239, %f238;
	mov.u64 	%rd347, %rd346;
	@%p76 bra 	$L__BB7_181;
	setp.lt.s64 	%p77, %rd346, %rd159;
	selp.f32 	%f239, %f238, %f152, %p77;
	min.s64 	%rd347, %rd346, %rd159;
$L__BB7_181:
	mov.b32 	%r160, %f239;
	mov.b32 	%r176, 16;
	mov.b32 	%r177, 31;
	mov.b32 	%r178, -1;
	// begin inline asm
	shfl.sync.down.b32 %r159, %r160, %r176, %r177, %r178;
	// end inline asm
	mov.b32 	%f155, %r159;
	// begin inline asm
	shfl.sync.down.b32 %r164, %r165, %r176, %r177, %r178;
	// end inline asm
	mov.b64 	{%r170, %r175}, %rd347;
	// begin inline asm
	shfl.sync.down.b32 %r169, %r170, %r176, %r177, %r178;
	// end inline asm
	// begin inline asm
	shfl.sync.down.b32 %r174, %r175, %r176, %r177, %r178;
	// end inline asm
	mov.b64 	%rd162, {%r169, %r174};
	setp.gt.s32 	%p78, %r78, 15;
	mov.f32 	%f247, %f239;
	mov.u64 	%rd355, %rd347;
	@%p78 bra 	$L__BB7_185;
	setp.lt.f32 	%p79, %f239, %f155;
	mov.f32 	%f247, %f155;
	mov.u64 	%rd355, %rd162;
	@%p79 bra 	$L__BB7_185;
	setp.gt.f32 	%p80, %f239, %f155;
	mov.f32 	%f247, %f239;
	mov.u64 	%rd355, %rd347;
	@%p80 bra 	$L__BB7_185;
	setp.lt.s64 	%p81, %rd347, %rd162;
	selp.f32 	%f247, %f239, %f155, %p81;
	min.s64 	%rd355, %rd347, %rd162;
$L__BB7_185:
	setp.ne.s32 	%p82, %r78, 0;
	@%p82 bra 	$L__BB7_187;
	shr.u32 	%r179, %r16, 1;
	and.b32  	%r180, %r179, 496;
	mov.u32 	%r181, _ZN6thrust24THRUST_300001_SM_1000_NS8cuda_cub4core6detail5shmemE;
	add.s32 	%r182, %r181, %r180;
	st.shared.f32 	[%r182+8], %f247;
	st.shared.u64 	[%r182+16], %rd355;
$L__BB7_187:
	bar.sync 	0;
	setp.ne.s32 	%p83, %r16, 0;
	@%p83 bra 	$L__BB7_209;
	ld.shared.f32 	%f158, [_ZN6thrust24THRUST_300001_SM_1000_NS8cuda_cub4core6detail5shmemE+24];
	ld.shared.u64 	%rd165, [_ZN6thrust24THRUST_300001_SM_1000_NS8cuda_cub4core6detail5shmemE+32];
	setp.lt.f32 	%p84, %f247, %f158;
	mov.f32 	%f241, %f158;
	mov.u64 	%rd349, %rd165;
	@%p84 bra 	$L__BB7_191;
	setp.lt.f32 	%p85, %f158, %f247;
	mov.f32 	%f241, %f247;
	mov.u64 	%rd349, %rd355;
	@%p85 bra 	$L__BB7_191;
	setp.lt.s64 	%p86, %rd355, %rd165;
	selp.f32 	%f241, %f247, %f158, %p86;
	min.s64 	%rd349, %rd355, %rd165;
$L__BB7_191:
	ld.shared.f32 	%f161, [_ZN6thrust24THRUST_300001_SM_1000_NS8cuda_cub4core6detail5shmemE+40];
	ld.shared.u64 	%rd168, [_ZN6thrust24THRUST_300001_SM_1000_NS8cuda_cub4core6detail5shmemE+48];
	setp.lt.f32 	%p87, %f241, %f161;
	mov.f32 	%f242, %f161;
	mov.u64 	%rd350, %rd168;
	@%p87 bra 	$L__BB7_194;
	setp.lt.f32 	%p88, %f161, %f241;
	mov.f32 	%f242, %f241;
	mov.u64 	%rd350, %rd349;
	@%p88 bra 	$L__BB7_194;
	setp.lt.s64 	%p89, %rd349, %rd168;
	selp.f32 	%f242, %f241, %f161, %p89;
	min.s64 	%rd350, %rd349, %rd168;
$L__BB7_194:
	ld.shared.f32 	%f164, [_ZN6thrust24THRUST_300001_SM_1000_NS8cuda_cub4core6detail5shmemE+56];
	ld.shared.u64 	%rd171, [_ZN6thrust24THRUST_300001_SM_1000_NS8cuda_cub4core6detail5shmemE+64];
	setp.lt.f32 	%p90, %f242, %f164;
	mov.f32 	%f243, %f164;
	mov.u64 	%rd351, %rd171;
	@%p90 bra 	$L__BB7_197;
	setp.lt.f32 	%p91, %f164, %f242;
	mov.f32 	%f243, %f242;
	mov.u64 	%rd351, %rd350;
	@%p91 bra 	$L__BB7_197;
	setp.lt.s64 	%p92, %rd350, %rd171;
	selp.f32 	%f243, %f242, %f164, %p92;
	min.s64 	%rd351, %rd350, %rd171;
$L__BB7_197:
	ld.shared.f32 	%f167, [_ZN6thrust24THRUST_300001_SM_1000_NS8cuda_cub4core6detail5shmemE+72];
	ld.shared.u64 	%rd174, [_ZN6thrust24THRUST_300001_SM_1000_NS8cuda_cub4core6detail5shmemE+80];
	setp.lt.f32 	%p93, %f243, %f167;
	mov.f32 	%f244, %f167;
	mov.u64 	%rd352, %rd174;
	@%p93 bra 	$L__BB7_200;
	setp.lt.f32 	%p94, %f167, %f243;
	mov.f32 	%f244, %f243;
	mov.u64 	%rd352, %rd351;
	@%p94 bra 	$L__BB7_200;
	setp.lt.s64 	%p95, %rd351, %rd174;
	selp.f32 	%f244, %f243, %f167, %p95;
	min.s64 	%rd352, %rd351, %rd174;
$L__BB7_200:
	ld.shared.f32 	%f170, [_ZN6thrust24THRUST_300001_SM_1000_NS8cuda_cub4core6detail5shmemE+88];
	ld.shared.u64 	%rd177, [_ZN6thrust24THRUST_300001_SM_1000_NS8cuda_cub4core6detail5shmemE+96];
	setp.lt.f32 	%p96, %f244, %f170;
	mov.f32 	%f245, %f170;
	mov.u64 	%rd353, %rd177;
	@%p96 bra 	$L__BB7_203;
	setp.lt.f32 	%p97, %f170, %f244;
	mov.f32 	%f245, %f244;
	mov.u64 	%rd353, %rd352;
	@%p97 bra 	$L__BB7_203;
	setp.lt.s64 	%p98, %rd352, %rd177;
	selp.f32 	%f245, %f244, %f170, %p98;
	min.s64 	%rd353, %rd352, %rd177;
$L__BB7_203:
	ld.shared.f32 	%f173, [_ZN6thrust24THRUST_300001_SM_1000_NS8cuda_cub4core6detail5shmemE+104];
	ld.shared.u64 	%rd180, [_ZN6thrust24THRUST_300001_SM_1000_NS8cuda_cub4core6detail5shmemE+112];
	setp.lt.f32 	%p99, %f245, %f173;
	mov.f32 	%f246, %f173;
	mov.u64 	%rd354, %rd180;
	@%p99 bra 	$L__BB7_206;
	setp.lt.f32 	%p100, %f173, %f245;
	mov.f32 	%f246, %f245;
	mov.u64 	%rd354, %rd353;
	@%p100 bra 	$L__BB7_206;
	setp.lt.s64 	%p101, %rd353, %rd180;
	selp.f32 	%f246, %f245, %f173, %p101;
	min.s64 	%rd354, %rd353, %rd180;
$L__BB7_206:
	ld.shared.f32 	%f176, [_ZN6thrust24THRUST_300001_SM_1000_NS8cuda_cub4core6detail5shmemE+120];
	ld.shared.u64 	%rd183, [_ZN6thrust24THRUST_300001_SM_1000_NS8cuda_cub4core6detail5shmemE+128];
	setp.lt.f32 	%p102, %f246, %f176;
	mov.f32 	%f247, %f176;
	mov.u64 	%rd355, %rd183;
	@%p102 bra 	$L__BB7_209;
	setp.lt.f32 	%p103, %f176, %f246;
	mov.f32 	%f247, %f246;
	mov.u64 	%rd355, %rd354;
	@%p103 bra 	$L__BB7_209;
	setp.lt.s64 	%p104, %rd354, %rd183;
	selp.f32 	%f247, %f246, %f176, %p104;
	min.s64 	%rd355, %rd354, %rd183;
$L__BB7_209:
	mov.u32 	%r418, %tid.x;
	setp.ne.s32 	%p221, %r418, 0;
	@%p221 bra 	$L__BB7_211;
	cvta.to.global.u64 	%rd287, %rd187;
	st.global.f32 	[%rd287], %f247;
	st.global.u64 	[%rd287+8], %rd355;
$L__BB7_211:
	ret;

}
	// .globl	_ZN6thrust24THRUST_300001_SM_1000_NS8cuda_cub4core6detail13_kernel_agentINS1_8__reduce11ReduceAgentINS0_12zip_iteratorIN4cuda3std3__45tupleIJNS0_10device_ptrIKfEENS0_17counting_iteratorIlNS0_11use_defaultESG_SG_EEEEEEEPNSB_IJflEEESK_lNS1_9__extrema9arg_max_fIflNSA_4lessIfEEEEEEJSJ_SL_lSQ_EEEvDpT0_
.visible .entry _ZN6thrust24THRUST_300001_SM_1000_NS8cuda_cub4core6detail13_kernel_agentINS1_8__reduce11ReduceAgentINS0_12zip_iteratorIN4cuda3std3__45tupleIJNS0_10device_ptrIKfEENS0_17counting_iteratorIlNS0_11use_defaultESG_SG_EEEEEEEPNSB_IJflEEESK_lNS1_9__extrema9arg_max_fIflNSA_4lessIfEEEEEEJSJ_SL_lSQ_EEEvDpT0_(
	.param .align 8 .b8 _ZN6thrust24THRUST_300001_SM_1000_NS8cuda_cub4core6detail13_kernel_agentINS1_8__reduce11ReduceAgentINS0_12zip_iteratorIN4cuda3std3__45tupleIJNS0_10device_ptrIKfEENS0_17counting_iteratorIlNS0_11use_defaultESG_SG_EEEEEEEPNSB_IJflEEESK_lNS1_9__extrema9arg_max_fIflNSA_4lessIfEEEEEEJSJ_SL_lSQ_EEEvDpT0__param_0[16],
	.param .u64 .ptr .align 1 _ZN6thrust24THRUST_300001_SM_1000_NS8cuda_cub4core6detail13_kernel_agentINS1_8__reduce11ReduceAgentINS0_12zip_iteratorIN4cuda3std3__45tupleIJNS0_10device_ptrIKfEENS0_17counting_iteratorIlNS0_11use_defaultESG_SG_EEEEEEEPNSB_IJflEEESK_lNS1_9__extrema9arg_max_fIflNSA_4lessIfEEEEEEJSJ_SL_lSQ_EEEvDpT0__param_1,
	.param .u64 _ZN6thrust24THRUST_300001_SM_1000_NS8cuda_cub4core6detail13_kernel_agentINS1_8__reduce11ReduceAgentINS0_12zip_iteratorIN4cuda3std3__45tupleIJNS0_10device_ptrIKfEENS0_17counting_iteratorIlNS0_11use_defaultESG_SG_EEEEEEEPNSB_IJflEEESK_lNS1_9__extrema9arg_max_fIflNSA_4lessIfEEEEEEJSJ_SL_lSQ_EEEvDpT0__param_2,
	.param .align 1 .b8 _ZN6thrust24THRUST_300001_SM_1000_NS8cuda_cub4core6detail13_kernel_agentINS1_8__reduce11ReduceAgentINS0_12zip_iteratorIN4cuda3std3__45tupleIJNS0_10device_ptrIKfEENS0_17counting_iteratorIlNS0_11use_defaultESG_SG_EEEEEEEPNSB_IJflEEESK_lNS1_9__extrema9arg_max_fIflNSA_4lessIfEEEEEEJSJ_SL_lSQ_EEEvDpT0__param_3[1]
)
.maxntid 256
{
	.reg .pred 	%p<213>;
	.reg .b32 	%r<391>;
	.reg .b32 	%f<242>;
	.reg .b64 	%rd<307>;

	ld.param.u64 	%rd192, [_ZN6thrust24THRUST_300001_SM_1000_NS8cuda_cub4core6detail13_kernel_agentINS1_8__reduce11ReduceAgentINS0_12zip_iteratorIN4cuda3std3__45tupleIJNS0_10device_ptrIKfEENS0_17counting_iteratorIlNS0_11use_defaultESG_SG_EEEEEEEPNSB_IJflEEESK_lNS1_9__extrema9arg_max_fIflNSA_4lessIfEEEEEEJSJ_SL_lSQ_EEEvDpT0__param_0+8];
	ld.param.u64 	%rd191, [_ZN6thrust24THRUST_300001_SM_1000_NS8cuda_cub4core6detail13_kernel_agentINS1_8__reduce11ReduceAgentINS0_12zip_iteratorIN4cuda3std3__45tupleIJNS0_10device_ptrIKfEENS0_17counting_iteratorIlNS0_11use_defaultESG_SG_EEEEEEEPNSB_IJflEEESK_lNS1_9__extrema9arg_max_fIflNSA_4lessIfEEEEEEJSJ_SL_lSQ_EEEvDpT0__param_0];
	ld.param.u64 	%rd194, [_ZN6thrust24THRUST_300001_SM_1000_NS8cuda_cub4core6detail13_kernel_agentINS1_8__reduce11ReduceAgentINS0_12zip_iteratorIN4cuda3std3__45tupleIJNS0_10device_ptrIKfEENS0_17counting_iteratorIlNS0_11use_defaultESG_SG_EEEEEEEPNSB_IJflEEESK_lNS1_9__extrema9arg_max_fIflNSA_4lessIfEEEEEEJSJ_SL_lSQ_EEEvDpT0__param_2];
	setp.eq.s64 	%p1, %rd194, 0;
	@%p1 bra 	$L__BB8_206;
	cvta.to.global.u64 	%rd1, %rd191;
	setp.gt.s64 	%p2, %rd194, 1279;
	@%p2 bra 	$L__BB8_122;
	cvt.u32.u64 	%r1, %rd194;
	mov.u32 	%r2, %tid.x;
	setp.ge.s32 	%p96, %r2, %r1;
	mov.f32 	%f188, 0f00000000;
	mov.b64 	%rd249, 0;
	mov.u32 	%r385, %r2;
	@%p96 bra 	$L__BB8_4;
	cvt.u64.u32 	%rd225, %r2;
	mul.wide.u32 	%rd226, %r2, 4;
	add.s64 	%rd227, %rd1, %rd226;
	add.s64 	%rd249, %rd192, %rd225;
	ld.global.f32 	%f188, [%rd227];
	add.s32 	%r385, %r2, 256;
$L__BB8_4:
	setp.ge.s32 	%p97, %r385, %r1;
	@%p97 bra 	$L__BB8_26;
	not.b32 	%r154, %r385;
	add.s32 	%r5, %r154, %r1;
	and.b32  	%r155, %r5, 768;
	setp.eq.s32 	%p98, %r155, 768;
	@%p98 bra 	$L__BB8_11;
	cvt.u64.u32 	%rd229, %r385;
	add.s64 	%rd240, %rd192, %rd229;
	mul.wide.u32 	%rd230, %r385, 4;
	add.s64 	%rd239, %rd1, %rd230;
	shr.u32 	%r156, %r5, 8;
	add.s32 	%r157, %r156, 1;
	and.b32  	%r158, %r157, 3;
	neg.s32 	%r383, %r158;
$L__BB8_7:
	.pragma "nounroll";
	mov.u64 	%rd9, %rd249;
	mov.f32 	%f3, %f188;
	ld.global.f32 	%f4, [%rd239];
	setp.lt.f32 	%p99, %f3, %f4;
	mov.u64 	%rd249, %rd240;
	mov.f32 	%f188, %f4;
	@%p99 bra 	$L__BB8_10;
	setp.lt.f32 	%p100, %f4, %f3;
	mov.u64 	%rd249, %rd9;
	mov.f32 	%f188, %f3;
	@%p100 bra 	$L__BB8_10;
	setp.lt.s64 	%p101, %rd9, %rd240;
	min.s64 	%rd249, %rd9, %rd240;
	selp.f32 	%f188, %f3, %f4, %p101;
$L__BB8_10:
	add.s32 	%r385, %r385, 256;
	add.s64 	%rd240, %rd240, 256;
	add.s64 	%rd239, %rd239, 1024;
	add.s32 	%r383, %r383, 1;
	setp.ne.s32 	%p102, %r383, 0;
	@%p102 bra 	$L__BB8_7;
$L__BB8_11:
	setp.lt.u32 	%p103, %r5, 768;
	@%p103 bra 	$L__BB8_26;
	add.s32 	%r386, %r385, 512;
$L__BB8_13:
	mov.u32 	%r13, %r386;
	add.s32 	%r159, %r13, -512;
	cvt.s64.s32 	%rd231, %r159;
	mul.wide.s32 	%rd232, %r159, 4;
	add.s64 	%rd17, %rd1, %rd232;
	add.s64 	%rd18, %rd192, %rd231;
	ld.global.f32 	%f10, [%rd17];
	setp.lt.f32 	%p104, %f188, %f10;
	mov.u64 	%rd246, %rd18;
	mov.f32 	%f185, %f10;
	@%p104 bra 	$L__BB8_16;
	setp.lt.f32 	%p105, %f10, %f188;
	mov.u64 	%rd246, %rd249;
	mov.f32 	%f185, %f188;
	@%p105 bra 	$L__BB8_16;
	setp.lt.s64 	%p106, %rd249, %rd18;
	min.s64 	%rd246, %rd249, %rd18;
	selp.f32 	%f185, %f188, %f10, %p106;
$L__BB8_16:
	add.s32 	%r160, %r13, -256;
	cvt.s64.s32 	%rd233, %r160;
	add.s64 	%rd21, %rd192, %rd233;
	ld.global.f32 	%f13, [%rd17+1024];
	setp.lt.f32 	%p107, %f185, %f13;
	mov.u64 	%rd247, %rd21;
	mov.f32 	%f186, %f13;
	@%p107 bra 	$L__BB8_19;
	setp.lt.f32 	%p108, %f13, %f185;
	mov.u64 	%rd247, %rd246;
	mov.f32 	%f186, %f185;
	@%p108 bra 	$L__BB8_19;
	setp.lt.s64 	%p109, %rd246, %rd21;
	min.s64 	%rd247, %rd246, %rd21;
	selp.f32 	%f186, %f185, %f13, %p109;
$L__BB8_19:
	cvt.s64.s32 	%rd234, %r13;
	add.s64 	%rd24, %rd192, %rd234;
	ld.global.f32 	%f16, [%rd17+2048];
	setp.lt.f32 	%p110, %f186, %f16;
	mov.u64 	%rd248, %rd24;
	mov.f32 	%f187, %f16;
	@%p110 bra 	$L__BB8_22;
	setp.lt.f32 	%p111, %f16, %f186;
	mov.u64 	%rd248, %rd247;
	mov.f32 	%f187, %f186;
	@%p111 bra 	$L__BB8_22;
	setp.lt.s64 	%p112, %rd247, %rd24;
	min.s64 	%rd248, %rd247, %rd24;
	selp.f32 	%f187, %f186, %f16, %p112;
$L__BB8_22:
	add.s32 	%r161, %r13, 256;
	cvt.s64.s32 	%rd235, %r161;
	add.s64 	%rd27, %rd192, %rd235;
	ld.global.f32 	%f19, [%rd17+3072];
	setp.lt.f32 	%p113, %f187, %f19;
	mov.u64 	%rd249, %rd27;
	mov.f32 	%f188, %f19;
	@%p113 bra 	$L__BB8_25;
	setp.lt.f32 	%p114, %f19, %f187;
	mov.u64 	%rd249, %rd248;
	mov.f32 	%f188, %f187;
	@%p114 bra 	$L__BB8_25;
	setp.lt.s64 	%p115, %rd248, %rd27;
	min.s64 	%rd249, %rd248, %rd27;
	selp.f32 	%f188, %f187, %f19, %p115;
$L__BB8_25:
	add.s32 	%r386, %r13, 1024;
	add.s32 	%r162, %r13, 512;
	setp.lt.s32 	%p116, %r162, %r1;
	@%p116 bra 	$L__BB8_13;
$L__BB8_26:
	setp.lt.s32 	%p117, %r1, 256;
	@%p117 bra 	$L__BB8_71;
	// begin inline asm
	mov.u32 %r276, %laneid;
	// end inline asm
	mov.b32 	%r278, %f188;
	mov.b32 	%r294, 1;
	mov.b32 	%r295, 31;
	mov.b32 	%r296, -1;
	// begin inline asm
	shfl.sync.down.b32 %r277, %r278, %r294, %r295, %r296;
	// end inline asm
	mov.b32 	%f23, %r277;
	// begin inline asm
	shfl.sync.down.b32 %r282, %r283, %r294, %r295, %r296;
	// end inline asm
	mov.b64 	{%r288, %r293}, %rd249;
	// begin inline asm
	shfl.sync.down.b32 %r287, %r288, %r294, %r295, %r296;
	// end inline asm
	// begin inline asm
	shfl.sync.down.b32 %r292, %r293, %r294, %r295, %r296;
	// end inline asm
	mov.b64 	%rd31, {%r287, %r292};
	setp.gt.s32 	%p169, %r276, 30;
	mov.u64 	%rd251, %rd249;
	mov.f32 	%f190, %f188;
	@%p169 bra 	$L__BB8_31;
	setp.lt.f32 	%p170, %f188, %f23;
	mov.u64 	%rd251, %rd31;
	mov.f32 	%f190, %f23;
	@%p170 bra 	$L__BB8_31;
	setp.gt.f32 	%p171, %f188, %f23;
	mov.u64 	%rd251, %rd249;
	mov.f32 	%f190, %f188;
	@%p171 bra 	$L__BB8_31;
	setp.lt.s64 	%p172, %rd249, %rd31;
	min.s64 	%rd251, %rd249, %rd31;
	selp.f32 	%f190, %f188, %f23, %p172;
$L__BB8_31:
	mov.b32 	%r298, %f190;
	mov.b32 	%r314, 2;
	mov.b32 	%r315, 31;
	mov.b32 	%r316, -1;
	// begin inline asm
	shfl.sync.down.b32 %r297, %r298, %r314, %r315, %r316;
	// end inline asm
	mov.b32 	%f26, %r297;
	// begin inline asm
	shfl.sync.down.b32 %r302, %r303, %r314, %r315, %r316;
	// end inline asm
	mov.b64 	{%r308, %r313}, %rd251;
	// begin inline asm
	shfl.sync.down.b32 %r307, %r308, %r314, %r315, %r316;
	// end inline asm
	// begin inline asm
	shfl.sync.down.b32 %r312, %r313, %r314, %r315, %r316;
	// end inline asm
	mov.b64 	%rd34, {%r307, %r312};
	setp.gt.s32 	%p173, %r276, 29;
	mov.u64 	%rd252, %rd251;
	mov.f32 	%f191, %f190;
	@%p173 bra 	$L__BB8_35;
	setp.lt.f32 	%p174, %f190, %f26;
	mov.u64 	%rd252, %rd34;
	mov.f32 	%f191, %f26;
	@%p174 bra 	$L__BB8_35;
	setp.gt.f32 	%p175, %f190, %f26;
	mov.u64 	%rd252, %rd251;
	mov.f32 	%f191, %f190;
	@%p175 bra 	$L__BB8_35;
	setp.lt.s64 	%p176, %rd251, %rd34;
	min.s64 	%rd252, %rd251, %rd34;
	selp.f32 	%f191, %f190, %f26, %p176;
$L__BB8_35:
	mov.b32 	%r318, %f191;
	mov.b32 	%r334, 4;
	mov.b32 	%r335, 31;
	mov.b32 	%r336, -1;
	// begin inline asm
	shfl.sync.down.b32 %r317, %r318, %r334, %r335, %r336;
	// end inline asm
	mov.b32 	%f29, %r317;
	// begin inline asm
	shfl.sync.down.b32 %r322, %r323, %r334, %r335, %r336;
	// end inline asm
	mov.b64 	{%r328, %r333}, %rd252;
	// begin inline asm
	shfl.sync.down.b32 %r327, %r328, %r334, %r335, %r336;
	// end inline asm
	// begin inline asm
	shfl.sync.down.b32 %r332, %r333, %r334, %r335, %r336;
	// end inline asm
	mov.b64 	%rd37, {%r327, %r332};
	setp.gt.s32 	%p177, %r276, 27;
	mov.u64 	%rd253, %rd252;
	mov.f32 	%f192, %f191;
	@%p177 bra 	$L__BB8_39;
	setp.lt.f32 	%p178, %f191, %f29;
	mov.u64 	%rd253, %rd37;
	mov.f32 	%f192, %f29;
	@%p178 bra 	$L__BB8_39;
	setp.gt.f32 	%p179, %f191, %f29;
	mov.u64 	%rd253, %rd252;
	mov.f32 	%f192, %f191;
	@%p179 bra 	$L__BB8_39;
	setp.lt.s64 	%p180, %rd252, %rd37;
	min.s64 	%rd253, %rd252, %rd37;
	selp.f32 	%f192, %f191, %f29, %p180;
$L__BB8_39:
	mov.b32 	%r338, %f192;
	mov.b32 	%r354, 8;
	mov.b32 	%r355, 31;
	mov.b32 	%r356, -1;
	// begin inline asm
	shfl.sync.down.b32 %r337, %r338, %r354, %r355, %r356;
	// end inline asm
	mov.b32 	%f32, %r337;
	// begin inline asm
	shfl.sync.down.b32 %r342, %r343, %r354, %r355, %r356;
	// end inline asm
	mov.b64 	{%r348, %r353}, %rd253;
	// begin inline asm
	shfl.sync.down.b32 %r347, %r348, %r354, %r355, %r356;
	// end inline asm
	// begin inline asm
	shfl.sync.down.b32 %r352, %r353, %r354, %r355, %r356;
	// end inline asm
	mov.b64 	%rd40, {%r347, %r352};
	setp.gt.s32 	%p181, %r276, 23;
	mov.u64 	%rd254, %rd253;
	mov.f32 	%f193, %f192;
	@%p181 bra 	$L__BB8_43;
	setp.lt.f32 	%p182, %f192, %f32;
	mov.u64 	%rd254, %rd40;
	mov.f32 	%f193, %f32;
	@%p182 bra 	$L__BB8_43;
	setp.gt.f32 	%p183, %f192, %f32;
	mov.u64 	%rd254, %rd253;
	mov.f32 	%f193, %f192;
	@%p183 bra 	$L__BB8_43;
	setp.lt.s64 	%p184, %rd253, %rd40;
	min.s64 	%rd254, %rd253, %rd40;
	selp.f32 	%f193, %f192, %f32, %p184;
$L__BB8_43:
	mov.b32 	%r358, %f193;
	mov.b32 	%r374, 16;
	mov.b32 	%r375, 31;
	mov.b32 	%r376, -1;
	// begin inline asm
	shfl.sync.down.b32 %r357, %r358, %r374, %r375, %r376;
	// end inline asm
	mov.b32 	%f35, %r357;
	// begin inline asm
	shfl.sync.down.b32 %r362, %r363, %r374, %r375, %r376;
	// end inline asm
	mov.b64 	{%r368, %r373}, %rd254;
	// begin inline asm
	shfl.sync.down.b32 %r367, %r368, %r374, %r375, %r376;
	// end inline asm
	// begin inline asm
	shfl.sync.down.b32 %r372, %r373, %r374, %r375, %r376;
	// end inline asm
	mov.b64 	%rd43, {%r367, %r372};
	setp.gt.s32 	%p185, %r276, 15;
	mov.u64 	%rd306, %rd254;
	mov.f32 	%f241, %f193;
	@%p185 bra 	$L__BB8_47;
	setp.lt.f32 	%p186, %f193, %f35;
	mov.u64 	%rd306, %rd43;
	mov.f32 	%f241, %f35;
	@%p186 bra 	$L__BB8_47;
	setp.gt.f32 	%p187, %f193, %f35;
	mov.u64 	%rd306, %rd254;
	mov.f32 	%f241, %f193;
	@%p187 bra 	$L__BB8_47;
	setp.lt.s64 	%p188, %rd254, %rd43;
	min.s64 	%rd306, %rd254, %rd43;
	selp.f32 	%f241, %f193, %f35, %p188;
$L__BB8_47:
	setp.ne.s32 	%p189, %r276, 0;
	@%p189 bra 	$L__BB8_49;
	shr.u32 	%r377, %r2, 1;
	and.b32  	%r378, %r377, 496;
	mov.u32 	%r379, _ZN6thrust24THRUST_300001_SM_1000_NS8cuda_cub4core6detail5shmemE;
	add.s32 	%r380, %r379, %r378;
	st.shared.f32 	[%r380+8], %f241;
	st.shared.u64 	[%r380+16], %rd306;
$L__BB8_49:
	bar.sync 	0;
	setp.ne.s32 	%p190, %r2, 0;
	@%p190 bra 	$L__BB8_204;
	ld.shared.f32 	%f38, [_ZN6thrust24THRUST_300001_SM_1000_NS8cuda_cub4core6detail5shmemE+24];
	ld.shared.u64 	%rd46, [_ZN6thrust24THRUST_300001_SM_1000_NS8cuda_cub4core6detail5shmemE+32];
	setp.lt.f32 	%p191, %f241, %f38;
	mov.u64 	%rd256, %rd46;
	mov.f32 	%f195, %f38;
	@%p191 bra 	$L__BB8_53;
	setp.lt.f32 	%p192, %f38, %f241;
	mov.u64 	%rd256, %rd306;
	mov.f32 	%f195, %f241;
	@%p192 bra 	$L__BB8_53;
	setp.lt.s64 	%p193, %rd306, %rd46;
	min.s64 	%rd256, %rd306, %rd46;
	selp.f32 	%f195, %f241, %f38, %p193;
$L__BB8_53:
	ld.shared.f32 	%f41, [_ZN6thrust24THRUST_300001_SM_1000_NS8cuda_cub4core6detail5shmemE+40];
	ld.shared.u64 	%rd49, [_ZN6thrust24THRUST_300001_SM_1000_NS8cuda_cub4core6detail5shmemE+48];
	setp.lt.f32 	%p194, %f195, %f41;
	mov.u64 	%rd257, %rd49;
	mov.f32 	%f196, %f41;
	@%p194 bra 	$L__BB8_56;
	setp.lt.f32 	%p195, %f41, %f195;
	mov.u64 	%rd257, %rd256;
	mov.f32 	%f196, %f195;
	@%p195 bra 	$L__BB8_56;
	setp.lt.s64 	%p196, %rd256, %rd49;
	min.s64 	%rd257, %rd256, %rd49;
	selp.f32 	%f196, %f195, %f41, %p196;
$L__BB8_56:
	ld.shared.f32 	%f44, [_ZN6thrust24THRUST_300001_SM_1000_NS8cuda_cub4core6detail5shmemE+56];
	ld.shared.u64 	%rd52, [_ZN6thrust24THRUST_300001_SM_1000_NS8cuda_cub4core6detail5shmemE+64];
	setp.lt.f32 	%p197, %f196, %f44;
	mov.u64 	%rd258, %rd52;
	mov.f32 	%f197, %f44;
	@%p197 bra 	$L__BB8_59;
	setp.lt.f32 	%p198, %f44, %f196;
	mov.u64 	%rd258, %rd257;
	mov.f32 	%f197, %f196;
	@%p198 bra 	$L__BB8_59;
	setp.lt.s64 	%p199, %rd257, %rd52;
	min.s64 	%rd258, %rd257, %rd52;
	selp.f32 	%f197, %f196, %f44, %p199;
$L__BB8_59:
	ld.shared.f32 	%f47, [_ZN6thrust24THRUST_300001_SM_1000_NS8cuda_cub4core6detail5shmemE+72];
	ld.shared.u64 	%rd55, [_ZN6thrust24THRUST_300001_SM_1000_NS8cuda_cub4core6detail5shmemE+80];
	setp.lt.f32 	%p200, %f197, %f47;
	mov.u64 	%rd259, %rd55;
	mov.f32 	%f198, %f47;
	@%p200 bra 	$L__BB8_62;
	setp.lt.f32 	%p201, %f47, %f197;
	mov.u64 	%rd259, %rd258;
	mov.f32 	%f198, %f197;
	@%p201 bra 	$L__BB8_62;
	setp.lt.s64 	%p202, %rd258, %rd55;
	min.s64 	%rd259, %rd258, %rd55;
	selp.f32 	%f198, %f197, %f47, %p202;
$L__BB8_62:
	ld.shared.f32 	%f50, [_ZN6thrust24THRUST_300001_SM_1000_NS8cuda_cub4core6detail5shmemE+88];
	ld.shared.u64 	%rd58, [_ZN6thrust24THRUST_300001_SM_1000_NS8cuda_cub4core6detail5shmemE+96];
	setp.lt.f32 	%p203, %f198, %f50;
	mov.u64 	%rd260, %rd58;
	mov.f32 	%f199, %f50;
	@%p203 bra 	$L__BB8_65;
	setp.lt.f32 	%p204, %f50, %f198;
	mov.u64 	%rd260, %rd259;
	mov.f32 	%f199, %f198;
	@%p204 bra 	$L__BB8_65;
	setp.lt.s64 	%p205, %rd259, %rd58;
	min.s64 	%rd260, %rd259, %rd58;
	selp.f32 	%f199, %f198, %f50, %p205;
$L__BB8_65:
	ld.shared.f32 	%f53, [_ZN6thrust24THRUST_300001_SM_1000_NS8cuda_cub4core6detail5shmemE+104];
	ld.shared.u64 	%rd61, [_ZN6thrust24THRUST_300001_SM_1000_NS8cuda_cub4core6detail5shmemE+112];
	setp.lt.f32 	%p206, %f199, %f53;
	mov.u64 	%rd261, %rd61;
	mov.f32 	%f200, %f53;
	@%p206 bra 	$L__BB8_68;
	setp.lt.f32 	%p207, %f53, %f199;
	mov.u64 	%rd261, %rd260;
	mov.f32 	%f200, %f199;
	@%p207 bra 	$L__BB8_68;
	setp.lt.s64 	%p208, %rd260, %rd61;
	min.s64 	%rd261, %rd260, %rd61;
	selp.f32 	%f200, %f199, %f53, %p208;
$L__BB8_68:
	ld.shared.f32 	%f56, [_ZN6thrust24THRUST_300001_SM_1000_NS8cuda_cub4core6detail5shmemE+120];
	ld.shared.u64 	%rd64, [_ZN6thrust24THRUST_300001_SM_1000_NS8cuda_cub4core6detail5shmemE+128];
	setp.lt.f32 	%p209, %f200, %f56;
	mov.f32 	%f241, %f56;
	mov.u64 	%rd306, %rd64;
	@%p209 bra 	$L__BB8_204;
	setp.lt.f32 	%p210, %f56, %f200;
	mov.f32 	%f241, %f200;
	mov.u64 	%rd306, %rd261;
	@%p210 bra 	$L__BB8_204;
	setp.lt.s64 	%p211, %rd261, %rd64;
	min.s64 	%rd306, %rd261, %rd64;
	selp.f32 	%f241, %f200, %f56, %p211;
	bra.uni 	$L__BB8_204;
$L__BB8_71:
	// begin inline asm
	mov.u32 %r163, %laneid;
	// end inline asm
	and.b32  	%r184, %r2, 992;
	add.s32 	%r185, %r184, 32;
	setp.gt.s32 	%p118, %r185, %r1;
	not.b32 	%r186, %r184;
	add.s32 	%r187, %r1, %r186;
	selp.b32 	%r182, %r187, 31, %p118;
	mov.b32 	%r165, %f188;
	mov.b32 	%r181, 1;
	mov.b32 	%r183, -1;
	// begin inline asm
	shfl.sync.down.b32 %r164, %r165, %r181, %r182, %r183;
	// end inline asm
	mov.b32 	%f58, %r164;
	// begin inline asm
	shfl.sync.down.b32 %r169, %r170, %r181, %r182, %r183;
	// end inline asm
	mov.b64 	{%r175, %r180}, %rd249;
	// begin inline asm
	shfl.sync.down.b32 %r174, %r175, %r181, %r182, %r183;
	// end inline asm
	// begin inline asm
	shfl.sync.down.b32 %r179, %r180, %r181, %r182, %r183;
	// end inline asm
	mov.b64 	%rd66, {%r174, %r179};
	setp.ge.s32 	%p119, %r163, %r182;
	mov.f32 	%f201, %f188;
	mov.u64 	%rd262, %rd249;
	@%p119 bra 	$L__BB8_75;
	setp.lt.f32 	%p120, %f188, %f58;
	mov.f32 	%f201, %f58;
	mov.u64 	%rd262, %rd66;
	@%p120 bra 	$L__BB8_75;
	setp.gt.f32 	%p121, %f188, %f58;
	mov.f32 	%f201, %f188;
	mov.u64 	%rd262, %rd249;
	@%p121 bra 	$L__BB8_75;
	setp.lt.s64 	%p122, %rd249, %rd66;
	selp.f32 	%f201, %f188, %f58, %p122;
	min.s64 	%rd262, %rd249, %rd66;
$L__BB8_75:
	mov.b32 	%r189, %f201;
	mov.b32 	%r205, 2;
	mov.b32 	%r207, -1;
	// begin inline asm
	shfl.sync.down.b32 %r188, %r189, %r205, %r182, %r207;
	// end inline asm
	mov.b32 	%f61, %r188;
	// begin inline asm
	shfl.sync.down.b32 %r193, %r194, %r205, %r182, %r207;
	// end inline asm
	mov.b64 	{%r199, %r204}, %rd262;
	// begin inline asm
	shfl.sync.down.b32 %r198, %r199, %r205, %r182, %r207;
	// end inline asm
	// begin inline asm
	shfl.sync.down.b32 %r203, %r204, %r205, %r182, %r207;
	// end inline asm
	mov.b64 	%rd69, {%r198, %r203};
	add.s32 	%r208, %r163, 2;
	setp.gt.s32 	%p123, %r208, %r182;
	mov.f32 	%f202, %f201;
	mov.u64 	%rd263, %rd262;
	@%p123 bra 	$L__BB8_79;
	setp.lt.f32 	%p124, %f201, %f61;
	mov.f32 	%f202, %f61;
	mov.u64 	%rd263, %rd69;
	@%p124 bra 	$L__BB8_79;
	setp.gt.f32 	%p125, %f201, %f61;
	mov.f32 	%f202, %f201;
	mov.u64 	%rd263, %rd262;
	@%p125 bra 	$L__BB8_79;
	setp.lt.s64 	%p126, %rd262, %rd69;
	selp.f32 	%f202, %f201, %f61, %p126;
	min.s64 	%rd263, %rd262, %rd69;
$L__BB8_79:
	mov.b32 	%r210, %f202;
	mov.b32 	%r226, 4;
	mov.b32 	%r228, -1;
	// begin inline asm
	shfl.sync.down.b32 %r209, %r210, %r226, %r182, %r228;
	// end inline asm
	mov.b32 	%f64, %r209;
	// begin inline asm
	shfl.sync.down.b32 %r214, %r215, %r226, %r182, %r228;
	// end inline asm
	mov.b64 	{%r220, %r225}, %rd263;
	// begin inline asm
	shfl.sync.down.b32 %r219, %r220, %r226, %r182, %r228;
	// end inline asm
	// begin inline asm
	shfl.sync.down.b32 %r224, %r225, %r226, %r182, %r228;
	// end inline asm
	mov.b64 	%rd72, {%r219, %r224};
	add.s32 	%r229, %r163, 4;
	setp.gt.s32 	%p127, %r229, %r182;
	mov.f32 	%f203, %f202;
	mov.u64 	%rd264, %rd263;
	@%p127 bra 	$L__BB8_83;
	setp.lt.f32 	%p128, %f202, %f64;
	mov.f32 	%f203, %f64;
	mov.u64 	%rd264, %rd72;
	@%p128 bra 	$L__BB8_83;
	setp.gt.f32 	%p129, %f202, %f64;
	mov.f32 	%f203, %f202;
	mov.u64 	%rd264, %rd263;
	@%p129 bra 	$L__BB8_83;
	setp.lt.s64 	%p130, %rd263, %rd72;
	selp.f32 	%f203, %f202, %f64, %p130;
	min.s64 	%rd264, %rd263, %rd72;
$L__BB8_83:
	mov.b32 	%r231, %f203;
	mov.b32 	%r247, 8;
	mov.b32 	%r249, -1;
	// begin inline asm
	shfl.sync.down.b32 %r230, %r231, %r247, %r182, %r249;
	// end inline asm
	mov.b32 	%f67, %r230;
	// begin inline asm
	shfl.sync.down.b32 %r235, %r236, %r247, %r182, %r249;
	// end inline asm
	mov.b64 	{%r241, %r246}, %rd264;
	// begin inline asm
	shfl.sync.down.b32 %r240, %r241, %r247, %r182, %r249;
	// end inline asm
	// begin inline asm
	shfl.sync.down.b32 %r245, %r246, %r247, %r182, %r249;
	// end inline asm
	mov.b64 	%rd75, {%r240, %r245};
	add.s32 	%r250, %r163, 8;
	setp.gt.s32 	%p131, %r250, %r182;
	mov.f32 	%f204, %f203;
	mov.u64 	%rd265, %rd264;
	@%p131 bra 	$L__BB8_87;
	setp.lt.f32 	%p132, %f203, %f67;
	mov.f32 	%f204, %f67;
	mov.u64 	%rd265, %rd75;
	@%p132 bra 	$L__BB8_87;
	setp.gt.f32 	%p133, %f203, %f67;
	mov.f32 	%f204, %f203;
	mov.u64 	%rd265, %rd264;
	@%p133 bra 	$L__BB8_87;
	setp.lt.s64 	%p134, %rd264, %rd75;
	selp.f32 	%f204, %f203, %f67, %p134;
	min.s64 	%rd265, %rd264, %rd75;
$L__BB8_87:
	mov.b32 	%r252, %f204;
	mov.b32 	%r268, 16;
	mov.b32 	%r270, -1;
	// begin inline asm
	shfl.sync.down.b32 %r251, %r252, %r268, %r182, %r270;
	// end inline asm
	mov.b32 	%f70, %r251;
	// begin inline asm
	shfl.sync.down.b32 %r256, %r257, %r268, %r182, %r270;
	// end inline asm
	mov.b64 	{%r262, %r267}, %rd265;
	// begin inline asm
	shfl.sync.down.b32 %r261, %r262, %r268, %r182, %r270;
	// end inline asm
	// begin inline asm
	shfl.sync.down.b32 %r266, %r267, %r268, %r182, %r270;
	// end inline asm
	mov.b64 	%rd78, {%r261, %r266};
	add.s32 	%r271, %r163, 16;
	setp.gt.s32 	%p135, %r271, %r182;
	mov.f32 	%f241, %f204;
	mov.u64 	%rd306, %rd265;
	@%p135 bra 	$L__BB8_91;
	setp.lt.f32 	%p136, %f204, %f70;
	mov.f32 	%f241, %f70;
	mov.u64 	%rd306, %rd78;
	@%p136 bra 	$L__BB8_91;
	setp.gt.f32 	%p137, %f204, %f70;
	mov.f32 	%f241, %f204;
	mov.u64 	%rd306, %rd265;
	@%p137 bra 	$L__BB8_91;
	setp.lt.s64 	%p138, %rd265, %rd78;
	selp.f32 	%f241, %f204, %f70, %p138;
	min.s64 	%rd306, %rd265, %rd78;
$L__BB8_91:
	setp.ne.s32 	%p139, %r163, 0;
	@%p139 bra 	$L__BB8_93;
	shr.u32 	%r272, %r2, 1;
	and.b32  	%r273, %r272, 496;
	mov.u32 	%r274, _ZN6thrust24THRUST_300001_SM_1000_NS8cuda_cub4core6detail5shmemE;
	add.s32 	%r275, %r274, %r273;
	st.shared.f32 	[%r275+8], %f241;
	st.shared.u64 	[%r275+16], %rd306;
$L__BB8_93:
	bar.sync 	0;
	setp.ne.s32 	%p140, %r2, 0;
	@%p140 bra 	$L__BB8_204;
	setp.lt.s32 	%p141, %r1, 33;
	mov.f32 	%f206, %f241;
	mov.u64 	%rd267, %rd306;
	@%p141 bra 	$L__BB8_98;
	ld.shared.f32 	%f73, [_ZN6thrust24THRUST_300001_SM_1000_NS8cuda_cub4core6detail5shmemE+24];
	ld.shared.u64 	%rd81, [_ZN6thrust24THRUST_300001_SM_1000_NS8cuda_cub4core6detail5shmemE+32];
	setp.lt.f32 	%p142, %f241, %f73;
	mov.f32 	%f206, %f73;
	mov.u64 	%rd267, %rd81;
	@%p142 bra 	$L__BB8_98;
	setp.lt.f32 	%p143, %f73, %f241;
	mov.f32 	%f206, %f241;
	mov.u64 	%rd267, %rd306;
	@%p143 bra 	$L__BB8_98;
	setp.lt.s64 	%p144, %rd306, %rd81;
	selp.f32 	%f206, %f241, %f73, %p144;
	min.s64 	%rd267, %rd306, %rd81;
$L__BB8_98:
	setp.lt.s32 	%p145, %r1, 65;
	mov.f32 	%f207, %f206;
	mov.u64 	%rd268, %rd267;
	@%p145 bra 	$L__BB8_102;
	ld.shared.f32 	%f76, [_ZN6thrust24THRUST_300001_SM_1000_NS8cuda_cub4core6detail5shmemE+40];
	ld.shared.u64 	%rd84, [_ZN6thrust24THRUST_300001_SM_1000_NS8cuda_cub4core6detail5shmemE+48];
	setp.lt.f32 	%p146, %f206, %f76;
	mov.f32 	%f207, %f76;
	mov.u64 	%rd268, %rd84;
	@%p146 bra 	$L__BB8_102;
	setp.lt.f32 	%p147, %f76, %f206;
	mov.f32 	%f207, %f206;
	mov.u64 	%rd268, %rd267;
	@%p147 bra 	$L__BB8_102;
	setp.lt.s64 	%p148, %rd267, %rd84;
	selp.f32 	%f207, %f206, %f76, %p148;
	min.s64 	%rd268, %rd267, %rd84;
$L__BB8_102:
	setp.lt.s32 	%p149, %r1, 97;
	mov.f32 	%f208, %f207;
	mov.u64 	%rd269, %rd268;
	@%p149 bra 	$L__BB8_106;
	ld.shared.f32 	%f79, [_ZN6thrust24THRUST_300001_SM_1000_NS8cuda_cub4core6detail5shmemE+56];
	ld.shared.u64 	%rd87, [_ZN6thrust24THRUST_300001_SM_1000_NS8cuda_cub4core6detail5shmemE+64];
	setp.lt.f32 	%p150, %f207, %f79;
	mov.f32 	%f208, %f79;
	mov.u64 	%rd269, %rd87;
	@%p150 bra 	$L__BB8_106;
	setp.lt.f32 	%p151, %f79, %f207;
	mov.f32 	%f208, %f207;
	mov.u64 	%rd269, %rd268;
	@%p151 bra 	$L__BB8_106;
	setp.lt.s64 	%p152, %rd268, %rd87;
	selp.f32 	%f208, %f207, %f79, %p152;
	min.s64 	%rd269, %rd268, %rd87;
$L__BB8_106:
	setp.lt.s32 	%p153, %r1, 129;
	mov.f32 	%f209, %f208;
	mov.u64 	%rd270, %rd269;
	@%p153 bra 	$L__BB8_110;
	ld.shared.f32 	%f82, [_ZN6thrust24THRUST_300001_SM_1000_NS8cuda_cub4core6detail5shmemE+72];
	ld.shared.u64 	%rd90, [_ZN6thrust24THRUST_300001_SM_1000_NS8cuda_cub4core6detail5shmemE+80];
	setp.lt.f32 	%p154, %f208, %f82;
	mov.f32 	%f209, %f82;
	mov.u64 	%rd270, %rd90;
	@%p154 bra 	$L__BB8_110;
	setp.lt.f32 	%p155, %f82, %f208;
	mov.f32 	%f209, %f208;
	mov.u64 	%rd270, %rd269;
	@%p155 bra 	$L__BB8_110;
	setp.lt.s64 	%p156, %rd269, %rd90;
	selp.f32 	%f209, %f208, %f82, %p156;
	min.s64 	%rd270, %rd269, %rd90;
$L__BB8_110:
	setp.lt.s32 	%p157, %r1, 161;
	mov.f32 	%f210, %f209;
	mov.u64 	%rd271, %rd270;
	@%p157 bra 	$L__BB8_114;
	ld.shared.f32 	%f85, [_ZN6thrust24THRUST_300001_SM_1000_NS8cuda_cub4core6detail5shmemE+88];
	ld.shared.u64 	%rd93, [_ZN6thrust24THRUST_300001_SM_1000_NS8cuda_cub4core6detail5shmemE+96];
	setp.lt.f32 	%p158, %f209, %f85;
	mov.f32 	%f210, %f85;
	mov.u64 	%rd271, %rd93;
	@%p158 bra 	$L__BB8_114;
	setp.lt.f32 	%p159, %f85, %f209;
	mov.f32 	%f210, %f209;
	mov.u64 	%rd271, %rd270;
	@%p159 bra 	$L__BB8_114;
	setp.lt.s64 	%p160, %rd270, %rd93;
	selp.f32 	%f210, %f209, %f85, %p160;
	min.s64 	%rd271, %rd270, %rd93;
$L__BB8_114:
	setp.lt.s32 	%p161, %r1, 193;
	mov.f32 	%f211, %f210;
	mov.u64 	%rd272, %rd271;
	@%p161 bra 	$L__BB8_118;
	ld.shared.f32 	%f88, [_ZN6thrust24THRUST_300001_SM_1000_NS8cuda_cub4core6detail5shmemE+104];
	ld.shared.u64 	%rd96, [_ZN6thrust24THRUST_300001_SM_1000_NS8cuda_cub4core6detail5shmemE+112];
	setp.lt.f32 	%p162, %f210, %f88;
	mov.f32 	%f211, %f88;
	mov.u64 	%rd272, %rd96;
	@%p162 bra 	$L__BB8_118;
	setp.lt.f32 	%p163, %f88, %f210;
	mov.f32 	%f211, %f210;
	mov.u64 	%rd272, %rd271;
	@%p163 bra 	$L__BB8_118;
	setp.lt.s64 	%p164, %rd271, %rd96;
	selp.f32 	%f211, %f210, %f88, %p164;
	min.s64 	%rd272, %rd271, %rd96;
$L__BB8_118:
	setp.lt.s32 	%p165, %r1, 225;
	mov.f32 	%f241, %f211;
	mov.u64 	%rd306, %rd272;
	@%p165 bra 	$L__BB8_204;
	ld.shared.f32 	%f91, [_ZN6thrust24THRUST_300001_SM_1000_NS8cuda_cub4core6detail5shmemE+120];
	ld.shared.u64 	%rd99, [_ZN6thrust24THRUST_300001_SM_1000_NS8cuda_cub4core6detail5shmemE+128];
	setp.lt.f32 	%p166, %f211, %f91;
	mov.f32 	%f241, %f91;
	mov.u64 	%rd306, %rd99;
	@%p166 bra 	$L__BB8_204;
	setp.lt.f32 	%p167, %f91, %f211;
	mov.f32 	%f241, %f211;
	mov.u64 	%rd306, %rd272;
	@%p167 bra 	$L__BB8_204;
	setp.lt.s64 	%p168, %rd272, %rd99;
	selp.f32 	%f241, %f211, %f91, %p168;
	min.s64 	%rd306, %rd272, %rd99;
	bra.uni 	$L__BB8_204;
$L__BB8_122:
	mov.u32 	%r18, %tid.x;
	cvt.u64.u32 	%rd101, %r18;
	mul.wide.u32 	%rd195, %r18, 4;
	add.s64 	%rd102, %rd1, %rd195;
	ld.global.f32 	%f170, [%rd102];
	add.s32 	%r31, %r18, 256;
	cvt.u64.u32 	%rd196, %r31;
	ld.global.f32 	%f171, [%rd102+1024];
	add.s32 	%r32, %r18, 512;
	cvt.u64.u32 	%rd197, %r32;
	ld.global.f32 	%f172, [%rd102+2048];
	add.s32 	%r33, %r18, 768;
	cvt.u64.u32 	%rd198, %r33;
	ld.global.f32 	%f173, [%rd102+3072];
	or.b32  	%r34, %r18, 1024;
	cvt.u64.u32 	%rd103, %r34;
	add.s64 	%rd293, %rd192, %rd103;
	ld.global.f32 	%f228, [%rd102+4096];
	setp.geu.f32 	%p3, %f170, %f171;
	selp.f32 	%f174, %f170, %f171, %p3;
	selp.b64 	%rd199, %rd101, %rd196, %p3;
	setp.geu.f32 	%p4, %f174, %f172;
	selp.f32 	%f175, %f174, %f172, %p4;
	selp.b64 	%rd200, %rd199, %rd197, %p4;
	setp.geu.f32 	%p5, %f175, %f173;
	selp.f32 	%f94, %f175, %f173, %p5;
	selp.b64 	%rd105, %rd200, %rd198, %p5;
	setp.lt.f32 	%p6, %f94, %f228;
	@%p6 bra 	$L__BB8_124;
	setp.lt.f32 	%p7, %f228, %f94;
	setp.lt.u64 	%p8, %rd105, %rd103;
	or.pred  	%p9, %p7, %p8;
	selp.f32 	%f228, %f94, %f228, %p9;
	add.s64 	%rd201, %rd192, %rd105;
	selp.b64 	%rd293, %rd201, %rd293, %p9;
$L__BB8_124:
	setp.lt.u64 	%p10, %rd194, 2560;
	mov.b64 	%rd282, 1280;
	@%p10 bra 	$L__BB8_137;
	mov.b64 	%rd274, 1280;
	mov.f32 	%f213, %f228;
$L__BB8_126:
	add.s64 	%rd204, %rd274, %rd101;
	shl.b64 	%rd205, %rd274, 2;
	add.s64 	%rd206, %rd102, %rd205;
	add.s64 	%rd110, %rd204, %rd192;
	ld.global.f32 	%f214, [%rd206];
	ld.global.f32 	%f215, [%rd206+1024];
	add.s64 	%rd278, %rd110, 512;
	ld.global.f32 	%f216, [%rd206+2048];
	add.s64 	%rd279, %rd110, 768;
	ld.global.f32 	%f217, [%rd206+3072];
	ld.global.f32 	%f228, [%rd206+4096];
	setp.lt.f32 	%p11, %f213, %f214;
	mov.u64 	%rd276, %rd110;
	@%p11 bra 	$L__BB8_128;
	setp.lt.f32 	%p12, %f214, %f213;
	setp.lt.s64 	%p13, %rd293, %rd110;
	or.pred  	%p14, %p12, %p13;
	selp.f32 	%f214, %f213, %f214, %p14;
	selp.b64 	%rd276, %rd293, %rd110, %p14;
$L__BB8_128:
	add.s64 	%rd277, %rd110, 256;
	setp.lt.f32 	%p15, %f214, %f215;
	@%p15 bra 	$L__BB8_130;
	setp.lt.f32 	%p16, %f215, %f214;
	setp.lt.s64 	%p17, %rd276, %rd277;
	or.pred  	%p18, %p16, %p17;
	selp.f32 	%f215, %f214, %f215, %p18;
	selp.b64 	%rd277, %rd276, %rd277, %p18;
$L__BB8_130:
	setp.lt.f32 	%p19, %f215, %f216;
	@%p19 bra 	$L__BB8_132;
	setp.lt.f32 	%p20, %f216, %f215;
	setp.lt.s64 	%p21, %rd277, %rd278;
	or.pred  	%p22, %p20, %p21;
	selp.f32 	%f216, %f215, %f216, %p22;
	selp.b64 	%rd278, %rd277, %rd278, %p22;
$L__BB8_132:
	setp.lt.f32 	%p23, %f216, %f217;
	@%p23 bra 	$L__BB8_134;
	setp.lt.f32 	%p24, %f217, %f216;
	setp.lt.s64 	%p25, %rd278, %rd279;
	or.pred  	%p26, %p24, %p25;
	selp.f32 	%f217, %f216, %f217, %p26;
	selp.b64 	%rd279, %rd278, %rd279, %p26;
$L__BB8_134:
	add.s64 	%rd210, %rd204, %rd192;
	add.s64 	%rd293, %rd210, 1024;
	setp.lt.f32 	%p27, %f217, %f228;
	@%p27 bra 	$L__BB8_136;
	setp.lt.f32 	%p28, %f228, %f217;
	setp.lt.s64 	%p29, %rd279, %rd293;
	or.pred  	%p30, %p28, %p29;
	selp.f32 	%f228, %f217, %f228, %p30;
	selp.b64 	%rd293, %rd279, %rd293, %p30;
$L__BB8_136:
	add.s64 	%rd282, %rd274, 1280;
	add.s64 	%rd211, %rd274, 2560;
	setp.le.s64 	%p31, %rd211, %rd194;
	mov.u64 	%rd274, %rd282;
	mov.f32 	%f213, %f228;
	@%p31 bra 	$L__BB8_126;
$L__BB8_137:
	setp.le.s64 	%p32, %rd194, %rd282;
	@%p32 bra 	$L__BB8_160;
	cvt.u32.u64 	%r35, %rd282;
	cvt.u32.u64 	%r36, %rd194;
	sub.s32 	%r19, %r36, %r35;
	setp.ge.s32 	%p33, %r18, %r19;
	@%p33 bra 	$L__BB8_160;
	cvta.to.global.u64 	%rd128, %rd191;
	not.b32 	%r38, %r18;
	add.s32 	%r39, %r38, %r36;
	sub.s32 	%r20, %r39, %r35;
	and.b32  	%r41, %r20, 768;
	setp.eq.s32 	%p34, %r41, 768;
	mov.u32 	%r389, %r18;
	@%p34 bra 	$L__BB8_145;
	add.s64 	%rd213, %rd282, %rd101;
	add.s64 	%rd284, %rd213, %rd192;
	shl.b64 	%rd214, %rd213, 2;
	add.s64 	%rd283, %rd128, %rd214;
	shr.u32 	%r42, %r20, 8;
	add.s32 	%r43, %r42, 1;
	and.b32  	%r44, %r43, 3;
	neg.s32 	%r387, %r44;
	mov.u32 	%r389, %r18;
$L__BB8_141:
	.pragma "nounroll";
	mov.u64 	%rd133, %rd293;
	mov.f32 	%f114, %f228;
	ld.global.f32 	%f115, [%rd283];
	setp.lt.f32 	%p35, %f114, %f115;
	mov.f32 	%f228, %f115;
	mov.u64 	%rd293, %rd284;
	@%p35 bra 	$L__BB8_144;
	setp.lt.f32 	%p36, %f115, %f114;
	mov.f32 	%f228, %f114;
	mov.u64 	%rd293, %rd133;
	@%p36 bra 	$L__BB8_144;
	setp.lt.s64 	%p37, %rd133, %rd284;
	selp.f32 	%f228, %f114, %f115, %p37;
	min.s64 	%rd293, %rd133, %rd284;
$L__BB8_144:
	add.s32 	%r389, %r389, 256;
	add.s64 	%rd284, %rd284, 256;
	add.s64 	%rd283, %rd283, 1024;
	add.s32 	%r387, %r387, 1;
	setp.ne.s32 	%p38, %r387, 0;
	@%p38 bra 	$L__BB8_141;
$L__BB8_145:
	setp.lt.u32 	%p39, %r20, 768;
	@%p39 bra 	$L__BB8_160;
	add.s32 	%r390, %r389, 512;
$L__BB8_147:
	mov.u32 	%r28, %r390;
	add.s32 	%r45, %r28, -512;
	cvt.u64.u32 	%rd215, %r45;
	add.s64 	%rd216, %rd282, %rd215;
	shl.b64 	%rd217, %rd216, 2;
	add.s64 	%rd141, %rd128, %rd217;
	add.s64 	%rd142, %rd216, %rd192;
	ld.global.f32 	%f121, [%rd141];
	setp.lt.f32 	%p40, %f228, %f121;
	mov.f32 	%f225, %f121;
	mov.u64 	%rd290, %rd142;
	@%p40 bra 	$L__BB8_150;
	setp.lt.f32 	%p41, %f121, %f228;
	mov.f32 	%f225, %f228;
	mov.u64 	%rd290, %rd293;
	@%p41 bra 	$L__BB8_150;
	setp.lt.s64 	%p42, %rd293, %rd142;
	selp.f32 	%f225, %f228, %f121, %p42;
	min.s64 	%rd290, %rd293, %rd142;
$L__BB8_150:
	add.s32 	%r46, %r28, -256;
	cvt.u64.u32 	%rd218, %r46;
	add.s64 	%rd219, %rd282, %rd218;
	add.s64 	%rd145, %rd219, %rd192;
	ld.global.f32 	%f124, [%rd141+1024];
	setp.lt.f32 	%p43, %f225, %f124;
	mov.f32 	%f226, %f124;
	mov.u64 	%rd291, %rd145;
	@%p43 bra 	$L__BB8_153;
	setp.lt.f32 	%p44, %f124, %f225;
	mov.f32 	%f226, %f225;
	mov.u64 	%rd291, %rd290;
	@%p44 bra 	$L__BB8_153;
	setp.lt.s64 	%p45, %rd290, %rd145;
	selp.f32 	%f226, %f225, %f124, %p45;
	min.s64 	%rd291, %rd290, %rd145;
$L__BB8_153:
	cvt.u64.u32 	%rd220, %r28;
	add.s64 	%rd221, %rd282, %rd220;
	add.s64 	%rd148, %rd221, %rd192;
	ld.global.f32 	%f127, [%rd141+2048];
	setp.lt.f32 	%p46, %f226, %f127;
	mov.f32 	%f227, %f127;
	mov.u64 	%rd292, %rd148;
	@%p46 bra 	$L__BB8_156;
	setp.lt.f32 	%p47, %f127, %f226;
	mov.f32 	%f227, %f226;
	mov.u64 	%rd292, %rd291;
	@%p47 bra 	$L__BB8_156;
	setp.lt.s64 	%p48, %rd291, %rd148;
	selp.f32 	%f227, %f226, %f127, %p48;
	min.s64 	%rd292, %rd291, %rd148;
$L__BB8_156:
	add.s32 	%r47, %r28, 256;
	cvt.u64.u32 	%rd222, %r47;
	add.s64 	%rd223, %rd282, %rd222;
	add.s64 	%rd151, %rd223, %rd192;
	ld.global.f32 	%f130, [%rd141+3072];
	setp.lt.f32 	%p49, %f227, %f130;
	mov.f32 	%f228, %f130;
	mov.u64 	%rd293, %rd151;
	@%p49 bra 	$L__BB8_159;
	setp.lt.f32 	%p50, %f130, %f227;
	mov.f32 	%f228, %f227;
	mov.u64 	%rd293, %rd292;
	@%p50 bra 	$L__BB8_159;
	setp.lt.s64 	%p51, %rd292, %rd151;
	selp.f32 	%f228, %f227, %f130, %p51;
	min.s64 	%rd293, %rd292, %rd151;
$L__BB8_159:
	add.s32 	%r390, %r28, 1024;
	add.s32 	%r48, %r28, 512;
	setp.lt.s32 	%p52, %r48, %r19;
	@%p52 bra 	$L__BB8_147;
$L__BB8_160:
	// begin inline asm
	mov.u32 %r49, %laneid;
	// end inline asm
	mov.b32 	%r51, %f228;
	mov.b32 	%r67, 1;
	mov.b32 	%r68, 31;
	mov.b32 	%r69, -1;
	// begin inline asm
	shfl.sync.down.b32 %r50, %r51, %r67, %r68, %r69;
	// end inline asm
	mov.b32 	%f134, %r50;
	// begin inline asm
	shfl.sync.down.b32 %r55, %r56, %r67, %r68, %r69;
	// end inline asm
	mov.b64 	{%r61, %r66}, %rd293;
	// begin inline asm
	shfl.sync.down.b32 %r60, %r61, %r67, %r68, %r69;
	// end inline asm
	// begin inline asm
	shfl.sync.down.b32 %r65, %r66, %r67, %r68, %r69;
	// end inline asm
	mov.b64 	%rd155, {%r60, %r65};
	setp.gt.s32 	%p53, %r49, 30;
	mov.f32 	%f230, %f228;
	mov.u64 	%rd295, %rd293;
	@%p53 bra 	$L__BB8_164;
	setp.lt.f32 	%p54, %f228, %f134;
	mov.f32 	%f230, %f134;
	mov.u64 	%rd295, %rd155;
	@%p54 bra 	$L__BB8_164;
	setp.gt.f32 	%p55, %f228, %f134;
	mov.f32 	%f230, %f228;
	mov.u64 	%rd295, %rd293;
	@%p55 bra 	$L__BB8_164;
	setp.lt.s64 	%p56, %rd293, %rd155;
	selp.f32 	%f230, %f228, %f134, %p56;
	min.s64 	%rd295, %rd293, %rd155;
$L__BB8_164:
	mov.b32 	%r71, %f230;
	mov.b32 	%r87, 2;
	mov.b32 	%r88, 31;
	mov.b32 	%r89, -1;
	// begin inline asm
	shfl.sync.down.b32 %r70, %r71, %r87, %r88, %r89;
	// end inline asm
	mov.b32 	%f137, %r70;
	// begin inline asm
	shfl.sync.down.b32 %r75, %r76, %r87, %r88, %r89;
	// end inline asm
	mov.b64 	{%r81, %r86}, %rd295;
	// begin inline asm
	shfl.sync.down.b32 %r80, %r81, %r87, %r88, %r89;
	// end inline asm
	// begin inline asm
	shfl.sync.down.b32 %r85, %r86, %r87, %r88, %r89;
	// end inline asm
	mov.b64 	%rd158, {%r80, %r85};
	setp.gt.s32 	%p57, %r49, 29;
	mov.f32 	%f231, %f230;
	mov.u64 	%rd296, %rd295;
	@%p57 bra 	$L__BB8_168;
	setp.lt.f32 	%p58, %f230, %f137;
	mov.f32 	%f231, %f137;
	mov.u64 	%rd296, %rd158;
	@%p58 bra 	$L__BB8_168;
	setp.gt.f32 	%p59, %f230, %f137;
	mov.f32 	%f231, %f230;
	mov.u64 	%rd296, %rd295;
	@%p59 bra 	$L__BB8_168;
	setp.lt.s64 	%p60, %rd295, %rd158;
	selp.f32 	%f231, %f230, %f137, %p60;
	min.s64 	%rd296, %rd295, %rd158;
$L__BB8_168:
	mov.b32 	%r91, %f231;
	mov.b32 	%r107, 4;
	mov.b32 	%r108, 31;
	mov.b32 	%r109, -1;
	// begin inline asm
	shfl.sync.down.b32 %r90, %r91, %r107, %r108, %r109;
	// end inline asm
	mov.b32 	%f140, %r90;
	// begin inline asm
	shfl.sync.down.b32 %r95, %r96, %r107, %r108, %r109;
	// end inline asm
	mov.b64 	{%r101, %r106}, %rd296;
	// begin inline asm
	shfl.sync.down.b32 %r100, %r101, %r107, %r108, %r109;
	// end inline asm
	// begin inline asm
	shfl.sync.down.b32 %r105, %r106, %r107, %r108, %r109;
	// end inline asm
	mov.b64 	%rd161, {%r100, %r105};
	setp.gt.s32 	%p61, %r49, 27;
	mov.f32 	%f232, %f231;
	mov.u64 	%rd297, %rd296;
	@%p61 bra 	$L__BB8_172;
	setp.lt.f32 	%p62, %f231, %f140;
	mov.f32 	%f232, %f140;
	mov.u64 	%rd297, %rd161;
	@%p62 bra 	$L__BB8_172;
	setp.gt.f32 	%p63, %f231, %f140;
	mov.f32 	%f232, %f231;
	mov.u64 	%rd297, %rd296;
	@%p63 bra 	$L__BB8_172;
	setp.lt.s64 	%p64, %rd296, %rd161;
	selp.f32 	%f232, %f231, %f140, %p64;
	min.s64 	%rd297, %rd296, %rd161;
$L__BB8_172:
	mov.b32 	%r111, %f232;
	mov.b32 	%r127, 8;
	mov.b32 	%r128, 31;
	mov.b32 	%r129, -1;
	// begin inline asm
	shfl.sync.down.b32 %r110, %r111, %r127, %r128, %r129;
	// end inline asm
	mov.b32 	%f143, %r110;
	// begin inline asm
	shfl.sync.down.b32 %r115, %r116, %r127, %r128, %r129;
	// end inline asm
	mov.b64 	{%r121, %r126}, %rd297;
	// begin inline asm
	shfl.sync.down.b32 %r120, %r121, %r127, %r128, %r129;
	// end inline asm
	// begin inline asm
	shfl.sync.down.b32 %r125, %r126, %r127, %r128, %r129;
	// end inline asm
	mov.b64 	%rd164, {%r120, %r125};
	setp.gt.s32 	%p65, %r49, 23;
	mov.f32 	%f233, %f232;
	mov.u64 	%rd298, %rd297;
	@%p65 bra 	$L__BB8_176;
	setp.lt.f32 	%p66, %f232, %f143;
	mov.f32 	%f233, %f143;
	mov.u64 	%rd298, %rd164;
	@%p66 bra 	$L__BB8_176;
	setp.gt.f32 	%p67, %f232, %f143;
	mov.f32 	%f233, %f232;
	mov.u64 	%rd298, %rd297;
	@%p67 bra 	$L__BB8_176;
	setp.lt.s64 	%p68, %rd297, %rd164;
	selp.f32 	%f233, %f232, %f143, %p68;
	min.s64 	%rd298, %rd297, %rd164;
$L__BB8_176:
	mov.b32 	%r131, %f233;
	mov.b32 	%r147, 16;
	mov.b32 	%r148, 31;
	mov.b32 	%r149, -1;
	// begin inline asm
	shfl.sync.down.b32 %r130, %r131, %r147, %r148, %r149;
	// end inline asm
	mov.b32 	%f146, %r130;
	// begin inline asm
	shfl.sync.down.b32 %r135, %r136, %r147, %r148, %r149;
	// end inline asm
	mov.b64 	{%r141, %r146}, %rd298;
	// begin inline asm
	shfl.sync.down.b32 %r140, %r141, %r147, %r148, %r149;
	// end inline asm
	// begin inline asm
	shfl.sync.down.b32 %r145, %r146, %r147, %r148, %r149;
	// end inline asm
	mov.b64 	%rd167, {%r140, %r145};
	setp.gt.s32 	%p69, %r49, 15;
	mov.f32 	%f241, %f233;
	mov.u64 	%rd306, %rd298;
	@%p69 bra 	$L__BB8_180;
	setp.lt.f32 	%p70, %f233, %f146;
	mov.f32 	%f241, %f146;
	mov.u64 	%rd306, %rd167;
	@%p70 bra 	$L__BB8_180;
	setp.gt.f32 	%p71, %f233, %f146;
	mov.f32 	%f241, %f233;
	mov.u64 	%rd306, %rd298;
	@%p71 bra 	$L__BB8_180;
	setp.lt.s64 	%p72, %rd298, %rd167;
	selp.f32 	%f241, %f233, %f146, %p72;
	min.s64 	%rd306, %rd298, %rd167;
$L__BB8_180:
	setp.ne.s32 	%p73, %r49, 0;
	@%p73 bra 	$L__BB8_182;
	shr.u32 	%r150, %r18, 1;
	and.b32  	%r151, %r150, 496;
	mov.u32 	%r152, _ZN6thrust24THRUST_300001_SM_1000_NS8cuda_cub4core6detail5shmemE;
	add.s32 	%r153, %r152, %r151;
	st.shared.f32 	[%r153+8], %f241;
	st.shared.u64 	[%r153+16], %rd306;
$L__BB8_182:
	bar.sync 	0;
	setp.ne.s32 	%p74, %r18, 0;
	@%p74 bra 	$L__BB8_204;
	ld.shared.f32 	%f149, [_ZN6thrust24THRUST_300001_SM_1000_NS8cuda_cub4core6detail5shmemE+24];
	ld.shared.u64 	%rd170, [_ZN6thrust24THRUST_300001_SM_1000_NS8cuda_cub4core6detail5shmemE+32];
	setp.lt.f32 	%p75, %f241, %f149;
	mov.f32 	%f235, %f149;
	mov.u64 	%rd300, %rd170;
	@%p75 bra 	$L__BB8_186;
	setp.lt.f32 	%p76, %f149, %f241;
	mov.f32 	%f235, %f241;
	mov.u64 	%rd300, %rd306;
	@%p76 bra 	$L__BB8_186;
	setp.lt.s64 	%p77, %rd306, %rd170;
	selp.f32 	%f235, %f241, %f149, %p77;
	min.s64 	%rd300, %rd306, %rd170;
$L__BB8_186:
	ld.shared.f32 	%f152, [_ZN6thrust24THRUST_300001_SM_1000_NS8cuda_cub4core6detail5shmemE+40];
	ld.shared.u64 	%rd173, [_ZN6thrust24THRUST_300001_SM_1000_NS8cuda_cub4core6detail5shmemE+48];
	setp.lt.f32 	%p78, %f235, %f152;
	mov.f32 	%f236, %f152;
	mov.u64 	%rd301, %rd173;
	@%p78 bra 	$L__BB8_189;
	setp.lt.f32 	%p79, %f152, %f235;
	mov.f32 	%f236, %f235;
	mov.u64 	%rd301, %rd300;
	@%p79 bra 	$L__BB8_189;
	setp.lt.s64 	%p80, %rd300, %rd173;
	selp.f32 	%f236, %f235, %f152, %p80;
	min.s64 	%rd301, %rd300, %rd173;
$L__BB8_189:
	ld.shared.f32 	%f155, [_ZN6thrust24THRUST_300001_SM_1000_NS8cuda_cub4core6detail5shmemE+56];
	ld.shared.u64 	%rd176, [_ZN6thrust24THRUST_300001_SM_1000_NS8cuda_cub4core6detail5shmemE+64];
	setp.lt.f32 	%p81, %f236, %f155;
	mov.f32 	%f237, %f155;
	mov.u64 	%rd302, %rd176;
	@%p81 bra 	$L__BB8_192;
	setp.lt.f32 	%p82, %f155, %f236;
	mov.f32 	%f237, %f236;
	mov.u64 	%rd302, %rd301;
	@%p82 bra 	$L__BB8_192;
	setp.lt.s64 	%p83, %rd301, %rd176;
	selp.f32 	%f237, %f236, %f155, %p83;
	min.s64 	%rd302, %rd301, %rd176;
$L__BB8_192:
	ld.shared.f32 	%f158, [_ZN6thrust24THRUST_300001_SM_1000_NS8cuda_cub4core6detail5shmemE+72];
	ld.shared.u64 	%rd179, [_ZN6thrust24THRUST_300001_SM_1000_NS8cuda_cub4core6detail5shmemE+80];
	setp.lt.f32 	%p84, %f237, %f158;
	mov.f32 	%f238, %f158;
	mov.u64 	%rd303, %rd179;
	@%p84 bra 	$L__BB8_195;
	setp.lt.f32 	%p85, %f158, %f237;
	mov.f32 	%f238, %f237;
	mov.u64 	%rd303, %rd302;
	@%p85 bra 	$L__BB8_195;
	setp.lt.s64 	%p86, %rd302, %rd179;
	selp.f32 	%f238, %f237, %f158, %p86;
	min.s64 	%rd303, %rd302, %rd179;
$L__BB8_195:
	ld.shared.f32 	%f161, [_ZN6thrust24THRUST_300001_SM_1000_NS8cuda_cub4core6detail5shmemE+88];
	ld.shared.u64 	%rd182, [_ZN6thrust24THRUST_300001_SM_1000_NS8cuda_cub4core6detail5shmemE+96];
	setp.lt.f32 	%p87, %f238, %f161;
	mov.f32 	%f239, %f161;
	mov.u64 	%rd304, %rd182;
	@%p87 bra 	$L__BB8_198;
	setp.lt.f32 	%p88, %f161, %f238;
	mov.f32 	%f239, %f238;
	mov.u64 	%rd304, %rd303;
	@%p88 bra 	$L__BB8_198;
	setp.lt.s64 	%p89, %rd303, %rd182;
	selp.f32 	%f239, %f238, %f161, %p89;
	min.s64 	%rd304, %rd303, %rd182;
$L__BB8_198:
	ld.shared.f32 	%f164, [_ZN6thrust24THRUST_300001_SM_1000_NS8cuda_cub4core6detail5shmemE+104];
	ld.shared.u64 	%rd185, [_ZN6thrust24THRUST_300001_SM_1000_NS8cuda_cub4core6detail5shmemE+112];
	setp.lt.f32 	%p90, %f239, %f164;
	mov.f32 	%f240, %f164;
	mov.u64 	%rd305, %rd185;
	@%p90 bra 	$L__BB8_201;
	setp.lt.f32 	%p91, %f164, %f239;
	mov.f32 	%f240, %f239;
	mov.u64 	%rd305, %rd304;
	@%p91 bra 	$L__BB8_201;
	setp.lt.s64 	%p92, %rd304, %rd185;
	selp.f32 	%f240, %f239, %f164, %p92;
	min.s64 	%rd305, %rd304, %rd185;
$L__BB8_201:
	ld.shared.f32 	%f167, [_ZN6thrust24THRUST_300001_SM_1000_NS8cuda_cub4core6detail5shmemE+120];
	ld.shared.u64 	%rd188, [_ZN6thrust24THRUST_300001_SM_1000_NS8cuda_cub4core6detail5shmemE+128];
	setp.lt.f32 	%p93, %f240, %f167;
	mov.f32 	%f241, %f167;
	mov.u64 	%rd306, %rd188;
	@%p93 bra 	$L__BB8_204;
	setp.lt.f32 	%p94, %f167, %f240;
	mov.f32 	%f241, %f240;
	mov.u64 	%rd306, %rd305;
	@%p94 bra 	$L__BB8_204;
	setp.lt.s64 	%p95, %rd305, %rd188;
	selp.f32 	%f241, %f240, %f167, %p95;
	min.s64 	%rd306, %rd305, %rd188;
$L__BB8_204:
	mov.u32 	%r381, %tid.x;
	setp.ne.s32 	%p212, %r381, 0;
	@%p212 bra 	$L__BB8_206;
	ld.param.u64 	%rd237, [_ZN6thrust24THRUST_300001_SM_1000_NS8cuda_cub4core6detail13_kernel_agentINS1_8__reduce11ReduceAgentINS0_12zip_iteratorIN4cuda3std3__45tupleIJNS0_10device_ptrIKfEENS0_17counting_iteratorIlNS0_11use_defaultESG_SG_EEEEEEEPNSB_IJflEEESK_lNS1_9__extrema9arg_max_fIflNSA_4lessIfEEEEEEJSJ_SL_lSQ_EEEvDpT0__param_1];
	cvta.to.global.u64 	%rd236, %rd237;
	st.global.f32 	[%rd236], %f241;
	st.global.u64 	[%rd236+8], %rd306;
$L__BB8_206:
	ret;

}
	// .globl	_ZN6thrust24THRUST_300001_SM_1000_NS8cuda_cub4core6detail13_kernel_agentINS1_8__reduce11ReduceAgentINS0_12zip_iteratorIN4cuda3std3__45tupleIJNS0_10device_ptrIKfEENS0_17counting_iteratorIlNS0_11use_defaultESG_SG_EEEEEEEPNSB_IJflEEESK_lNS1_9__extrema9arg_max_fIflNSA_4lessIfEEEEEEJSJ_SL_lN3cub18CUB_300001_SM_100013GridEvenShareIlEENST_9GridQueueIyEESQ_EEEvDpT0_
.visible .entry _ZN6thrust24THRUST_300001_SM_1000_NS8cuda_cub4core6detail13_kernel_agentINS1_8__reduce11ReduceAgentINS0_12zip_iteratorIN4cuda3std3__45tupleIJNS0_10device_ptrIKfEENS0_17counting_iteratorIlNS0_11use_defaultESG_SG_EEEEEEEPNSB_IJflEEESK_lNS1_9__extrema9arg_max_fIflNSA_4lessIfEEEEEEJSJ_SL_lN3cub18CUB_300001_SM_100013GridEvenShareIlEENST_9GridQueueIyEESQ_EEEvDpT0_(
	.param .align 8 .b8 _ZN6thrust24THRUST_300001_SM_1000_NS8cuda_cub4core6detail13_kernel_agentINS1_8__reduce11ReduceAgentINS0_12zip_iteratorIN4cuda3std3__45tupleIJNS0_10device_ptrIKfEENS0_17counting_iteratorIlNS0_11use_defaultESG_SG_EEEEEEEPNSB_IJflEEESK_lNS1_9__extrema9arg_max_fIflNSA_4lessIfEEEEEEJSJ_SL_lN3cub18CUB_300001_SM_100013GridEvenShareIlEENST_9GridQueueIyEESQ_EEEvDpT0__param_0[16],
	.param .u64 .ptr .align 1 _ZN6thrust24THRUST_300001_SM_1000_NS8cuda_cub4core6detail13_kernel_agentINS1_8__reduce11ReduceAgentINS0_12zip_iteratorIN4cuda3std3__45tupleIJNS0_10device_ptrIKfEENS0_17counting_iteratorIlNS0_11use_defaultESG_SG_EEEEEEEPNSB_IJflEEESK_lNS1_9__extrema9arg_max_fIflNSA_4lessIfEEEEEEJSJ_SL_lN3cub18CUB_300001_SM_100013GridEvenShareIlEENST_9GridQueueIyEESQ_EEEvDpT0__param_1,
	.param .u64 _ZN6thrust24THRUST_300001_SM_1000_NS8cuda_cub4core6detail13_kernel_agentINS1_8__reduce11ReduceAgentINS0_12zip_iteratorIN4cuda3std3__45tupleIJNS0_10device_ptrIKfEENS0_17counting_iteratorIlNS0_11use_defaultESG_SG_EEEEEEEPNSB_IJflEEESK_lNS1_9__extrema9arg_max_fIflNSA_4lessIfEEEEEEJSJ_SL_lN3cub18CUB_300001_SM_100013GridEvenShareIlEENST_9GridQueueIyEESQ_EEEvDpT0__param_2,
	.param .align 8 .b8 _ZN6thrust24THRUST_300001_SM_1000_NS8cuda_cub4core6detail13_kernel_agentINS1_8__reduce11ReduceAgentINS0_12zip_iteratorIN4cuda3std3__45tupleIJNS0_10device_ptrIKfEENS0_17counting_iteratorIlNS0_11use_defaultESG_SG_EEEEEEEPNSB_IJflEEESK_lNS1_9__extrema9arg_max_fIflNSA_4lessIfEEEEEEJSJ_SL_lN3cub18CUB_300001_SM_100013GridEvenShareIlEENST_9GridQueueIyEESQ_EEEvDpT0__param_3[72],
	.param .align 8 .b8 _ZN6thrust24THRUST_300001_SM_1000_NS8cuda_cub4core6detail13_kernel_agentINS1_8__reduce11ReduceAgentINS0_12zip_iteratorIN4cuda3std3__45tupleIJNS0_10device_ptrIKfEENS0_17counting_iteratorIlNS0_11use_defaultESG_SG_EEEEEEEPNSB_IJflEEESK_lNS1_9__extrema9arg_max_fIflNSA_4lessIfEEEEEEJSJ_SL_lN3cub18CUB_300001_SM_100013GridEvenShareIlEENST_9GridQueueIyEESQ_EEEvDpT0__param_4[8],
	.param .align 1 .b8 _ZN6thrust24THRUST_300001_SM_1000_NS8cuda_cub4core6detail13_kernel_agentINS1_8__reduce11ReduceAgentINS0_12zip_iteratorIN4cuda3std3__45tupleIJNS0_10device_ptrIKfEENS0_17counting_iteratorIlNS0_11use_defaultESG_SG_EEEEEEEPNSB_IJflEEESK_lNS1_9__extrema9arg_max_fIflNSA_4lessIfEEEEEEJSJ_SL_lN3cub18CUB_300001_SM_100013GridEvenShareIlEENST_9GridQueueIyEESQ_EEEvDpT0__param_5[1]
)
.maxntid 256
{
	.reg .pred 	%p<215>;
	.reg .b32 	%r<399>;
	.reg .b32 	%f<242>;
	.reg .b64 	%rd<324>;

	ld.param.u64 	%rd196, [_ZN6thrust24THRUST_300001_SM_1000_NS8cuda_cub4core6detail13_kernel_agentINS1_8__reduce11ReduceAgentINS0_12zip_iteratorIN4cuda3std3__45tupleIJNS0_10device_ptrIKfEENS0_17counting_iteratorIlNS0_11use_defaultESG_SG_EEEEEEEPNSB_IJflEEESK_lNS1_9__extrema9arg_max_fIflNSA_4lessIfEEEEEEJSJ_SL_lN3cub18CUB_300001_SM_100013GridEvenShareIlEENST_9GridQueueIyEESQ_EEEvDpT0__param_0+8];
	ld.param.u64 	%rd195, [_ZN6thrust24THRUST_300001_SM_1000_NS8cuda_cub4core6detail13_kernel_agentINS1_8__reduce11ReduceAgentINS0_12zip_iteratorIN4cuda3std3__45tupleIJNS0_10device_ptrIKfEENS0_17counting_iteratorIlNS0_11use_defaultESG_SG_EEEEEEEPNSB_IJflEEESK_lNS1_9__extrema9arg_max_fIflNSA_4lessIfEEEEEEJSJ_SL_lN3cub18CUB_300001_SM_100013GridEvenShareIlEENST_9GridQueueIyEESQ_EEEvDpT0__param_0];
	ld.param.u64 	%rd199, [_ZN6thrust24THRUST_300001_SM_1000_NS8cuda_cub4core6detail13_kernel_agentINS1_8__reduce11ReduceAgentINS0_12zip_iteratorIN4cuda3std3__45tupleIJNS0_10device_ptrIKfEENS0_17counting_iteratorIlNS0_11use_defaultESG_SG_EEEEEEEPNSB_IJflEEESK_lNS1_9__extrema9arg_max_fIflNSA_4lessIfEEEEEEJSJ_SL_lN3cub18CUB_300001_SM_100013GridEvenShareIlEENST_9GridQueueIyEESQ_EEEvDpT0__param_4];
	ld.param.u64 	%rd198, [_ZN6thrust24THRUST_300001_SM_1000_NS8cuda_cub4core6detail13_kernel_agentINS1_8__reduce11ReduceAgentINS0_12zip_iteratorIN4cuda3std3__45tupleIJNS0_10device_ptrIKfEENS0_17counting_iteratorIlNS0_11use_defaultESG_SG_EEEEEEEPNSB_IJflEEESK_lNS1_9__extrema9arg_max_fIflNSA_4lessIfEEEEEEJSJ_SL_lN3cub18CUB_300001_SM_100013GridEvenShareIlEENST_9GridQueueIyEESQ_EEEvDpT0__param_2];
	cvta.to.global.u64 	%rd1, %rd199;
	cvta.to.global.u64 	%rd2, %rd195;
	mov.u32 	%r1, %ctaid.x;
	mul.lo.s32 	%r33, %r1, 1280;
	cvt.u64.u32 	%rd4, %r33;
	mov.u32 	%r34, %nctaid.x;
	mul.lo.s32 	%r35, %r34, 1280;
	cvt.u64.u32 	%rd5, %r35;
	add.s64 	%rd200, %rd4, 1280;
	setp.le.s64 	%p1, %rd200, %rd198;
	@%p1 bra 	$L__BB9_121;
	cvt.u32.u64 	%r159, %rd4;
	cvt.u32.u64 	%r2, %rd198;
	sub.s32 	%r3, %r2, %r159;
	mov.u32 	%r4, %tid.x;
	setp.ge.s32 	%p98, %r4, %r3;
	mov.f32 	%f188, 0f00000000;
	mov.b64 	%rd266, 0;
	mov.u32 	%r393, %r4;
	@%p98 bra 	$L__BB9_3;
	cvt.u64.u32 	%rd234, %r4;
	add.s64 	%rd235, %rd4, %rd234;
	shl.b64 	%rd236, %rd235, 2;
	add.s64 	%rd237, %rd2, %rd236;
	add.s64 	%rd266, %rd196, %rd235;
	ld.global.f32 	%f188, [%rd237];
	add.s32 	%r393, %r4, 256;
$L__BB9_3:
	setp.ge.s32 	%p99, %r393, %r3;
	@%p99 bra 	$L__BB9_25;
	not.b32 	%r161, %r393;
	add.s32 	%r162, %r161, %r2;
	sub.s32 	%r7, %r162, %r159;
	and.b32  	%r163, %r7, 768;
	setp.eq.s32 	%p100, %r163, 768;
	@%p100 bra 	$L__BB9_10;
	cvt.u64.u32 	%rd239, %r393;
	add.s64 	%rd240, %rd239, %rd4;
	add.s64 	%rd257, %rd240, %rd196;
	shl.b64 	%rd241, %rd240, 2;
	add.s64 	%rd256, %rd2, %rd241;
	shr.u32 	%r164, %r7, 8;
	add.s32 	%r165, %r164, 1;
	and.b32  	%r166, %r165, 3;
	neg.s32 	%r391, %r166;
$L__BB9_6:
	.pragma "nounroll";
	mov.u64 	%rd12, %rd266;
	mov.f32 	%f3, %f188;
	ld.global.f32 	%f4, [%rd256];
	setp.lt.f32 	%p101, %f3, %f4;
	mov.u64 	%rd266, %rd257;
	mov.f32 	%f188, %f4;
	@%p101 bra 	$L__BB9_9;
	setp.lt.f32 	%p102, %f4, %f3;
	mov.u64 	%rd266, %rd12;
	mov.f32 	%f188, %f3;
	@%p102 bra 	$L__BB9_9;
	setp.lt.s64 	%p103, %rd12, %rd257;
	min.s64 	%rd266, %rd12, %rd257;
	selp.f32 	%f188, %f3, %f4, %p103;
$L__BB9_9:
	add.s32 	%r393, %r393, 256;
	add.s64 	%rd257, %rd257, 256;
	add.s64 	%rd256, %rd256, 1024;
	add.s32 	%r391, %r391, 1;
	setp.ne.s32 	%p104, %r391, 0;
	@%p104 bra 	$L__BB9_6;
$L__BB9_10:
	setp.lt.u32 	%p105, %r7, 768;
	@%p105 bra 	$L__BB9_25;
	add.s32 	%r394, %r393, 512;
$L__BB9_12:
	mov.u32 	%r15, %r394;
	add.s32 	%r167, %r15, -512;
	cvt.s64.s32 	%rd242, %r167;
	add.s64 	%rd243, %rd242, %rd4;
	shl.b64 	%rd244, %rd243, 2;
	add.s64 	%rd20, %rd2, %rd244;
	add.s64 	%rd21, %rd243, %rd196;
	ld.global.f32 	%f10, [%rd20];
	setp.lt.f32 	%p106, %f188, %f10;
	mov.u64 	%rd263, %rd21;
	mov.f32 	%f185, %f10;
	@%p106 bra 	$L__BB9_15;
	setp.lt.f32 	%p107, %f10, %f188;
	mov.u64 	%rd263, %rd266;
	mov.f32 	%f185, %f188;
	@%p107 bra 	$L__BB9_15;
	setp.lt.s64 	%p108, %rd266, %rd21;
	min.s64 	%rd263, %rd266, %rd21;
	selp.f32 	%f185, %f188, %f10, %p108;
$L__BB9_15:
	add.s32 	%r168, %r15, -256;
	cvt.s64.s32 	%rd245, %r168;
	add.s64 	%rd246, %rd245, %rd4;
	add.s64 	%rd24, %rd246, %rd196;
	ld.global.f32 	%f13, [%rd20+1024];
	setp.lt.f32 	%p109, %f185, %f13;
	mov.u64 	%rd264, %rd24;
	mov.f32 	%f186, %f13;
	@%p109 bra 	$L__BB9_18;
	setp.lt.f32 	%p110, %f13, %f185;
	mov.u64 	%rd264, %rd263;
	mov.f32 	%f186, %f185;
	@%p110 bra 	$L__BB9_18;
	setp.lt.s64 	%p111, %rd263, %rd24;
	min.s64 	%rd264, %rd263, %rd24;
	selp.f32 	%f186, %f185, %f13, %p111;
$L__BB9_18:
	cvt.s64.s32 	%rd247, %r15;
	add.s64 	%rd248, %rd247, %rd4;
	add.s64 	%rd27, %rd248, %rd196;
	ld.global.f32 	%f16, [%rd20+2048];
	setp.lt.f32 	%p112, %f186, %f16;
	mov.u64 	%rd265, %rd27;
	mov.f32 	%f187, %f16;
	@%p112 bra 	$L__BB9_21;
	setp.lt.f32 	%p113, %f16, %f186;
	mov.u64 	%rd265, %rd264;
	mov.f32 	%f187, %f186;
	@%p113 bra 	$L__BB9_21;
	setp.lt.s64 	%p114, %rd264, %rd27;
	min.s64 	%rd265, %rd264, %rd27;
	selp.f32 	%f187, %f186, %f16, %p114;
$L__BB9_21:
	add.s32 	%r169, %r15, 256;
	cvt.s64.s32 	%rd249, %r169;
	add.s64 	%rd250, %rd249, %rd4;
	add.s64 	%rd30, %rd250, %rd196;
	ld.global.f32 	%f19, [%rd20+3072];
	setp.lt.f32 	%p115, %f187, %f19;
	mov.u64 	%rd266, %rd30;
	mov.f32 	%f188, %f19;
	@%p115 bra 	$L__BB9_24;
	setp.lt.f32 	%p116, %f19, %f187;
	mov.u64 	%rd266, %rd265;
	mov.f32 	%f188, %f187;
	@%p116 bra 	$L__BB9_24;
	setp.lt.s64 	%p117, %rd265, %rd30;
	min.s64 	%rd266, %rd265, %rd30;
	selp.f32 	%f188, %f187, %f19, %p117;
$L__BB9_24:
	add.s32 	%r394, %r15, 1024;
	add.s32 	%r170, %r15, 512;
	setp.lt.s32 	%p118, %r170, %r3;
	@%p118 bra 	$L__BB9_12;
$L__BB9_25:
	setp.lt.s32 	%p119, %r3, 256;
	@%p119 bra 	$L__BB9_70;
	// begin inline asm
	mov.u32 %r284, %laneid;
	// end inline asm
	mov.b32 	%r286, %f188;
	mov.b32 	%r302, 1;
	mov.b32 	%r303, 31;
	mov.b32 	%r304, -1;
	// begin inline asm
	shfl.sync.down.b32 %r285, %r286, %r302, %r303, %r304;
	// end inline asm
	mov.b32 	%f23, %r285;
	// begin inline asm
	shfl.sync.down.b32 %r290, %r291, %r302, %r303, %r304;
	// end inline asm
	mov.b64 	{%r296, %r301}, %rd266;
	// begin inline asm
	shfl.sync.down.b32 %r295, %r296, %r302, %r303, %r304;
	// end inline asm
	// begin inline asm
	shfl.sync.down.b32 %r300, %r301, %r302, %r303, %r304;
	// end inline asm
	mov.b64 	%rd34, {%r295, %r300};
	setp.gt.s32 	%p171, %r284, 30;
	mov.u64 	%rd268, %rd266;
	mov.f32 	%f190, %f188;
	@%p171 bra 	$L__BB9_30;
	setp.lt.f32 	%p172, %f188, %f23;
	mov.u64 	%rd268, %rd34;
	mov.f32 	%f190, %f23;
	@%p172 bra 	$L__BB9_30;
	setp.gt.f32 	%p173, %f188, %f23;
	mov.u64 	%rd268, %rd266;
	mov.f32 	%f190, %f188;
	@%p173 bra 	$L__BB9_30;
	setp.lt.s64 	%p174, %rd266, %rd34;
	min.s64 	%rd268, %rd266, %rd34;
	selp.f32 	%f190, %f188, %f23, %p174;
$L__BB9_30:
	mov.b32 	%r306, %f190;
	mov.b32 	%r322, 2;
	mov.b32 	%r323, 31;
	mov.b32 	%r324, -1;
	// begin inline asm
	shfl.sync.down.b32 %r305, %r306, %r322, %r323, %r324;
	// end inline asm
	mov.b32 	%f26, %r305;
	// begin inline asm
	shfl.sync.down.b32 %r310, %r311, %r322, %r323, %r324;
	// end inline asm
	mov.b64 	{%r316, %r321}, %rd268;
	// begin inline asm
	shfl.sync.down.b32 %r315, %r316, %r322, %r323, %r324;
	// end inline asm
	// begin inline asm
	shfl.sync.down.b32 %r320, %r321, %r322, %r323, %r324;
	// end inline asm
	mov.b64 	%rd37, {%r315, %r320};
	setp.gt.s32 	%p175, %r284, 29;
	mov.u64 	%rd269, %rd268;
	mov.f32 	%f191, %f190;
	@%p175 bra 	$L__BB9_34;
	setp.lt.f32 	%p176, %f190, %f26;
	mov.u64 	%rd269, %rd37;
	mov.f32 	%f191, %f26;
	@%p176 bra 	$L__BB9_34;
	setp.gt.f32 	%p177, %f190, %f26;
	mov.u64 	%rd269, %rd268;
	mov.f32 	%f191, %f190;
	@%p177 bra 	$L__BB9_34;
	setp.lt.s64 	%p178, %rd268, %rd37;
	min.s64 	%rd269, %rd268, %rd37;
	selp.f32 	%f191, %f190, %f26, %p178;
$L__BB9_34:
	mov.b32 	%r326, %f191;
	mov.b32 	%r342, 4;
	mov.b32 	%r343, 31;
	mov.b32 	%r344, -1;
	// begin inline asm
	shfl.sync.down.b32 %r325, %r326, %r342, %r343, %r344;
	// end inline asm
	mov.b32 	%f29, %r325;
	// begin inline asm
	shfl.sync.down.b32 %r330, %r331, %r342, %r343, %r344;
	// end inline asm
	mov.b64 	{%r336, %r341}, %rd269;
	// begin inline asm
	shfl.sync.down.b32 %r335, %r336, %r342, %r343, %r344;
	// end inline asm
	// begin inline asm
	shfl.sync.down.b32 %r340, %r341, %r342, %r343, %r344;
	// end inline asm
	mov.b64 	%rd40, {%r335, %r340};
	setp.gt.s32 	%p179, %r284, 27;
	mov.u64 	%rd270, %rd269;
	mov.f32 	%f192, %f191;
	@%p179 bra 	$L__BB9_38;
	setp.lt.f32 	%p180, %f191, %f29;
	mov.u64 	%rd270, %rd40;
	mov.f32 	%f192, %f29;
	@%p180 bra 	$L__BB9_38;
	setp.gt.f32 	%p181, %f191, %f29;
	mov.u64 	%rd270, %rd269;
	mov.f32 	%f192, %f191;
	@%p181 bra 	$L__BB9_38;
	setp.lt.s64 	%p182, %rd269, %rd40;
	min.s64 	%rd270, %rd269, %rd40;
	selp.f32 	%f192, %f191, %f29, %p182;
$L__BB9_38:
	mov.b32 	%r346, %f192;
	mov.b32 	%r362, 8;
	mov.b32 	%r363, 31;
	mov.b32 	%r364, -1;
	// begin inline asm
	shfl.sync.down.b32 %r345, %r346, %r362, %r363, %r364;
	// end inline asm
	mov.b32 	%f32, %r345;
	// begin inline asm
	shfl.sync.down.b32 %r350, %r351, %r362, %r363, %r364;
	// end inline asm
	mov.b64 	{%r356, %r361}, %rd270;
	// begin inline asm
	shfl.sync.down.b32 %r355, %r356, %r362, %r363, %r364;
	// end inline asm
	// begin inline asm
	shfl.sync.down.b32 %r360, %r361, %r362, %r363, %r364;
	// end inline asm
	mov.b64 	%rd43, {%r355, %r360};
	setp.gt.s32 	%p183, %r284, 23;
	mov.u64 	%rd271, %rd270;
	mov.f32 	%f193, %f192;
	@%p183 bra 	$L__BB9_42;
	setp.lt.f32 	%p184, %f192, %f32;
	mov.u64 	%rd271, %rd43;
	mov.f32 	%f193, %f32;
	@%p184 bra 	$L__BB9_42;
	setp.gt.f32 	%p185, %f192, %f32;
	mov.u64 	%rd271, %rd270;
	mov.f32 	%f193, %f192;
	@%p185 bra 	$L__BB9_42;
	setp.lt.s64 	%p186, %rd270, %rd43;
	min.s64 	%rd271, %rd270, %rd43;
	selp.f32 	%f193, %f192, %f32, %p186;
$L__BB9_42:
	mov.b32 	%r366, %f193;
	mov.b32 	%r382, 16;
	mov.b32 	%r383, 31;
	mov.b32 	%r384, -1;
	// begin inline asm
	shfl.sync.down.b32 %r365, %r366, %r382, %r383, %r384;
	// end inline asm
	mov.b32 	%f35, %r365;
	// begin inline asm
	shfl.sync.down.b32 %r370, %r371, %r382, %r383, %r384;
	// end inline asm
	mov.b64 	{%r376, %r381}, %rd271;
	// begin inline asm
	shfl.sync.down.b32 %r375, %r376, %r382, %r383, %r384;
	// end inline asm
	// begin inline asm
	shfl.sync.down.b32 %r380, %r381, %r382, %r383, %r384;
	// end inline asm
	mov.b64 	%rd46, {%r375, %r380};
	setp.gt.s32 	%p187, %r284, 15;
	mov.u64 	%rd323, %rd271;
	mov.f32 	%f241, %f193;
	@%p187 bra 	$L__BB9_46;
	setp.lt.f32 	%p188, %f193, %f35;
	mov.u64 	%rd323, %rd46;
	mov.f32 	%f241, %f35;
	@%p188 bra 	$L__BB9_46;
	setp.gt.f32 	%p189, %f193, %f35;
	mov.u64 	%rd323, %rd271;
	mov.f32 	%f241, %f193;
	@%p189 bra 	$L__BB9_46;
	setp.lt.s64 	%p190, %rd271, %rd46;
	min.s64 	%rd323, %rd271, %rd46;
	selp.f32 	%f241, %f193, %f35, %p190;
$L__BB9_46:
	setp.ne.s32 	%p191, %r284, 0;
	@%p191 bra 	$L__BB9_48;
	shr.u32 	%r385, %r4, 1;
	and.b32  	%r386, %r385, 496;
	mov.u32 	%r387, _ZN6thrust24THRUST_300001_SM_1000_NS8cuda_cub4core6detail5shmemE;
	add.s32 	%r388, %r387, %r386;
	st.shared.f32 	[%r388+8], %f241;
	st.shared.u64 	[%r388+16], %rd323;
$L__BB9_48:
	bar.sync 	0;
	setp.ne.s32 	%p192, %r4, 0;
	@%p192 bra 	$L__BB9_208;
	ld.shared.f32 	%f38, [_ZN6thrust24THRUST_300001_SM_1000_NS8cuda_cub4core6detail5shmemE+24];
	ld.shared.u64 	%rd49, [_ZN6thrust24THRUST_300001_SM_1000_NS8cuda_cub4core6detail5shmemE+32];
	setp.lt.f32 	%p193, %f241, %f38;
	mov.u64 	%rd273, %rd49;
	mov.f32 	%f195, %f38;
	@%p193 bra 	$L__BB9_52;
	setp.lt.f32 	%p194, %f38, %f241;
	mov.u64 	%rd273, %rd323;
	mov.f32 	%f195, %f241;
	@%p194 bra 	$L__BB9_52;
	setp.lt.s64 	%p195, %rd323, %rd49;
	min.s64 	%rd273, %rd323, %rd49;
	selp.f32 	%f195, %f241, %f38, %p195;
$L__BB9_52:
	ld.shared.f32 	%f41, [_ZN6thrust24THRUST_300001_SM_1000_NS8cuda_cub4core6detail5shmemE+40];
	ld.shared.u64 	%rd52, [_ZN6thrust24THRUST_300001_SM_1000_NS8cuda_cub4core6detail5shmemE+48];
	setp.lt.f32 	%p196, %f195, %f41;
	mov.u64 	%rd274, %rd52;
	mov.f32 	%f196, %f41;
	@%p196 bra 	$L__BB9_55;
	setp.lt.f32 	%p197, %f41, %f195;
	mov.u64 	%rd274, %rd273;
	mov.f32 	%f196, %f195;
	@%p197 bra 	$L__BB9_55;
	setp.lt.s64 	%p198, %rd273, %rd52;
	min.s64 	%rd274, %rd273, %rd52;
	selp.f32 	%f196, %f195, %f41, %p198;
$L__BB9_55:
	ld.shared.f32 	%f44, [_ZN6thrust24THRUST_300001_SM_1000_NS8cuda_cub4core6detail5shmemE+56];
	ld.shared.u64 	%rd55, [_ZN6thrust24THRUST_300001_SM_1000_NS8cuda_cub4core6detail5shmemE+64];
	setp.lt.f32 	%p199, %f196, %f44;
	mov.u64 	%rd275, %rd55;
	mov.f32 	%f197, %f44;
	@%p199 bra 	$L__BB9_58;
	setp.lt.f32 	%p200, %f44, %f196;
	mov.u64 	%rd275, %rd274;
	mov.f32 	%f197, %f196;
	@%p200 bra 	$L__BB9_58;
	setp.lt.s64 	%p201, %rd274, %rd55;
	min.s64 	%rd275, %rd274, %rd55;
	selp.f32 	%f197, %f196, %f44, %p201;
$L__BB9_58:
	ld.shared.f32 	%f47, [_ZN6thrust24THRUST_300001_SM_1000_NS8cuda_cub4core6detail5shmemE+72];
	ld.shared.u64 	%rd58, [_ZN6thrust24THRUST_300001_SM_1000_NS8cuda_cub4core6detail5shmemE+80];
	setp.lt.f32 	%p202, %f197, %f47;
	mov.u64 	%rd276, %rd58;
	mov.f32 	%f198, %f47;
	@%p202 bra 	$L__BB9_61;
	setp.lt.f32 	%p203, %f47, %f197;
	mov.u64 	%rd276, %rd275;
	mov.f32 	%f198, %f197;
	@%p203 bra 	$L__BB9_61;
	setp.lt.s64 	%p204, %rd275, %rd58;
	min.s64 	%rd276, %rd275, %rd58;
	selp.f32 	%f198, %f197, %f47, %p204;
$L__BB9_61:
	ld.shared.f32 	%f50, [_ZN6thrust24THRUST_300001_SM_1000_NS8cuda_cub4core6detail5shmemE+88];
	ld.shared.u64 	%rd61, [_ZN6thrust24THRUST_300001_SM_1000_NS8cuda_cub4core6detail5shmemE+96];
	setp.lt.f32 	%p205, %f198, %f50;
	mov.f32 	%f199, %f50;
	mov.u64 	%rd277, %rd61;
	@%p205 bra 	$L__BB9_64;
	setp.lt.f32 	%p206, %f50, %f198;
	mov.f32 	%f199, %f198;
	mov.u64 	%rd277, %rd276;
	@%p206 bra 	$L__BB9_64;
	setp.lt.s64 	%p207, %rd276, %rd61;
	selp.f32 	%f199, %f198, %f50, %p207;
	min.s64 	%rd277, %rd276, %rd61;
$L__BB9_64:
	ld.shared.f32 	%f53, [_ZN6thrust24THRUST_300001_SM_1000_NS8cuda_cub4core6detail5shmemE+104];
	ld.shared.u64 	%rd64, [_ZN6thrust24THRUST_300001_SM_1000_NS8cuda_cub4core6detail5shmemE+112];
	setp.lt.f32 	%p208, %f199, %f53;
	mov.f32 	%f200, %f53;
	mov.u64 	%rd278, %rd64;
	@%p208 bra 	$L__BB9_67;
	setp.lt.f32 	%p209, %f53, %f199;
	mov.f32 	%f200, %f199;
	mov.u64 	%rd278, %rd277;
	@%p209 bra 	$L__BB9_67;
	setp.lt.s64 	%p210, %rd277, %rd64;
	selp.f32 	%f200, %f199, %f53, %p210;
	min.s64 	%rd278, %rd277, %rd64;
$L__BB9_67:
	ld.shared.f32 	%f56, [_ZN6thrust24THRUST_300001_SM_1000_NS8cuda_cub4core6detail5shmemE+120];
	ld.shared.u64 	%rd67, [_ZN6thrust24THRUST_300001_SM_1000_NS8cuda_cub4core6detail5shmemE+128];
	setp.lt.f32 	%p211, %f200, %f56;
	mov.f32 	%f241, %f56;
	mov.u64 	%rd323, %rd67;
	@%p211 bra 	$L__BB9_208;
	setp.lt.f32 	%p212, %f56, %f200;
	mov.f32 	%f241, %f200;
	mov.u64 	%rd323, %rd278;
	@%p212 bra 	$L__BB9_208;
	setp.lt.s64 	%p213, %rd278, %rd67;
	selp.f32 	%f241, %f200, %f56, %p213;
	min.s64 	%rd323, %rd278, %rd67;
	bra.uni 	$L__BB9_208;
$L__BB9_70:
	// begin inline asm
	mov.u32 %r171, %laneid;
	// end inline asm
	and.b32  	%r192, %r4, 992;
	add.s32 	%r193, %r192, 32;
	setp.gt.s32 	%p120, %r193, %r3;
	not.b32 	%r194, %r192;
	add.s32 	%r195, %r3, %r194;
	selp.b32 	%r190, %r195, 31, %p120;
	mov.b32 	%r173, %f188;
	mov.b32 	%r189, 1;
	mov.b32 	%r191, -1;
	// begin inline asm
	shfl.sync.down.b32 %r172, %r173, %r189, %r190, %r191;
	// end inline asm
	mov.b32 	%f58, %r172;
	// begin inline asm
	shfl.sync.down.b32 %r177, %r178, %r189, %r190, %r191;
	// end inline asm
	mov.b64 	{%r183, %r188}, %rd266;
	// begin inline asm
	shfl.sync.down.b32 %r182, %r183, %r189, %r190, %r191;
	// end inline asm
	// begin inline asm
	shfl.sync.down.b32 %r187, %r188, %r189, %r190, %r191;
	// end inline asm
	mov.b64 	%rd69, {%r182, %r187};
	setp.ge.s32 	%p121, %r171, %r190;
	mov.f32 	%f201, %f188;
	mov.u64 	%rd279, %rd266;
	@%p121 bra 	$L__BB9_74;
	setp.lt.f32 	%p122, %f188, %f58;
	mov.f32 	%f201, %f58;
	mov.u64 	%rd279, %rd69;
	@%p122 bra 	$L__BB9_74;
	setp.gt.f32 	%p123, %f188, %f58;
	mov.f32 	%f201, %f188;
	mov.u64 	%rd279, %rd266;
	@%p123 bra 	$L__BB9_74;
	setp.lt.s64 	%p124, %rd266, %rd69;
	selp.f32 	%f201, %f188, %f58, %p124;
	min.s64 	%rd279, %rd266, %rd69;
$L__BB9_74:
	mov.b32 	%r197, %f201;
	mov.b32 	%r213, 2;
	mov.b32 	%r215, -1;
	// begin inline asm
	shfl.sync.down.b32 %r196, %r197, %r213, %r190, %r215;
	// end inline asm
	mov.b32 	%f61, %r196;
	// begin inline asm
	shfl.sync.down.b32 %r201, %r202, %r213, %r190, %r215;
	// end inline asm
	mov.b64 	{%r207, %r212}, %rd279;
	// begin inline asm
	shfl.sync.down.b32 %r206, %r207, %r213, %r190, %r215;
	// end inline asm
	// begin inline asm
	shfl.sync.down.b32 %r211, %r212, %r213, %r190, %r215;
	// end inline asm
	mov.b64 	%rd72, {%r206, %r211};
	add.s32 	%r216, %r171, 2;
	setp.gt.s32 	%p125, %r216, %r190;
	mov.f32 	%f202, %f201;
	mov.u64 	%rd280, %rd279;
	@%p125 bra 	$L__BB9_78;
	setp.lt.f32 	%p126, %f201, %f61;
	mov.f32 	%f202, %f61;
	mov.u64 	%rd280, %rd72;
	@%p126 bra 	$L__BB9_78;
	setp.gt.f32 	%p127, %f201, %f61;
	mov.f32 	%f202, %f201;
	mov.u64 	%rd280, %rd279;
	@%p127 bra 	$L__BB9_78;
	setp.lt.s64 	%p128, %rd279, %rd72;
	selp.f32 	%f202, %f201, %f61, %p128;
	min.s64 	%rd280, %rd279, %rd72;
$L__BB9_78:
	mov.b32 	%r218, %f202;
	mov.b32 	%r234, 4;
	mov.b32 	%r236, -1;
	// begin inline asm
	shfl.sync.down.b32 %r217, %r218, %r234, %r190, %r236;
	// end inline asm
	mov.b32 	%f64, %r217;
	// begin inline asm
	shfl.sync.down.b32 %r222, %r223, %r234, %r190, %r236;
	// end inline asm
	mov.b64 	{%r228, %r233}, %rd280;
	// begin inline asm
	shfl.sync.down.b32 %r227, %r228, %r234, %r190, %r236;
	// end inline asm
	// begin inline asm
	shfl.sync.down.b32 %r232, %r233, %r234, %r190, %r236;
	// end inline asm
	mov.b64 	%rd75, {%r227, %r232};
	add.s32 	%r237, %r171, 4;
	setp.gt.s32 	%p129, %r237, %r190;
	mov.f32 	%f203, %f202;
	mov.u64 	%rd281, %rd280;
	@%p129 bra 	$L__BB9_82;
	setp.lt.f32 	%p130, %f202, %f64;
	mov.f32 	%f203, %f64;
	mov.u64 	%rd281, %rd75;
	@%p130 bra 	$L__BB9_82;
	setp.gt.f32 	%p131, %f202, %f64;
	mov.f32 	%f203, %f202;
	mov.u64 	%rd281, %rd280;
	@%p131 bra 	$L__BB9_82;
	setp.lt.s64 	%p132, %rd280, %rd75;
	selp.f32 	%f203, %f202, %f64, %p132;
	min.s64 	%rd281, %rd280, %rd75;
$L__BB9_82:
	mov.b32 	%r239, %f203;
	mov.b32 	%r255, 8;
	mov.b32 	%r257, -1;
	// begin inline asm
	shfl.sync.down.b32 %r238, %r239, %r255, %r190, %r257;
	// end inline asm
	mov.b32 	%f67, %r238;
	// begin inline asm
	shfl.sync.down.b32 %r243, %r244, %r255, %r190, %r257;
	// end inline asm
	mov.b64 	{%r249, %r254}, %rd281;
	// begin inline asm
	shfl.sync.down.b32 %r248, %r249, %r255, %r190, %r257;
	// end inline asm
	// begin inline asm
	shfl.sync.down.b32 %r253, %r254, %r255, %r190, %r257;
	// end inline asm
	mov.b64 	%rd78, {%r248, %r253};
	add.s32 	%r258, %r171, 8;
	setp.gt.s32 	%p133, %r258, %r190;
	mov.f32 	%f204, %f203;
	mov.u64 	%rd282, %rd281;
	@%p133 bra 	$L__BB9_86;
	setp.lt.f32 	%p134, %f203, %f67;
	mov.f32 	%f204, %f67;
	mov.u64 	%rd282, %rd78;
	@%p134 bra 	$L__BB9_86;
	setp.gt.f32 	%p135, %f203, %f67;
	mov.f32 	%f204, %f203;
	mov.u64 	%rd282, %rd281;
	@%p135 bra 	$L__BB9_86;
	setp.lt.s64 	%p136, %rd281, %rd78;
	selp.f32 	%f204, %f203, %f67, %p136;
	min.s64 	%rd282, %rd281, %rd78;
$L__BB9_86:
	mov.b32 	%r260, %f204;
	mov.b32 	%r276, 16;
	mov.b32 	%r278, -1;
	// begin inline asm
	shfl.sync.down.b32 %r259, %r260, %r276, %r190, %r278;
	// end inline asm
	mov.b32 	%f70, %r259;
	// begin inline asm
	shfl.sync.down.b32 %r264, %r265, %r276, %r190, %r278;
	// end inline asm
	mov.b64 	{%r270, %r275}, %rd282;
	// begin inline asm
	shfl.sync.down.b32 %r269, %r270, %r276, %r190, %r278;
	// end inline asm
	// begin inline asm
	shfl.sync.down.b32 %r274, %r275, %r276, %r190, %r278;
	// end inline asm
	mov.b64 	%rd81, {%r269, %r274};
	add.s32 	%r279, %r171, 16;
	setp.gt.s32 	%p137, %r279, %r190;
	mov.f32 	%f241, %f204;
	mov.u64 	%rd323, %rd282;
	@%p137 bra 	$L__BB9_90;
	setp.lt.f32 	%p138, %f204, %f70;
	mov.f32 	%f241, %f70;
	mov.u64 	%rd323, %rd81;
	@%p138 bra 	$L__BB9_90;
	setp.gt.f32 	%p139, %f204, %f70;
	mov.f32 	%f241, %f204;
	mov.u64 	%rd323, %rd282;
	@%p139 bra 	$L__BB9_90;
	setp.lt.s64 	%p140, %rd282, %rd81;
	selp.f32 	%f241, %f204, %f70, %p140;
	min.s64 	%rd323, %rd282, %rd81;
$L__BB9_90:
	setp.ne.s32 	%p141, %r171, 0;
	@%p141 bra 	$L__BB9_92;
	shr.u32 	%r280, %r4, 1;
	and.b32  	%r281, %r280, 496;
	mov.u32 	%r282, _ZN6thrust24THRUST_300001_SM_1000_NS8cuda_cub4core6detail5shmemE;
	add.s32 	%r283, %r282, %r281;
	st.shared.f32 	[%r283+8], %f241;
	st.shared.u64 	[%r283+16], %rd323;
$L__BB9_92:
	bar.sync 	0;
	setp.ne.s32 	%p142, %r4, 0;
	@%p142 bra 	$L__BB9_208;
	setp.lt.s32 	%p143, %r3, 33;
	mov.f32 	%f206, %f241;
	mov.u64 	%rd284, %rd323;
	@%p143 bra 	$L__BB9_97;
	ld.shared.f32 	%f73, [_ZN6thrust24THRUST_300001_SM_1000_NS8cuda_cub4core6detail5shmemE+24];
	ld.shared.u64 	%rd84, [_ZN6thrust24THRUST_300001_SM_1000_NS8cuda_cub4core6detail5shmemE+32];
	setp.lt.f32 	%p144, %f241, %f73;
	mov.f32 	%f206, %f73;
	mov.u64 	%rd284, %rd84;
	@%p144 bra 	$L__BB9_97;
	setp.lt.f32 	%p145, %f73, %f241;
	mov.f32 	%f206, %f241;
	mov.u64 	%rd284, %rd323;
	@%p145 bra 	$L__BB9_97;
	setp.lt.s64 	%p146, %rd323, %rd84;
	selp.f32 	%f206, %f241, %f73, %p146;
	min.s64 	%rd284, %rd323, %rd84;
$L__BB9_97:
	setp.lt.s32 	%p147, %r3, 65;
	mov.f32 	%f207, %f206;
	mov.u64 	%rd285, %rd284;
	@%p147 bra 	$L__BB9_101;
	ld.shared.f32 	%f76, [_ZN6thrust24THRUST_300001_SM_1000_NS8cuda_cub4core6detail5shmemE+40];
	ld.shared.u64 	%rd87, [_ZN6thrust24THRUST_300001_SM_1000_NS8cuda_cub4core6detail5shmemE+48];
	setp.lt.f32 	%p148, %f206, %f76;
	mov.f32 	%f207, %f76;
	mov.u64 	%rd285, %rd87;
	@%p148 bra 	$L__BB9_101;
	setp.lt.f32 	%p149, %f76, %f206;
	mov.f32 	%f207, %f206;
	mov.u64 	%rd285, %rd284;
	@%p149 bra 	$L__BB9_101;
	setp.lt.s64 	%p150, %rd284, %rd87;
	selp.f32 	%f207, %f206, %f76, %p150;
	min.s64 	%rd285, %rd284, %rd87;
$L__BB9_101:
	setp.lt.s32 	%p151, %r3, 97;
	mov.f32 	%f208, %f207;
	mov.u64 	%rd286, %rd285;
	@%p151 bra 	$L__BB9_105;
	ld.shared.f32 	%f79, [_ZN6thrust24THRUST_300001_SM_1000_NS8cuda_cub4core6detail5shmemE+56];
	ld.shared.u64 	%rd90, [_ZN6thrust24THRUST_300001_SM_1000_NS8cuda_cub4core6detail5shmemE+64];
	setp.lt.f32 	%p152, %f207, %f79;
	mov.f32 	%f208, %f79;
	mov.u64 	%rd286, %rd90;
	@%p152 bra 	$L__BB9_105;
	setp.lt.f32 	%p153, %f79, %f207;
	mov.f32 	%f208, %f207;
	mov.u64 	%rd286, %rd285;
	@%p153 bra 	$L__BB9_105;
	setp.lt.s64 	%p154, %rd285, %rd90;
	selp.f32 	%f208, %f207, %f79, %p154;
	min.s64 	%rd286, %rd285, %rd90;
$L__BB9_105:
	setp.lt.s32 	%p155, %r3, 129;
	mov.f32 	%f209, %f208;
	mov.u64 	%rd287, %rd286;
	@%p155 bra 	$L__BB9_109;
	ld.shared.f32 	%f82, [_ZN6thrust24THRUST_300001_SM_1000_NS8cuda_cub4core6detail5shmemE+72];
	ld.shared.u64 	%rd93, [_ZN6thrust24THRUST_300001_SM_1000_NS8cuda_cub4core6detail5shmemE+80];
	setp.lt.f32 	%p156, %f208, %f82;
	mov.f32 	%f209, %f82;
	mov.u64 	%rd287, %rd93;
	@%p156 bra 	$L__BB9_109;
	setp.lt.f32 	%p157, %f82, %f208;
	mov.f32 	%f209, %f208;
	mov.u64 	%rd287, %rd286;
	@%p157 bra 	$L__BB9_109;
	setp.lt.s64 	%p158, %rd286, %rd93;
	selp.f32 	%f209, %f208, %f82, %p158;
	min.s64 	%rd287, %rd286, %rd93;
$L__BB9_109:
	setp.lt.s32 	%p159, %r3, 161;
	mov.f32 	%f210, %f209;
	mov.u64 	%rd288, %rd287;
	@%p159 bra 	$L__BB9_113;
	ld.shared.f32 	%f85, [_ZN6thrust24THRUST_300001_SM_1000_NS8cuda_cub4core6detail5shmemE+88];
	ld.shared.u64 	%rd96, [_ZN6thrust24THRUST_300001_SM_1000_NS8cuda_cub4core6detail5shmemE+96];
	setp.lt.f32 	%p160, %f209, %f85;
	mov.f32 	%f210, %f85;
	mov.u64 	%rd288, %rd96;
	@%p160 bra 	$L__BB9_113;
	setp.lt.f32 	%p161, %f85, %f209;
	mov.f32 	%f210, %f209;
	mov.u64 	%rd288, %rd287;
	@%p161 bra 	$L__BB9_113;
	setp.lt.s64 	%p162, %rd287, %rd96;
	selp.f32 	%f210, %f209, %f85, %p162;
	min.s64 	%rd288, %rd287, %rd96;
$L__BB9_113:
	setp.lt.s32 	%p163, %r3, 193;
	mov.f32 	%f211, %f210;
	mov.u64 	%rd289, %rd288;
	@%p163 bra 	$L__BB9_117;
	ld.shared.f32 	%f88, [_ZN6thrust24THRUST_300001_SM_1000_NS8cuda_cub4core6detail5shmemE+104];
	ld.shared.u64 	%rd99, [_ZN6thrust24THRUST_300001_SM_1000_NS8cuda_cub4core6detail5shmemE+112];
	setp.lt.f32 	%p164, %f210, %f88;
	mov.f32 	%f211, %f88;
	mov.u64 	%rd289, %rd99;
	@%p164 bra 	$L__BB9_117;
	setp.lt.f32 	%p165, %f88, %f210;
	mov.f32 	%f211, %f210;
	mov.u64 	%rd289, %rd288;
	@%p165 bra 	$L__BB9_117;
	setp.lt.s64 	%p166, %rd288, %rd99;
	selp.f32 	%f211, %f210, %f88, %p166;
	min.s64 	%rd289, %rd288, %rd99;
$L__BB9_117:
	setp.lt.s32 	%p167, %r3, 225;
	mov.f32 	%f241, %f211;
	mov.u64 	%rd323, %rd289;
	@%p167 bra 	$L__BB9_208;
	ld.shared.f32 	%f91, [_ZN6thrust24THRUST_300001_SM_1000_NS8cuda_cub4core6detail5shmemE+120];
	ld.shared.u64 	%rd102, [_ZN6thrust24THRUST_300001_SM_1000_NS8cuda_cub4core6detail5shmemE+128];
	setp.lt.f32 	%p168, %f211, %f91;
	mov.f32 	%f241, %f91;
	mov.u64 	%rd323, %rd102;
	@%p168 bra 	$L__BB9_208;
	setp.lt.f32 	%p169, %f91, %f211;
	mov.f32 	%f241, %f211;
	mov.u64 	%rd323, %rd289;
	@%p169 bra 	$L__BB9_208;
	setp.lt.s64 	%p170, %rd289, %rd102;
	selp.f32 	%f241, %f211, %f91, %p170;
	min.s64 	%rd323, %rd289, %rd102;
	bra.uni 	$L__BB9_208;
$L__BB9_121:
	mov.u32 	%r20, %tid.x;
	add.s64 	%rd104, %rd196, %rd4;
	cvt.u64.u32 	%rd105, %r20;
	add.s64 	%rd201, %rd105, %rd4;
	cvta.to.global.u64 	%rd202, %rd195;
	shl.b64 	%rd203, %rd201, 2;
	add.s64 	%rd204, %rd202, %rd203;
	ld.global.f32 	%f170, [%rd204];
	add.s32 	%r36, %r20, 256;
	cvt.u64.u32 	%rd205, %r36;
	ld.global.f32 	%f171, [%rd204+1024];
	add.s32 	%r37, %r20, 512;
	cvt.u64.u32 	%rd206, %r37;
	ld.global.f32 	%f172, [%rd204+2048];
	add.s32 	%r38, %r20, 768;
	cvt.u64.u32 	%rd207, %r38;
	ld.global.f32 	%f173, [%rd204+3072];
	or.b32  	%r39, %r20, 1024;
	cvt.u64.u32 	%rd106, %r39;
	add.s64 	%rd311, %rd104, %rd106;
	ld.global.f32 	%f229, [%rd204+4096];
	setp.geu.f32 	%p2, %f170, %f171;
	selp.f32 	%f174, %f170, %f171, %p2;
	selp.b64 	%rd208, %rd105, %rd205, %p2;
	setp.geu.f32 	%p3, %f174, %f172;
	selp.f32 	%f175, %f174, %f172, %p3;
	selp.b64 	%rd209, %rd208, %rd206, %p3;
	setp.geu.f32 	%p4, %f175, %f173;
	selp.f32 	%f94, %f175, %f173, %p4;
	selp.b64 	%rd108, %rd209, %rd207, %p4;
	setp.lt.f32 	%p5, %f94, %f229;
	@%p5 bra 	$L__BB9_123;
	setp.lt.f32 	%p6, %f229, %f94;
	setp.lt.u64 	%p7, %rd108, %rd106;
	or.pred  	%p8, %p6, %p7;
	selp.f32 	%f229, %f94, %f229, %p8;
	add.s64 	%rd210, %rd104, %rd108;
	selp.b64 	%rd311, %rd210, %rd311, %p8;
$L__BB9_123:
	setp.le.u64 	%p9, %rd198, %rd5;
	@%p9 bra 	$L__BB9_164;
	setp.ne.s32 	%p10, %r20, 0;
	@%p10 bra 	$L__BB9_126;
	atom.global.add.u64 	%rd211, [%rd1+8], 1280;
	add.s64 	%rd212, %rd211, %rd5;
	st.shared.u64 	[_ZN6thrust24THRUST_300001_SM_1000_NS8cuda_cub4core6detail5shmemE+152], %rd212;
$L__BB9_126:
	bar.sync 	0;
	ld.shared.u64 	%rd299, [_ZN6thrust24THRUST_300001_SM_1000_NS8cuda_cub4core6detail5shmemE+152];
	add.s64 	%rd213, %rd299, 1280;
	setp.gt.s64 	%p11, %rd213, %rd198;
	@%p11 bra 	$L__BB9_141;
	mov.f32 	%f213, %f229;
	mov.u64 	%rd292, %rd311;
$L__BB9_128:
	add.s64 	%rd214, %rd299, %rd105;
	cvta.to.global.u64 	%rd215, %rd195;
	shl.b64 	%rd216, %rd214, 2;
	add.s64 	%rd217, %rd215, %rd216;
	add.s64 	%rd293, %rd214, %rd196;
	ld.global.f32 	%f214, [%rd217];
	add.s64 	%rd294, %rd293, 256;
	ld.global.f32 	%f215, [%rd217+1024];
	add.s64 	%rd295, %rd293, 512;
	ld.global.f32 	%f216, [%rd217+2048];
	add.s64 	%rd296, %rd293, 768;
	ld.global.f32 	%f217, [%rd217+3072];
	add.s64 	%rd311, %rd293, 1024;
	ld.global.f32 	%f229, [%rd217+4096];
	setp.lt.f32 	%p12, %f213, %f214;
	@%p12 bra 	$L__BB9_130;
	setp.lt.f32 	%p13, %f214, %f213;
	setp.lt.s64 	%p14, %rd292, %rd293;
	or.pred  	%p15, %p13, %p14;
	selp.f32 	%f214, %f213, %f214, %p15;
	selp.b64 	%rd293, %rd292, %rd293, %p15;
$L__BB9_130:
	setp.lt.f32 	%p16, %f214, %f215;
	@%p16 bra 	$L__BB9_132;
	setp.lt.f32 	%p17, %f215, %f214;
	setp.lt.s64 	%p18, %rd293, %rd294;
	or.pred  	%p19, %p17, %p18;
	selp.f32 	%f215, %f214, %f215, %p19;
	selp.b64 	%rd294, %rd293, %rd294, %p19;
$L__BB9_132:
	setp.lt.f32 	%p20, %f215, %f216;
	@%p20 bra 	$L__BB9_134;
	setp.lt.f32 	%p21, %f216, %f215;
	setp.lt.s64 	%p22, %rd294, %rd295;
	or.pred  	%p23, %p21, %p22;
	selp.f32 	%f216, %f215, %f216, %p23;
	selp.b64 	%rd295, %rd294, %rd295, %p23;
$L__BB9_134:
	setp.lt.f32 	%p24, %f216, %f217;
	@%p24 bra 	$L__BB9_136;
	setp.lt.f32 	%p25, %f217, %f216;
	setp.lt.s64 	%p26, %rd295, %rd296;
	or.pred  	%p27, %p25, %p26;
	selp.f32 	%f217, %f216, %f217, %p27;
	selp.b64 	%rd296, %rd295, %rd296, %p27;
$L__BB9_136:
	setp.lt.f32 	%p28, %f217, %f229;
	@%p28 bra 	$L__BB9_138;
	setp.lt.f32 	%p29, %f229, %f217;
	setp.lt.s64 	%p30, %rd296, %rd311;
	or.pred  	%p31, %p29, %p30;
	selp.f32 	%f229, %f217, %f229, %p31;
	selp.b64 	%rd311, %rd296, %rd311, %p31;
$L__BB9_138:
	setp.ne.s32 	%p32, %r20, 0;
	bar.sync 	0;
	@%p32 bra 	$L__BB9_140;
	atom.global.add.u64 	%rd218, [%rd1+8], 1280;
	add.s64 	%rd219, %rd218, %rd5;
	st.shared.u64 	[_ZN6thrust24THRUST_300001_SM_1000_NS8cuda_cub4core6detail5shmemE+152], %rd219;
$L__BB9_140:
	bar.sync 	0;
	ld.shared.u64 	%rd299, [_ZN6thrust24THRUST_300001_SM_1000_NS8cuda_cub4core6detail5shmemE+152];
	add.s64 	%rd220, %rd299, 1280;
	setp.le.s64 	%p33, %rd220, %rd198;
	mov.f32 	%f213, %f229;
	mov.u64 	%rd292, %rd311;
	@%p33 bra 	$L__BB9_128;
$L__BB9_141:
	setp.le.s64 	%p34, %rd198, %rd299;
	@%p34 bra 	$L__BB9_164;
	cvt.u32.u64 	%r40, %rd299;
	cvt.u32.u64 	%r41, %rd198;
	sub.s32 	%r21, %r41, %r40;
	setp.ge.s32 	%p35, %r20, %r21;
	@%p35 bra 	$L__BB9_164;
	cvta.to.global.u64 	%rd132, %rd195;
	not.b32 	%r43, %r20;
	add.s32 	%r44, %r43, %r41;
	sub.s32 	%r22, %r44, %r40;
	and.b32  	%r46, %r22, 768;
	setp.eq.s32 	%p36, %r46, 768;
	mov.u32 	%r397, %r20;
	@%p36 bra 	$L__BB9_149;
	add.s64 	%rd222, %rd299, %rd105;
	add.s64 	%rd301, %rd222, %rd196;
	shl.b64 	%rd223, %rd222, 2;
	add.s64 	%rd300, %rd132, %rd223;
	shr.u32 	%r47, %r22, 8;
	add.s32 	%r48, %r47, 1;
	and.b32  	%r49, %r48, 3;
	neg.s32 	%r395, %r49;
	mov.u32 	%r397, %r20;
$L__BB9_145:
	.pragma "nounroll";
	mov.u64 	%rd137, %rd311;
	mov.f32 	%f114, %f229;
	ld.global.f32 	%f115, [%rd300];
	setp.lt.f32 	%p37, %f114, %f115;
	mov.f32 	%f229, %f115;
	mov.u64 	%rd311, %rd301;
	@%p37 bra 	$L__BB9_148;
	setp.lt.f32 	%p38, %f115, %f114;
	mov.f32 	%f229, %f114;
	mov.u64 	%rd311, %rd137;
	@%p38 bra 	$L__BB9_148;
	setp.lt.s64 	%p39, %rd137, %rd301;
	selp.f32 	%f229, %f114, %f115, %p39;
	min.s64 	%rd311, %rd137, %rd301;
$L__BB9_148:
	add.s32 	%r397, %r397, 256;
	add.s64 	%rd301, %rd301, 256;
	add.s64 	%rd300, %rd300, 1024;
	add.s32 	%r395, %r395, 1;
	setp.ne.s32 	%p40, %r395, 0;
	@%p40 bra 	$L__BB9_145;
$L__BB9_149:
	setp.lt.u32 	%p41, %r22, 768;
	@%p41 bra 	$L__BB9_164;
	add.s32 	%r398, %r397, 512;
$L__BB9_151:
	mov.u32 	%r30, %r398;
	add.s32 	%r50, %r30, -512;
	cvt.u64.u32 	%rd224, %r50;
	add.s64 	%rd225, %rd299, %rd224;
	shl.b64 	%rd226, %rd225, 2;
	add.s64 	%rd145, %rd132, %rd226;
	add.s64 	%rd146, %rd225, %rd196;
	ld.global.f32 	%f121, [%rd145];
	setp.lt.f32 	%p42, %f229, %f121;
	mov.f32 	%f225, %f121;
	mov.u64 	%rd307, %rd146;
	@%p42 bra 	$L__BB9_154;
	setp.lt.f32 	%p43, %f121, %f229;
	mov.f32 	%f225, %f229;
	mov.u64 	%rd307, %rd311;
	@%p43 bra 	$L__BB9_154;
	setp.lt.s64 	%p44, %rd311, %rd146;
	selp.f32 	%f225, %f229, %f121, %p44;
	min.s64 	%rd307, %rd311, %rd146;
$L__BB9_154:
	add.s32 	%r51, %r30, -256;
	cvt.u64.u32 	%rd227, %r51;
	add.s64 	%rd228, %rd299, %rd227;
	add.s64 	%rd149, %rd228, %rd196;
	ld.global.f32 	%f124, [%rd145+1024];
	setp.lt.f32 	%p45, %f225, %f124;
	mov.f32 	%f226, %f124;
	mov.u64 	%rd308, %rd149;
	@%p45 bra 	$L__BB9_157;
	setp.lt.f32 	%p46, %f124, %f225;
	mov.f32 	%f226, %f225;
	mov.u64 	%rd308, %rd307;
	@%p46 bra 	$L__BB9_157;
	setp.lt.s64 	%p47, %rd307, %rd149;
	selp.f32 	%f226, %f225, %f124, %p47;
	min.s64 	%rd308, %rd307, %rd149;
$L__BB9_157:
	cvt.u64.u32 	%rd229, %r30;
	add.s64 	%rd230, %rd299, %rd229;
	add.s64 	%rd152, %rd230, %rd196;
	ld.global.f32 	%f127, [%rd145+2048];
	setp.lt.f32 	%p48, %f226, %f127;
	mov.f32 	%f227, %f127;
	mov.u64 	%rd309, %rd152;
	@%p48 bra 	$L__BB9_160;
	setp.lt.f32 	%p49, %f127, %f226;
	mov.f32 	%f227, %f226;
	mov.u64 	%rd309, %rd308;
	@%p49 bra 	$L__BB9_160;
	setp.lt.s64 	%p50, %rd308, %rd152;
	selp.f32 	%f227, %f226, %f127, %p50;
	min.s64 	%rd309, %rd308, %rd152;
$L__BB9_160:
	add.s32 	%r52, %r30, 256;
	cvt.u64.u32 	%rd231, %r52;
	add.s64 	%rd232, %rd299, %rd231;
	add.s64 	%rd155, %rd232, %rd196;
	ld.global.f32 	%f130, [%rd145+3072];
	setp.lt.f32 	%p51, %f227, %f130;
	mov.f32 	%f229, %f130;
	mov.u64 	%rd311, %rd155;
	@%p51 bra 	$L__BB9_163;
	setp.lt.f32 	%p52, %f130, %f227;
	mov.f32 	%f229, %f227;
	mov.u64 	%rd311, %rd309;
	@%p52 bra 	$L__BB9_163;
	setp.lt.s64 	%p53, %rd309, %rd155;
	selp.f32 	%f229, %f227, %f130, %p53;
	min.s64 	%rd311, %rd309, %rd155;
$L__BB9_163:
	add.s32 	%r398, %r30, 1024;
	add.s32 	%r53, %r30, 512;
	setp.lt.s32 	%p54, %r53, %r21;
	@%p54 bra 	$L__BB9_151;
$L__BB9_164:
	// begin inline asm
	mov.u32 %r54, %laneid;
	// end inline asm
	mov.b32 	%r56, %f229;
	mov.b32 	%r72, 1;
	mov.b32 	%r73, 31;
	mov.b32 	%r74, -1;
	// begin inline asm
	shfl.sync.down.b32 %r55, %r56, %r72, %r73, %r74;
	// end inline asm
	mov.b32 	%f134, %r55;
	// begin inline asm
	shfl.sync.down.b32 %r60, %r61, %r72, %r73, %r74;
	// end inline asm
	mov.b64 	{%r66, %r71}, %rd311;
	// begin inline asm
	shfl.sync.down.b32 %r65, %r66, %r72, %r73, %r74;
	// end inline asm
	// begin inline asm
	shfl.sync.down.b32 %r70, %r71, %r72, %r73, %r74;
	// end inline asm
	mov.b64 	%rd159, {%r65, %r70};
	setp.gt.s32 	%p55, %r54, 30;
	mov.f32 	%f230, %f229;
	mov.u64 	%rd312, %rd311;
	@%p55 bra 	$L__BB9_168;
	setp.lt.f32 	%p56, %f229, %f134;
	mov.f32 	%f230, %f134;
	mov.u64 	%rd312, %rd159;
	@%p56 bra 	$L__BB9_168;
	setp.gt.f32 	%p57, %f229, %f134;
	mov.f32 	%f230, %f229;
	mov.u64 	%rd312, %rd311;
	@%p57 bra 	$L__BB9_168;
	setp.lt.s64 	%p58, %rd311, %rd159;
	selp.f32 	%f230, %f229, %f134, %p58;
	min.s64 	%rd312, %rd311, %rd159;
$L__BB9_168:
	mov.b32 	%r76, %f230;
	mov.b32 	%r92, 2;
	mov.b32 	%r93, 31;
	mov.b32 	%r94, -1;
	// begin inline asm
	shfl.sync.down.b32 %r75, %r76, %r92, %r93, %r94;
	// end inline asm
	mov.b32 	%f137, %r75;
	// begin inline asm
	shfl.sync.down.b32 %r80, %r81, %r92, %r93, %r94;
	// end inline asm
	mov.b64 	{%r86, %r91}, %rd312;
	// begin inline asm
	shfl.sync.down.b32 %r85, %r86, %r92, %r93, %r94;
	// end inline asm
	// begin inline asm
	shfl.sync.down.b32 %r90, %r91, %r92, %r93, %r94;
	// end inline asm
	mov.b64 	%rd162, {%r85, %r90};
	setp.gt.s32 	%p59, %r54, 29;
	mov.f32 	%f231, %f230;
	mov.u64 	%rd313, %rd312;
	@%p59 bra 	$L__BB9_172;
	setp.lt.f32 	%p60, %f230, %f137;
	mov.f32 	%f231, %f137;
	mov.u64 	%rd313, %rd162;
	@%p60 bra 	$L__BB9_172;
	setp.gt.f32 	%p61, %f230, %f137;
	mov.f32 	%f231, %f230;
	mov.u64 	%rd313, %rd312;
	@%p61 bra 	$L__BB9_172;
	setp.lt.s64 	%p62, %rd312, %rd162;
	selp.f32 	%f231, %f230, %f137, %p62;
	min.s64 	%rd313, %rd312, %rd162;
$L__BB9_172:
	mov.b32 	%r96, %f231;
	mov.b32 	%r112, 4;
	mov.b32 	%r113, 31;
	mov.b32 	%r114, -1;
	// begin inline asm
	shfl.sync.down.b32 %r95, %r96, %r112, %r113, %r114;
	// end inline asm
	mov.b32 	%f140, %r95;
	// begin inline asm
	shfl.sync.down.b32 %r100, %r101, %r112, %r113, %r114;
	// end inline asm
	mov.b64 	{%r106, %r111}, %rd313;
	// begin inline asm
	shfl.sync.down.b32 %r105, %r106, %r112, %r113, %r114;
	// end inline asm
	// begin inline asm
	shfl.sync.down.b32 %r110, %r111, %r112, %r113, %r114;
	// end inline asm
	mov.b64 	%rd165, {%r105, %r110};
	setp.gt.s32 	%p63, %r54, 27;
	mov.f32 	%f232, %f231;
	mov.u64 	%rd314, %rd313;
	@%p63 bra 	$L__BB9_176;
	setp.lt.f32 	%p64, %f231, %f140;
	mov.f32 	%f232, %f140;
	mov.u64 	%rd314, %rd165;
	@%p64 bra 	$L__BB9_176;
	setp.gt.f32 	%p65, %f231, %f140;
	mov.f32 	%f232, %f231;
	mov.u64 	%rd314, %rd313;
	@%p65 bra 	$L__BB9_176;
	setp.lt.s64 	%p66, %rd313, %rd165;
	selp.f32 	%f232, %f231, %f140, %p66;
	min.s64 	%rd314, %rd313, %rd165;
$L__BB9_176:
	mov.b32 	%r116, %f232;
	mov.b32 	%r132, 8;
	mov.b32 	%r133, 31;
	mov.b32 	%r134, -1;
	// begin inline asm
	shfl.sync.down.b32 %r115, %r116, %r132, %r133, %r134;
	// end inline asm
	mov.b32 	%f143, %r115;
	// begin inline asm
	shfl.sync.down.b32 %r120, %r121, %r132, %r133, %r134;
	// end inline asm
	mov.b64 	{%r126, %r131}, %rd314;
	// begin inline asm
	shfl.sync.down.b32 %r125, %r126, %r132, %r133, %r134;
	// end inline asm
	// begin inline asm
	shfl.sync.down.b32 %r130, %r131, %r132, %r133, %r134;
	// end inline asm
	mov.b64 	%rd168, {%r125, %r130};
	setp.gt.s32 	%p67, %r54, 23;
	mov.f32 	%f233, %f232;
	mov.u64 	%rd315, %rd314;
	@%p67 bra 	$L__BB9_180;
	setp.lt.f32 	%p68, %f232, %f143;
	mov.f32 	%f233, %f143;
	mov.u64 	%rd315, %rd168;
	@%p68 bra 	$L__BB9_180;
	setp.gt.f32 	%p69, %f232, %f143;
	mov.f32 	%f233, %f232;
	mov.u64 	%rd315, %rd314;
	@%p69 bra 	$L__BB9_180;
	setp.lt.s64 	%p70, %rd314, %rd168;
	selp.f32 	%f233, %f232, %f143, %p70;
	min.s64 	%rd315, %rd314, %rd168;
$L__BB9_180:
	mov.b32 	%r136, %f233;
	mov.b32 	%r152, 16;
	mov.b32 	%r153, 31;
	mov.b32 	%r154, -1;
	// begin inline asm
	shfl.sync.down.b32 %r135, %r136, %r152, %r153, %r154;
	// end inline asm
	mov.b32 	%f146, %r135;
	// begin inline asm
	shfl.sync.down.b32 %r140, %r141, %r152, %r153, %r154;
	// end inline asm
	mov.b64 	{%r146, %r151}, %rd315;
	// begin inline asm
	shfl.sync.down.b32 %r145, %r146, %r152, %r153, %r154;
	// end inline asm
	// begin inline asm
	shfl.sync.down.b32 %r150, %r151, %r152, %r153, %r154;
	// end inline asm
	mov.b64 	%rd171, {%r145, %r150};
	setp.gt.s32 	%p71, %r54, 15;
	mov.f32 	%f241, %f233;
	mov.u64 	%rd323, %rd315;
	@%p71 bra 	$L__BB9_184;
	setp.lt.f32 	%p72, %f233, %f146;
	mov.f32 	%f241, %f146;
	mov.u64 	%rd323, %rd171;
	@%p72 bra 	$L__BB9_184;
	setp.gt.f32 	%p73, %f233, %f146;
	mov.f32 	%f241, %f233;
	mov.u64 	%rd323, %rd315;
	@%p73 bra 	$L__BB9_184;
	setp.lt.s64 	%p74, %rd315, %rd171;
	selp.f32 	%f241, %f233, %f146, %p74;
	min.s64 	%rd323, %rd315, %rd171;
$L__BB9_184:
	setp.ne.s32 	%p75, %r54, 0;
	@%p75 bra 	$L__BB9_186;
	shr.u32 	%r155, %r20, 1;
	and.b32  	%r156, %r155, 496;
	mov.u32 	%r157, _ZN6thrust24THRUST_300001_SM_1000_NS8cuda_cub4core6detail5shmemE;
	add.s32 	%r158, %r157, %r156;
	st.shared.f32 	[%r158+8], %f241;
	st.shared.u64 	[%r158+16], %rd323;
$L__BB9_186:
	bar.sync 	0;
	setp.ne.s32 	%p76, %r20, 0;
	@%p76 bra 	$L__BB9_208;
	ld.shared.f32 	%f149, [_ZN6thrust24THRUST_300001_SM_1000_NS8cuda_cub4core6detail5shmemE+24];
	ld.shared.u64 	%rd174, [_ZN6thrust24THRUST_300001_SM_1000_NS8cuda_cub4core6detail5shmemE+32];
	setp.lt.f32 	%p77, %f241, %f149;
	mov.f32 	%f235, %f149;
	mov.u64 	%rd317, %rd174;
	@%p77 bra 	$L__BB9_190;
	setp.lt.f32 	%p78, %f149, %f241;
	mov.f32 	%f235, %f241;
	mov.u64 	%rd317, %rd323;
	@%p78 bra 	$L__BB9_190;
	setp.lt.s64 	%p79, %rd323, %rd174;
	selp.f32 	%f235, %f241, %f149, %p79;
	min.s64 	%rd317, %rd323, %rd174;
$L__BB9_190:
	ld.shared.f32 	%f152, [_ZN6thrust24THRUST_300001_SM_1000_NS8cuda_cub4core6detail5shmemE+40];
	ld.shared.u64 	%rd177, [_ZN6thrust24THRUST_300001_SM_1000_NS8cuda_cub4core6detail5shmemE+48];
	setp.lt.f32 	%p80, %f235, %f152;
	mov.f32 	%f236, %f152;
	mov.u64 	%rd318, %rd177;
	@%p80 bra 	$L__BB9_193;
	setp.lt.f32 	%p81, %f152, %f235;
	mov.f32 	%f236, %f235;
	mov.u64 	%rd318, %rd317;
	@%p81 bra 	$L__BB9_193;
	setp.lt.s64 	%p82, %rd317, %rd177;
	selp.f32 	%f236, %f235, %f152, %p82;
	min.s64 	%rd318, %rd317, %rd177;
$L__BB9_193:
	ld.shared.f32 	%f155, [_ZN6thrust24THRUST_300001_SM_1000_NS8cuda_cub4core6detail5shmemE+56];
	ld.shared.u64 	%rd180, [_ZN6thrust24THRUST_300001_SM_1000_NS8cuda_cub4core6detail5shmemE+64];
	setp.lt.f32 	%p83, %f236, %f155;
	mov.f32 	%f237, %f155;
	mov.u64 	%rd319, %rd180;
	@%p83 bra 	$L__BB9_196;
	setp.lt.f32 	%p84, %f155, %f236;
	mov.f32 	%f237, %f236;
	mov.u64 	%rd319, %rd318;
	@%p84 bra 	$L__BB9_196;
	setp.lt.s64 	%p85, %rd318, %rd180;
	selp.f32 	%f237, %f236, %f155, %p85;
	min.s64 	%rd319, %rd318, %rd180;
$L__BB9_196:
	ld.shared.f32 	%f158, [_ZN6thrust24THRUST_300001_SM_1000_NS8cuda_cub4core6detail5shmemE+72];
	ld.shared.u64 	%rd183, [_ZN6thrust24THRUST_300001_SM_1000_NS8cuda_cub4core6detail5shmemE+80];
	setp.lt.f32 	%p86, %f237, %f158;
	mov.f32 	%f238, %f158;
	mov.u64 	%rd320, %rd183;
	@%p86 bra 	$L__BB9_199;
	setp.lt.f32 	%p87, %f158, %f237;
	mov.f32 	%f238, %f237;
	mov.u64 	%rd320, %rd319;
	@%p87 bra 	$L__BB9_199;
	setp.lt.s64 	%p88, %rd319, %rd183;
	selp.f32 	%f238, %f237, %f158, %p88;
	min.s64 	%rd320, %rd319, %rd183;
$L__BB9_199:
	ld.shared.f32 	%f161, [_ZN6thrust24THRUST_300001_SM_1000_NS8cuda_cub4core6detail5shmemE+88];
	ld.shared.u64 	%rd186, [_ZN6thrust24THRUST_300001_SM_1000_NS8cuda_cub4core6detail5shmemE+96];
	setp.lt.f32 	%p89, %f238, %f161;
	mov.f32 	%f239, %f161;
	mov.u64 	%rd321, %rd186;
	@%p89 bra 	$L__BB9_202;
	setp.lt.f32 	%p90, %f161, %f238;
	mov.f32 	%f239, %f238;
	mov.u64 	%rd321, %rd320;
	@%p90 bra 	$L__BB9_202;
	setp.lt.s64 	%p91, %rd320, %rd186;
	selp.f32 	%f239, %f238, %f161, %p91;
	min.s64 	%rd321, %rd320, %rd186;
$L__BB9_202:
	ld.shared.f32 	%f164, [_ZN6thrust24THRUST_300001_SM_1000_NS8cuda_cub4core6detail5shmemE+104];
	ld.shared.u64 	%rd189, [_ZN6thrust24THRUST_300001_SM_1000_NS8cuda_cub4core6detail5shmemE+112];
	setp.lt.f32 	%p92, %f239, %f164;
	mov.f32 	%f240, %f164;
	mov.u64 	%rd322, %rd189;
	@%p92 bra 	$L__BB9_205;
	setp.lt.f32 	%p93, %f164, %f239;
	mov.f32 	%f240, %f239;
	mov.u64 	%rd322, %rd321;
	@%p93 bra 	$L__BB9_205;
	setp.lt.s64 	%p94, %rd321, %rd189;
	selp.f32 	%f240, %f239, %f164, %p94;
	min.s64 	%rd322, %rd321, %rd189;
$L__BB9_205:
	ld.shared.f32 	%f167, [_ZN6thrust24THRUST_300001_SM_1000_NS8cuda_cub4core6detail5shmemE+120];
	ld.shared.u64 	%rd192, [_ZN6thrust24THRUST_300001_SM_1000_NS8cuda_cub4core6detail5shmemE+128];
	setp.lt.f32 	%p95, %f240, %f167;
	mov.f32 	%f241, %f167;
	mov.u64 	%rd323, %rd192;
	@%p95 bra 	$L__BB9_208;
	setp.lt.f32 	%p96, %f167, %f240;
	mov.f32 	%f241, %f240;
	mov.u64 	%rd323, %rd322;
	@%p96 bra 	$L__BB9_208;
	setp.lt.s64 	%p97, %rd322, %rd192;
	selp.f32 	%f241, %f240, %f167, %p97;
	min.s64 	%rd323, %rd322, %rd192;
$L__BB9_208:
	mov.u32 	%r389, %tid.x;
	setp.ne.s32 	%p214, %r389, 0;
	@%p214 bra 	$L__BB9_210;
	ld.param.u64 	%rd254, [_ZN6thrust24THRUST_300001_SM_1000_NS8cuda_cub4core6detail13_kernel_agentINS1_8__reduce11ReduceAgentINS0_12zip_iteratorIN4cuda3std3__45tupleIJNS0_10device_ptrIKfEENS0_17counting_iteratorIlNS0_11use_defaultESG_SG_EEEEEEEPNSB_IJflEEESK_lNS1_9__extrema9arg_max_fIflNSA_4lessIfEEEEEEJSJ_SL_lN3cub18CUB_300001_SM_100013GridEvenShareIlEENST_9GridQueueIyEESQ_EEEvDpT0__param_1];
	cvta.to.global.u64 	%rd251, %rd254;
	mul.wide.u32 	%rd252, %r1, 16;
	add.s64 	%rd253, %rd251, %rd252;
	st.global.f32 	[%rd253], %f241;
	st.global.u64 	[%rd253+8], %rd323;
$L__BB9_210:
	ret;

}
	// .globl	_ZN6thrust24THRUST_300001_SM_1000_NS8cuda_cub4core6detail13_kernel_agentINS1_8__reduce10DrainAgentIlEEJN3cub18CUB_300001_SM_10009GridQueueIyEElEEEvDpT0_
.visible .entry _ZN6thrust24THRUST_300001_SM_1000_NS8cuda_cub4core6detail13_kernel_agentINS1_8__reduce10DrainAgentIlEEJN3cub18CUB_300001_SM_10009GridQueueIyEElEEEvDpT0_(
	.param .align 8 .b8 _ZN6thrust24THRUST_300001_SM_1000_NS8cuda_cub4core6detail13_kernel_agentINS1_8__reduce10DrainAgentIlEEJN3cub18CUB_300001_SM_10009GridQueueIyEElEEEvDpT0__param_0[8],
	.param .u64 _ZN6thrust24THRUST_300001_SM_1000_NS8cuda_cub4core6detail13_kernel_agentINS1_8__reduce10DrainAgentIlEEJN3cub18CUB_300001_SM_10009GridQueueIyEElEEEvDpT0__param_1
)
.maxntid 1
{
	.reg .b64 	%rd<5>;

	ld.param.u64 	%rd1, [_ZN6thrust24THRUST_300001_SM_1000_NS8cuda_cub4core6detail13_kernel_agentINS1_8__reduce10DrainAgentIlEEJN3cub18CUB_300001_SM_10009GridQueueIyEElEEEvDpT0__param_0];
	ld.param.u64 	%rd2, [_ZN6thrust24THRUST_300001_SM_1000_NS8cuda_cub4core6detail13_kernel_agentINS1_8__reduce10DrainAgentIlEEJN3cub18CUB_300001_SM_10009GridQueueIyEElEEEvDpT0__param_1];
	cvta.to.global.u64 	%rd3, %rd1;
	st.global.u64 	[%rd3], %rd2;
	mov.b64 	%rd4, 0;
	st.global.u64 	[%rd3+8], %rd4;
	ret;

}
	// .globl	_ZN6thrust24THRUST_300001_SM_1000_NS8cuda_cub4core6detail13_kernel_agentINS1_8__reduce11ReduceAgentIPN4cuda3std3__45tupleIJflEEESC_SB_lNS1_9__extrema9arg_max_fIflNS9_4lessIfEEEEEEJSC_SC_iSH_EEEvDpT0_
.visible .entry _ZN6thrust24THRUST_300001_SM_1000_NS8cuda_cub4core6detail13_kernel_agentINS1_8__reduce11ReduceAgentIPN4cuda3std3__45tupleIJflEEESC_SB_lNS1_9__extrema9arg_max_fIflNS9_4lessIfEEEEEEJSC_SC_iSH_EEEvDpT0_(
	.param .u64 .ptr .align 1 _ZN6thrust24THRUST_300001_SM_1000_NS8cuda_cub4core6detail13_kernel_agentINS1_8__reduce11ReduceAgentIPN4cuda3std3__45tupleIJflEEESC_SB_lNS1_9__extrema9arg_max_fIflNS9_4lessIfEEEEEEJSC_SC_iSH_EEEvDpT0__param_0,
	.param .u64 .ptr .align 1 _ZN6thrust24THRUST_300001_SM_1000_NS8cuda_cub4core6detail13_kernel_agentINS1_8__reduce11ReduceAgentIPN4cuda3std3__45tupleIJflEEESC_SB_lNS1_9__extrema9arg_max_fIflNS9_4lessIfEEEEEEJSC_SC_iSH_EEEvDpT0__param_1,
	.param .u32 _ZN6thrust24THRUST_300001_SM_1000_NS8cuda_cub4core6detail13_kernel_agentINS1_8__reduce11ReduceAgentIPN4cuda3std3__45tupleIJflEEESC_SB_lNS1_9__extrema9arg_max_fIflNS9_4lessIfEEEEEEJSC_SC_iSH_EEEvDpT0__param_2,
	.param .align 1 .b8 _ZN6thrust24THRUST_300001_SM_1000_NS8cuda_cub4core6detail13_kernel_agentINS1_8__reduce11ReduceAgentIPN4cuda3std3__45tupleIJflEEESC_SB_lNS1_9__extrema9arg_max_fIflNS9_4lessIfEEEEEEJSC_SC_iSH_EEEvDpT0__param_3[1]
)
.maxntid 256
{
	.reg .pred 	%p<264>;
	.reg .b32 	%r<436>;
	.reg .b32 	%f<293>;
	.reg .b64 	%rd<479>;

	ld.param.u64 	%rd236, [_ZN6thrust24THRUST_300001_SM_1000_NS8cuda_cub4core6detail13_kernel_agentINS1_8__reduce11ReduceAgentIPN4cuda3std3__45tupleIJflEEESC_SB_lNS1_9__extrema9arg_max_fIflNS9_4lessIfEEEEEEJSC_SC_iSH_EEEvDpT0__param_0];
	ld.param.u32 	%r29, [_ZN6thrust24THRUST_300001_SM_1000_NS8cuda_cub4core6detail13_kernel_agentINS1_8__reduce11ReduceAgentIPN4cuda3std3__45tupleIJflEEESC_SB_lNS1_9__extrema9arg_max_fIflNS9_4lessIfEEEEEEJSC_SC_iSH_EEEvDpT0__param_2];
	cvt.s64.s32 	%rd1, %r29;
	setp.eq.s32 	%p1, %r29, 0;
	@%p1 bra 	$L__BB11_234;
	setp.gt.s32 	%p2, %r29, 1279;
	@%p2 bra 	$L__BB11_121;
	mov.u32 	%r1, %tid.x;
	setp.ge.s32 	%p147, %r1, %r29;
	mov.f32 	%f224, 0f00000000;
	mov.b64 	%rd402, 0;
	mov.u32 	%r430, %r1;
	@%p147 bra 	$L__BB11_4;
	mul.wide.u32 	%rd366, %r1, 16;
	add.s64 	%rd363, %rd236, %rd366;
	// begin inline asm
	ld.global.nc.u64 %rd362, [%rd363];
	// end inline asm
	mov.b64 	{%r191, %r192}, %rd362;
	mov.b32 	%f224, %r191;
	add.s64 	%rd365, %rd363, 8;
	// begin inline asm
	ld.global.nc.u64 %rd402, [%rd365];
	// end inline asm
	add.s32 	%r430, %r1, 256;
$L__BB11_4:
	setp.ge.s32 	%p148, %r430, %r29;
	@%p148 bra 	$L__BB11_25;
	not.b32 	%r193, %r430;
	add.s32 	%r4, %r29, %r193;
	and.b32  	%r194, %r4, 768;
	setp.eq.s32 	%p149, %r194, 768;
	@%p149 bra 	$L__BB11_11;
	mul.wide.u32 	%rd368, %r430, 16;
	add.s64 	%rd393, %rd236, %rd368;
	shr.u32 	%r195, %r4, 8;
	add.s32 	%r196, %r195, 1;
	and.b32  	%r197, %r196, 3;
	neg.s32 	%r428, %r197;
$L__BB11_7:
	.pragma "nounroll";
	mov.u64 	%rd6, %rd402;
	mov.f32 	%f3, %f224;
	// begin inline asm
	ld.global.nc.u64 %rd369, [%rd393];
	// end inline asm
	mov.b64 	{%r198, %r199}, %rd369;
	mov.b32 	%f4, %r198;
	add.s64 	%rd372, %rd393, 8;
	// begin inline asm
	ld.global.nc.u64 %rd371, [%rd372];
	// end inline asm
	setp.lt.f32 	%p150, %f3, %f4;
	mov.u64 	%rd402, %rd371;
	mov.f32 	%f224, %f4;
	@%p150 bra 	$L__BB11_10;
	setp.lt.f32 	%p151, %f4, %f3;
	mov.u64 	%rd402, %rd6;
	mov.f32 	%f224, %f3;
	@%p151 bra 	$L__BB11_10;
	setp.lt.s64 	%p152, %rd6, %rd371;
	min.s64 	%rd402, %rd6, %rd371;
	selp.f32 	%f224, %f3, %f4, %p152;
$L__BB11_10:
	add.s32 	%r430, %r430, 256;
	add.s64 	%rd393, %rd393, 4096;
	add.s32 	%r428, %r428, 1;
	setp.ne.s32 	%p153, %r428, 0;
	@%p153 bra 	$L__BB11_7;
$L__BB11_11:
	setp.lt.u32 	%p154, %r4, 768;
	@%p154 bra 	$L__BB11_25;
$L__BB11_12:
	mul.wide.s32 	%rd377, %r430, 16;
	add.s64 	%rd374, %rd236, %rd377;
	// begin inline asm
	ld.global.nc.u64 %rd373, [%rd374];
	// end inline asm
	mov.b64 	{%r200, %r201}, %rd373;
	mov.b32 	%f10, %r200;
	add.s64 	%rd376, %rd374, 8;
	// begin inline asm
	ld.global.nc.u64 %rd375, [%rd376];
	// end inline asm
	setp.lt.f32 	%p155, %f224, %f10;
	mov.u64 	%rd399, %rd375;
	mov.f32 	%f221, %f10;
	@%p155 bra 	$L__BB11_15;
	setp.lt.f32 	%p156, %f10, %f224;
	mov.u64 	%rd399, %rd402;
	mov.f32 	%f221, %f224;
	@%p156 bra 	$L__BB11_15;
	setp.lt.s64 	%p157, %rd402, %rd375;
	min.s64 	%rd399, %rd402, %rd375;
	selp.f32 	%f221, %f224, %f10, %p157;
$L__BB11_15:
	add.s64 	%rd379, %rd374, 4096;
	// begin inline asm
	ld.global.nc.u64 %rd378, [%rd379];
	// end inline asm
	mov.b64 	{%r202, %r203}, %rd378;
	mov.b32 	%f13, %r202;
	add.s64 	%rd381, %rd374, 4104;
	// begin inline asm
	ld.global.nc.u64 %rd380, [%rd381];
	// end inline asm
	setp.lt.f32 	%p158, %f221, %f13;
	mov.u64 	%rd400, %rd380;
	mov.f32 	%f222, %f13;
	@%p158 bra 	$L__BB11_18;
	setp.lt.f32 	%p159, %f13, %f221;
	mov.u64 	%rd400, %rd399;
	mov.f32 	%f222, %f221;
	@%p159 bra 	$L__BB11_18;
	setp.lt.s64 	%p160, %rd399, %rd380;
	min.s64 	%rd400, %rd399, %rd380;
	selp.f32 	%f222, %f221, %f13, %p160;
$L__BB11_18:
	add.s64 	%rd383, %rd374, 8192;
	// begin inline asm
	ld.global.nc.u64 %rd382, [%rd383];
	// end inline asm
	mov.b64 	{%r204, %r205}, %rd382;
	mov.b32 	%f16, %r204;
	add.s64 	%rd385, %rd374, 8200;
	// begin inline asm
	ld.global.nc.u64 %rd384, [%rd385];
	// end inline asm
	setp.lt.f32 	%p161, %f222, %f16;
	mov.u64 	%rd401, %rd384;
	mov.f32 	%f223, %f16;
	@%p161 bra 	$L__BB11_21;
	setp.lt.f32 	%p162, %f16, %f222;
	mov.u64 	%rd401, %rd400;
	mov.f32 	%f223, %f222;
	@%p162 bra 	$L__BB11_21;
	setp.lt.s64 	%p163, %rd400, %rd384;
	min.s64 	%rd401, %rd400, %rd384;
	selp.f32 	%f223, %f222, %f16, %p163;
$L__BB11_21:
	add.s64 	%rd387, %rd374, 12288;
	// begin inline asm
	ld.global.nc.u64 %rd386, [%rd387];
	// end inline asm
	mov.b64 	{%r206, %r207}, %rd386;
	mov.b32 	%f19, %r206;
	add.s64 	%rd389, %rd374, 12296;
	// begin inline asm
	ld.global.nc.u64 %rd388, [%rd389];
	// end inline asm
	setp.lt.f32 	%p164, %f223, %f19;
	mov.u64 	%rd402, %rd388;
	mov.f32 	%f224, %f19;
	@%p164 bra 	$L__BB11_24;
	setp.lt.f32 	%p165, %f19, %f223;
	mov.u64 	%rd402, %rd401;
	mov.f32 	%f224, %f223;
	@%p165 bra 	$L__BB11_24;
	setp.lt.s64 	%p166, %rd401, %rd388;
	min.s64 	%rd402, %rd401, %rd388;
	selp.f32 	%f224, %f223, %f19, %p166;
$L__BB11_24:
	add.s32 	%r430, %r430, 1024;
	setp.lt.s32 	%p167, %r430, %r29;
	@%p167 bra 	$L__BB11_12;
$L__BB11_25:
	setp.lt.s32 	%p168, %r29, 256;
	@%p168 bra 	$L__BB11_70;
	// begin inline asm
	mov.u32 %r321, %laneid;
	// end inline asm
	mov.b32 	%r323, %f224;
	mov.b32 	%r339, 1;
	mov.b32 	%r340, 31;
	mov.b32 	%r341, -1;
	// begin inline asm
	shfl.sync.down.b32 %r322, %r323, %r339, %r340, %r341;
	// end inline asm
	mov.b32 	%f23, %r322;
	// begin inline asm
	shfl.sync.down.b32 %r327, %r328, %r339, %r340, %r341;
	// end inline asm
	mov.b64 	{%r333, %r338}, %rd402;
	// begin inline asm
	shfl.sync.down.b32 %r332, %r333, %r339, %r340, %r341;
	// end inline asm
	// begin inline asm
	shfl.sync.down.b32 %r337, %r338, %r339, %r340, %r341;
	// end inline asm
	mov.b64 	%rd28, {%r332, %r337};
	setp.gt.s32 	%p220, %r321, 30;
	mov.u64 	%rd404, %rd402;
	mov.f32 	%f226, %f224;
	@%p220 bra 	$L__BB11_30;
	setp.lt.f32 	%p221, %f224, %f23;
	mov.u64 	%rd404, %rd28;
	mov.f32 	%f226, %f23;
	@%p221 bra 	$L__BB11_30;
	setp.gt.f32 	%p222, %f224, %f23;
	mov.u64 	%rd404, %rd402;
	mov.f32 	%f226, %f224;
	@%p222 bra 	$L__BB11_30;
	setp.lt.s64 	%p223, %rd402, %rd28;
	min.s64 	%rd404, %rd402, %rd28;
	selp.f32 	%f226, %f224, %f23, %p223;
$L__BB11_30:
	mov.b32 	%r343, %f226;
	mov.b32 	%r359, 2;
	mov.b32 	%r360, 31;
	mov.b32 	%r361, -1;
	// begin inline asm
	shfl.sync.down.b32 %r342, %r343, %r359, %r360, %r361;
	// end inline asm
	mov.b32 	%f26, %r342;
	// begin inline asm
	shfl.sync.down.b32 %r347, %r348, %r359, %r360, %r361;
	// end inline asm
	mov.b64 	{%r353, %r358}, %rd404;
	// begin inline asm
	shfl.sync.down.b32 %r352, %r353, %r359, %r360, %r361;
	// end inline asm
	// begin inline asm
	shfl.sync.down.b32 %r357, %r358, %r359, %r360, %r361;
	// end inline asm
	mov.b64 	%rd31, {%r352, %r357};
	setp.gt.s32 	%p224, %r321, 29;
	mov.u64 	%rd405, %rd404;
	mov.f32 	%f227, %f226;
	@%p224 bra 	$L__BB11_34;
	setp.lt.f32 	%p225, %f226, %f26;
	mov.u64 	%rd405, %rd31;
	mov.f32 	%f227, %f26;
	@%p225 bra 	$L__BB11_34;
	setp.gt.f32 	%p226, %f226, %f26;
	mov.u64 	%rd405, %rd404;
	mov.f32 	%f227, %f226;
	@%p226 bra 	$L__BB11_34;
	setp.lt.s64 	%p227, %rd404, %rd31;
	min.s64 	%rd405, %rd404, %rd31;
	selp.f32 	%f227, %f226, %f26, %p227;
$L__BB11_34:
	mov.b32 	%r363, %f227;
	mov.b32 	%r379, 4;
	mov.b32 	%r380, 31;
	mov.b32 	%r381, -1;
	// begin inline asm
	shfl.sync.down.b32 %r362, %r363, %r379, %r380, %r381;
	// end inline asm
	mov.b32 	%f29, %r362;
	// begin inline asm
	shfl.sync.down.b32 %r367, %r368, %r379, %r380, %r381;
	// end inline asm
	mov.b64 	{%r373, %r378}, %rd405;
	// begin inline asm
	shfl.sync.down.b32 %r372, %r373, %r379, %r380, %r381;
	// end inline asm
	// begin inline asm
	shfl.sync.down.b32 %r377, %r378, %r379, %r380, %r381;
	// end inline asm
	mov.b64 	%rd34, {%r372, %r377};
	setp.gt.s32 	%p228, %r321, 27;
	mov.u64 	%rd406, %rd405;
	mov.f32 	%f228, %f227;
	@%p228 bra 	$L__BB11_38;
	setp.lt.f32 	%p229, %f227, %f29;
	mov.u64 	%rd406, %rd34;
	mov.f32 	%f228, %f29;
	@%p229 bra 	$L__BB11_38;
	setp.gt.f32 	%p230, %f227, %f29;
	mov.u64 	%rd406, %rd405;
	mov.f32 	%f228, %f227;
	@%p230 bra 	$L__BB11_38;
	setp.lt.s64 	%p231, %rd405, %rd34;
	min.s64 	%rd406, %rd405, %rd34;
	selp.f32 	%f228, %f227, %f29, %p231;
$L__BB11_38:
	mov.b32 	%r383, %f228;
	mov.b32 	%r399, 8;
	mov.b32 	%r400, 31;
	mov.b32 	%r401, -1;
	// begin inline asm
	shfl.sync.down.b32 %r382, %r383, %r399, %r400, %r401;
	// end inline asm
	mov.b32 	%f32, %r382;
	// begin inline asm
	shfl.sync.down.b32 %r387, %r388, %r399, %r400, %r401;
	// end inline asm
	mov.b64 	{%r393, %r398}, %rd406;
	// begin inline asm
	shfl.sync.down.b32 %r392, %r393, %r399, %r400, %r401;
	// end inline asm
	// begin inline asm
	shfl.sync.down.b32 %r397, %r398, %r399, %r400, %r401;
	// end inline asm
	mov.b64 	%rd37, {%r392, %r397};
	setp.gt.s32 	%p232, %r321, 23;
	mov.u64 	%rd407, %rd406;
	mov.f32 	%f229, %f228;
	@%p232 bra 	$L__BB11_42;
	setp.lt.f32 	%p233, %f228, %f32;
	mov.u64 	%rd407, %rd37;
	mov.f32 	%f229, %f32;
	@%p233 bra 	$L__BB11_42;
	setp.gt.f32 	%p234, %f228, %f32;
	mov.u64 	%rd407, %rd406;
	mov.f32 	%f229, %f228;
	@%p234 bra 	$L__BB11_42;
	setp.lt.s64 	%p235, %rd406, %rd37;
	min.s64 	%rd407, %rd406, %rd37;
	selp.f32 	%f229, %f228, %f32, %p235;
$L__BB11_42:
	mov.b32 	%r403, %f229;
	mov.b32 	%r419, 16;
	mov.b32 	%r420, 31;
	mov.b32 	%r421, -1;
	// begin inline asm
	shfl.sync.down.b32 %r402, %r403, %r419, %r420, %r421;
	// end inline asm
	mov.b32 	%f35, %r402;
	// begin inline asm
	shfl.sync.down.b32 %r407, %r408, %r419, %r420, %r421;
	// end inline asm
	mov.b64 	{%r413, %r418}, %rd407;
	// begin inline asm
	shfl.sync.down.b32 %r412, %r413, %r419, %r420, %r421;
	// end inline asm
	// begin inline asm
	shfl.sync.down.b32 %r417, %r418, %r419, %r420, %r421;
	// end inline asm
	mov.b64 	%rd40, {%r412, %r417};
	setp.gt.s32 	%p236, %r321, 15;
	mov.u64 	%rd478, %rd407;
	mov.f32 	%f292, %f229;
	@%p236 bra 	$L__BB11_46;
	setp.lt.f32 	%p237, %f229, %f35;
	mov.u64 	%rd478, %rd40;
	mov.f32 	%f292, %f35;
	@%p237 bra 	$L__BB11_46;
	setp.gt.f32 	%p238, %f229, %f35;
	mov.u64 	%rd478, %rd407;
	mov.f32 	%f292, %f229;
	@%p238 bra 	$L__BB11_46;
	setp.lt.s64 	%p239, %rd407, %rd40;
	min.s64 	%rd478, %rd407, %rd40;
	selp.f32 	%f292, %f229, %f35, %p239;
$L__BB11_46:
	setp.ne.s32 	%p240, %r321, 0;
	@%p240 bra 	$L__BB11_48;
	shr.u32 	%r422, %r1, 1;
	and.b32  	%r423, %r422, 496;
	mov.u32 	%r424, _ZN6thrust24THRUST_300001_SM_1000_NS8cuda_cub4core6detail5shmemE;
	add.s32 	%r425, %r424, %r423;
	st.shared.f32 	[%r425+8], %f292;
	st.shared.u64 	[%r425+16], %rd478;
$L__BB11_48:
	bar.sync 	0;
	setp.ne.s32 	%p241, %r1, 0;
	@%p241 bra 	$L__BB11_232;
	ld.shared.f32 	%f38, [_ZN6thrust24THRUST_300001_SM_1000_NS8cuda_cub4core6detail5shmemE+24];
	ld.shared.u64 	%rd43, [_ZN6thrust24THRUST_300001_SM_1000_NS8cuda_cub4core6detail5shmemE+32];
	setp.lt.f32 	%p242, %f292, %f38;
	mov.u64 	%rd409, %rd43;
	mov.f32 	%f231, %f38;
	@%p242 bra 	$L__BB11_52;
	setp.lt.f32 	%p243, %f38, %f292;
	mov.u64 	%rd409, %rd478;
	mov.f32 	%f231, %f292;
	@%p243 bra 	$L__BB11_52;
	setp.lt.s64 	%p244, %rd478, %rd43;
	min.s64 	%rd409, %rd478, %rd43;
	selp.f32 	%f231, %f292, %f38, %p244;
$L__BB11_52:
	ld.shared.f32 	%f41, [_ZN6thrust24THRUST_300001_SM_1000_NS8cuda_cub4core6detail5shmemE+40];
	ld.shared.u64 	%rd46, [_ZN6thrust24THRUST_300001_SM_1000_NS8cuda_cub4core6detail5shmemE+48];
	setp.lt.f32 	%p245, %f231, %f41;
	mov.u64 	%rd410, %rd46;
	mov.f32 	%f232, %f41;
	@%p245 bra 	$L__BB11_55;
	setp.lt.f32 	%p246, %f41, %f231;
	mov.u64 	%rd410, %rd409;
	mov.f32 	%f232, %f231;
	@%p246 bra 	$L__BB11_55;
	setp.lt.s64 	%p247, %rd409, %rd46;
	min.s64 	%rd410, %rd409, %rd46;
	selp.f32 	%f232, %f231, %f41, %p247;
$L__BB11_55:
	ld.shared.f32 	%f44, [_ZN6thrust24THRUST_300001_SM_1000_NS8cuda_cub4core6detail5shmemE+56];
	ld.shared.u64 	%rd49, [_ZN6thrust24THRUST_300001_SM_1000_NS8cuda_cub4core6detail5shmemE+64];
	setp.lt.f32 	%p248, %f232, %f44;
	mov.u64 	%rd411, %rd49;
	mov.f32 	%f233, %f44;
	@%p248 bra 	$L__BB11_58;
	setp.lt.f32 	%p249, %f44, %f232;
	mov.u64 	%rd411, %rd410;
	mov.f32 	%f233, %f232;
	@%p249 bra 	$L__BB11_58;
	setp.lt.s64 	%p250, %rd410, %rd49;
	min.s64 	%rd411, %rd410, %rd49;
	selp.f32 	%f233, %f232, %f44, %p250;
$L__BB11_58:
	ld.shared.f32 	%f47, [_ZN6thrust24THRUST_300001_SM_1000_NS8cuda_cub4core6detail5shmemE+72];
	ld.shared.u64 	%rd52, [_ZN6thrust24THRUST_300001_SM_1000_NS8cuda_cub4core6detail5shmemE+80];
	setp.lt.f32 	%p251, %f233, %f47;
	mov.u64 	%rd412, %rd52;
	mov.f32 	%f234, %f47;
	@%p251 bra 	$L__BB11_61;
	setp.lt.f32 	%p252, %f47, %f233;
	mov.u64 	%rd412, %rd411;
	mov.f32 	%f234, %f233;
	@%p252 bra 	$L__BB11_61;
	setp.lt.s64 	%p253, %rd411, %rd52;
	min.s64 	%rd412, %rd411, %rd52;
	selp.f32 	%f234, %f233, %f47, %p253;
$L__BB11_61:
	ld.shared.f32 	%f50, [_ZN6thrust24THRUST_300001_SM_1000_NS8cuda_cub4core6detail5shmemE+88];
	ld.shared.u64 	%rd55, [_ZN6thrust24THRUST_300001_SM_1000_NS8cuda_cub4core6detail5shmemE+96];
	setp.lt.f32 	%p254, %f234, %f50;
	mov.u64 	%rd413, %rd55;
	mov.f32 	%f235, %f50;
	@%p254 bra 	$L__BB11_64;
	setp.lt.f32 	%p255, %f50, %f234;
	mov.u64 	%rd413, %rd412;
	mov.f32 	%f235, %f234;
	@%p255 bra 	$L__BB11_64;
	setp.lt.s64 	%p256, %rd412, %rd55;
	min.s64 	%rd413, %rd412, %rd55;
	selp.f32 	%f235, %f234, %f50, %p256;
$L__BB11_64:
	ld.shared.f32 	%f53, [_ZN6thrust24THRUST_300001_SM_1000_NS8cuda_cub4core6detail5shmemE+104];
	ld.shared.u64 	%rd58, [_ZN6thrust24THRUST_300001_SM_1000_NS8cuda_cub4core6detail5shmemE+112];
	setp.lt.f32 	%p257, %f235, %f53;
	mov.u64 	%rd414, %rd58;
	mov.f32 	%f236, %f53;
	@%p257 bra 	$L__BB11_67;
	setp.lt.f32 	%p258, %f53, %f235;
	mov.u64 	%rd414, %rd413;
	mov.f32 	%f236, %f235;
	@%p258 bra 	$L__BB11_67;
	setp.lt.s64 	%p259, %rd413, %rd58;
	min.s64 	%rd414, %rd413, %rd58;
	selp.f32 	%f236, %f235, %f53, %p259;
$L__BB11_67:
	ld.shared.f32 	%f56, [_ZN6thrust24THRUST_300001_SM_1000_NS8cuda_cub4core6detail5shmemE+120];
	ld.shared.u64 	%rd61, [_ZN6thrust24THRUST_300001_SM_1000_NS8cuda_cub4core6detail5shmemE+128];
	setp.lt.f32 	%p260, %f236, %f56;
	mov.f32 	%f292, %f56;
	mov.u64 	%rd478, %rd61;
	@%p260 bra 	$L__BB11_232;
	setp.lt.f32 	%p261, %f56, %f236;
	mov.f32 	%f292, %f236;
	mov.u64 	%rd478, %rd414;
	@%p261 bra 	$L__BB11_232;
	setp.lt.s64 	%p262, %rd414, %rd61;
	min.s64 	%rd478, %rd414, %rd61;
	selp.f32 	%f292, %f236, %f56, %p262;
	bra.uni 	$L__BB11_232;
$L__BB11_70:
	// begin inline asm
	mov.u32 %r208, %laneid;
	// end inline asm
	and.b32  	%r229, %r1, 992;
	add.s32 	%r230, %r229, 32;
	setp.gt.s32 	%p169, %r230, %r29;
	not.b32 	%r231, %r229;
	add.s32 	%r232, %r29, %r231;
	selp.b32 	%r227, %r232, 31, %p169;
	mov.b32 	%r210, %f224;
	mov.b32 	%r226, 1;
	mov.b32 	%r228, -1;
	// begin inline asm
	shfl.sync.down.b32 %r209, %r210, %r226, %r227, %r228;
	// end inline asm
	mov.b32 	%f58, %r209;
	// begin inline asm
	shfl.sync.down.b32 %r214, %r215, %r226, %r227, %r228;
	// end inline asm
	mov.b64 	{%r220, %r225}, %rd402;
	// begin inline asm
	shfl.sync.down.b32 %r219, %r220, %r226, %r227, %r228;
	// end inline asm
	// begin inline asm
	shfl.sync.down.b32 %r224, %r225, %r226, %r227, %r228;
	// end inline asm
	mov.b64 	%rd63, {%r219, %r224};
	setp.ge.s32 	%p170, %r208, %r227;
	mov.u64 	%rd415, %rd402;
	mov.f32 	%f237, %f224;
	@%p170 bra 	$L__BB11_74;
	setp.lt.f32 	%p171, %f224, %f58;
	mov.u64 	%rd415, %rd63;
	mov.f32 	%f237, %f58;
	@%p171 bra 	$L__BB11_74;
	setp.gt.f32 	%p172, %f224, %f58;
	mov.u64 	%rd415, %rd402;
	mov.f32 	%f237, %f224;
	@%p172 bra 	$L__BB11_74;
	setp.lt.s64 	%p173, %rd402, %rd63;
	min.s64 	%rd415, %rd402, %rd63;
	selp.f32 	%f237, %f224, %f58, %p173;
$L__BB11_74:
	mov.b32 	%r234, %f237;
	mov.b32 	%r250, 2;
	mov.b32 	%r252, -1;
	// begin inline asm
	shfl.sync.down.b32 %r233, %r234, %r250, %r227, %r252;
	// end inline asm
	mov.b32 	%f61, %r233;
	// begin inline asm
	shfl.sync.down.b32 %r238, %r239, %r250, %r227, %r252;
	// end inline asm
	mov.b64 	{%r244, %r249}, %rd415;
	// begin inline asm
	shfl.sync.down.b32 %r243, %r244, %r250, %r227, %r252;
	// end inline asm
	// begin inline asm
	shfl.sync.down.b32 %r248, %r249, %r250, %r227, %r252;
	// end inline asm
	mov.b64 	%rd66, {%r243, %r248};
	add.s32 	%r253, %r208, 2;
	setp.gt.s32 	%p174, %r253, %r227;
	mov.u64 	%rd416, %rd415;
	mov.f32 	%f238, %f237;
	@%p174 bra 	$L__BB11_78;
	setp.lt.f32 	%p175, %f237, %f61;
	mov.u64 	%rd416, %rd66;
	mov.f32 	%f238, %f61;
	@%p175 bra 	$L__BB11_78;
	setp.gt.f32 	%p176, %f237, %f61;
	mov.u64 	%rd416, %rd415;
	mov.f32 	%f238, %f237;
	@%p176 bra 	$L__BB11_78;
	setp.lt.s64 	%p177, %rd415, %rd66;
	min.s64 	%rd416, %rd415, %rd66;
	selp.f32 	%f238, %f237, %f61, %p177;
$L__BB11_78:
	mov.b32 	%r255, %f238;
	mov.b32 	%r271, 4;
	mov.b32 	%r273, -1;
	// begin inline asm
	shfl.sync.down.b32 %r254, %r255, %r271, %r227, %r273;
	// end inline asm
	mov.b32 	%f64, %r254;
	// begin inline asm
	shfl.sync.down.b32 %r259, %r260, %r271, %r227, %r273;
	// end inline asm
	mov.b64 	{%r265, %r270}, %rd416;
	// begin inline asm
	shfl.sync.down.b32 %r264, %r265, %r271, %r227, %r273;
	// end inline asm
	// begin inline asm
	shfl.sync.down.b32 %r269, %r270, %r271, %r227, %r273;
	// end inline asm
	mov.b64 	%rd69, {%r264, %r269};
	add.s32 	%r274, %r208, 4;
	setp.gt.s32 	%p178, %r274, %r227;
	mov.f32 	%f239, %f238;
	mov.u64 	%rd417, %rd416;
	@%p178 bra 	$L__BB11_82;
	setp.lt.f32 	%p179, %f238, %f64;
	mov.f32 	%f239, %f64;
	mov.u64 	%rd417, %rd69;
	@%p179 bra 	$L__BB11_82;
	setp.gt.f32 	%p180, %f238, %f64;
	mov.f32 	%f239, %f238;
	mov.u64 	%rd417, %rd416;
	@%p180 bra 	$L__BB11_82;
	setp.lt.s64 	%p181, %rd416, %rd69;
	selp.f32 	%f239, %f238, %f64, %p181;
	min.s64 	%rd417, %rd416, %rd69;
$L__BB11_82:
	mov.b32 	%r276, %f239;
	mov.b32 	%r292, 8;
	mov.b32 	%r294, -1;
	// begin inline asm
	shfl.sync.down.b32 %r275, %r276, %r292, %r227, %r294;
	// end inline asm
	mov.b32 	%f67, %r275;
	// begin inline asm
	shfl.sync.down.b32 %r280, %r281, %r292, %r227, %r294;
	// end inline asm
	mov.b64 	{%r286, %r291}, %rd417;
	// begin inline asm
	shfl.sync.down.b32 %r285, %r286, %r292, %r227, %r294;
	// end inline asm
	// begin inline asm
	shfl.sync.down.b32 %r290, %r291, %r292, %r227, %r294;
	// end inline asm
	mov.b64 	%rd72, {%r285, %r290};
	add.s32 	%r295, %r208, 8;
	setp.gt.s32 	%p182, %r295, %r227;
	mov.f32 	%f240, %f239;
	mov.u64 	%rd418, %rd417;
	@%p182 bra 	$L__BB11_86;
	setp.lt.f32 	%p183, %f239, %f67;
	mov.f32 	%f240, %f67;
	mov.u64 	%rd418, %rd72;
	@%p183 bra 	$L__BB11_86;
	setp.gt.f32 	%p184, %f239, %f67;
	mov.f32 	%f240, %f239;
	mov.u64 	%rd418, %rd417;
	@%p184 bra 	$L__BB11_86;
	setp.lt.s64 	%p185, %rd417, %rd72;
	selp.f32 	%f240, %f239, %f67, %p185;
	min.s64 	%rd418, %rd417, %rd72;
$L__BB11_86:
	mov.b32 	%r297, %f240;
	mov.b32 	%r313, 16;
	mov.b32 	%r315, -1;
	// begin inline asm
	shfl.sync.down.b32 %r296, %r297, %r313, %r227, %r315;
	// end inline asm
	mov.b32 	%f70, %r296;
	// begin inline asm
	shfl.sync.down.b32 %r301, %r302, %r313, %r227, %r315;
	// end inline asm
	mov.b64 	{%r307, %r312}, %rd418;
	// begin inline asm
	shfl.sync.down.b32 %r306, %r307, %r313, %r227, %r315;
	// end inline asm
	// begin inline asm
	shfl.sync.down.b32 %r311, %r312, %r313, %r227, %r315;
	// end inline asm
	mov.b64 	%rd75, {%r306, %r311};
	add.s32 	%r316, %r208, 16;
	setp.gt.s32 	%p186, %r316, %r227;
	mov.f32 	%f292, %f240;
	mov.u64 	%rd478, %rd418;
	@%p186 bra 	$L__BB11_90;
	setp.lt.f32 	%p187, %f240, %f70;
	mov.f32 	%f292, %f70;
	mov.u64 	%rd478, %rd75;
	@%p187 bra 	$L__BB11_90;
	setp.gt.f32 	%p188, %f240, %f70;
	mov.f32 	%f292, %f240;
	mov.u64 	%rd478, %rd418;
	@%p188 bra 	$L__BB11_90;
	setp.lt.s64 	%p189, %rd418, %rd75;
	selp.f32 	%f292, %f240, %f70, %p189;
	min.s64 	%rd478, %rd418, %rd75;
$L__BB11_90:
	setp.ne.s32 	%p190, %r208, 0;
	@%p190 bra 	$L__BB11_92;
	shr.u32 	%r317, %r1, 1;
	and.b32  	%r318, %r317, 496;
	mov.u32 	%r319, _ZN6thrust24THRUST_300001_SM_1000_NS8cuda_cub4core6detail5shmemE;
	add.s32 	%r320, %r319, %r318;
	st.shared.f32 	[%r320+8], %f292;
	st.shared.u64 	[%r320+16], %rd478;
$L__BB11_92:
	bar.sync 	0;
	setp.ne.s32 	%p191, %r1, 0;
	@%p191 bra 	$L__BB11_232;
	setp.lt.s32 	%p192, %r29, 33;
	mov.f32 	%f242, %f292;
	mov.u64 	%rd420, %rd478;
	@%p192 bra 	$L__BB11_97;
	ld.shared.f32 	%f73, [_ZN6thrust24THRUST_300001_SM_1000_NS8cuda_cub4core6detail5shmemE+24];
	ld.shared.u64 	%rd78, [_ZN6thrust24THRUST_300001_SM_1000_NS8cuda_cub4core6detail5shmemE+32];
	setp.lt.f32 	%p193, %f292, %f73;
	mov.f32 	%f242, %f73;
	mov.u64 	%rd420, %rd78;
	@%p193 bra 	$L__BB11_97;
	setp.lt.f32 	%p194, %f73, %f292;
	mov.f32 	%f242, %f292;
	mov.u64 	%rd420, %rd478;
	@%p194 bra 	$L__BB11_97;
	setp.lt.s64 	%p195, %rd478, %rd78;
	selp.f32 	%f242, %f292, %f73, %p195;
	min.s64 	%rd420, %rd478, %rd78;
$L__BB11_97:
	setp.lt.s32 	%p196, %r29, 65;
	mov.f32 	%f243, %f242;
	mov.u64 	%rd421, %rd420;
	@%p196 bra 	$L__BB11_101;
	ld.shared.f32 	%f76, [_ZN6thrust24THRUST_300001_SM_1000_NS8cuda_cub4core6detail5shmemE+40];
	ld.shared.u64 	%rd81, [_ZN6thrust24THRUST_300001_SM_1000_NS8cuda_cub4core6detail5shmemE+48];
	setp.lt.f32 	%p197, %f242, %f76;
	mov.f32 	%f243, %f76;
	mov.u64 	%rd421, %rd81;
	@%p197 bra 	$L__BB11_101;
	setp.lt.f32 	%p198, %f76, %f242;
	mov.f32 	%f243, %f242;
	mov.u64 	%rd421, %rd420;
	@%p198 bra 	$L__BB11_101;
	setp.lt.s64 	%p199, %rd420, %rd81;
	selp.f32 	%f243, %f242, %f76, %p199;
	min.s64 	%rd421, %rd420, %rd81;
$L__BB11_101:
	setp.lt.s32 	%p200, %r29, 97;
	mov.f32 	%f244, %f243;
	mov.u64 	%rd422, %rd421;
	@%p200 bra 	$L__BB11_105;
	ld.shared.f32 	%f79, [_ZN6thrust24THRUST_300001_SM_1000_NS8cuda_cub4core6detail5shmemE+56];
	ld.shared.u64 	%rd84, [_ZN6thrust24THRUST_300001_SM_1000_NS8cuda_cub4core6detail5shmemE+64];
	setp.lt.f32 	%p201, %f243, %f79;
	mov.f32 	%f244, %f79;
	mov.u64 	%rd422, %rd84;
	@%p201 bra 	$L__BB11_105;
	setp.lt.f32 	%p202, %f79, %f243;
	mov.f32 	%f244, %f243;
	mov.u64 	%rd422, %rd421;
	@%p202 bra 	$L__BB11_105;
	setp.lt.s64 	%p203, %rd421, %rd84;
	selp.f32 	%f244, %f243, %f79, %p203;
	min.s64 	%rd422, %rd421, %rd84;
$L__BB11_105:
	setp.lt.s32 	%p204, %r29, 129;
	mov.f32 	%f245, %f244;
	mov.u64 	%rd423, %rd422;
	@%p204 bra 	$L__BB11_109;
	ld.shared.f32 	%f82, [_ZN6thrust24THRUST_300001_SM_1000_NS8cuda_cub4core6detail5shmemE+72];
	ld.shared.u64 	%rd87, [_ZN6thrust24THRUST_300001_SM_1000_NS8cuda_cub4core6detail5shmemE+80];
	setp.lt.f32 	%p205, %f244, %f82;
	mov.f32 	%f245, %f82;
	mov.u64 	%rd423, %rd87;
	@%p205 bra 	$L__BB11_109;
	setp.lt.f32 	%p206, %f82, %f244;
	mov.f32 	%f245, %f244;
	mov.u64 	%rd423, %rd422;
	@%p206 bra 	$L__BB11_109;
	setp.lt.s64 	%p207, %rd422, %rd87;
	selp.f32 	%f245, %f244, %f82, %p207;
	min.s64 	%rd423, %rd422, %rd87;
$L__BB11_109:
	setp.lt.s32 	%p208, %r29, 161;
	mov.f32 	%f246, %f245;
	mov.u64 	%rd424, %rd423;
	@%p208 bra 	$L__BB11_113;
	ld.shared.f32 	%f85, [_ZN6thrust24THRUST_300001_SM_1000_NS8cuda_cub4core6detail5shmemE+88];
	ld.shared.u64 	%rd90, [_ZN6thrust24THRUST_300001_SM_1000_NS8cuda_cub4core6detail5shmemE+96];
	setp.lt.f32 	%p209, %f245, %f85;
	mov.f32 	%f246, %f85;
	mov.u64 	%rd424, %rd90;
	@%p209 bra 	$L__BB11_113;
	setp.lt.f32 	%p210, %f85, %f245;
	mov.f32 	%f246, %f245;
	mov.u64 	%rd424, %rd423;
	@%p210 bra 	$L__BB11_113;
	setp.lt.s64 	%p211, %rd423, %rd90;
	selp.f32 	%f246, %f245, %f85, %p211;
	min.s64 	%rd424, %rd423, %rd90;
$L__BB11_113:
	setp.lt.s32 	%p212, %r29, 193;
	mov.f32 	%f247, %f246;
	mov.u64 	%rd425, %rd424;
	@%p212 bra 	$L__BB11_117;
	ld.shared.f32 	%f88, [_ZN6thrust24THRUST_300001_SM_1000_NS8cuda_cub4core6detail5shmemE+104];
	ld.shared.u64 	%rd93, [_ZN6thrust24THRUST_300001_SM_1000_NS8cuda_cub4core6detail5shmemE+112];
	setp.lt.f32 	%p213, %f246, %f88;
	mov.f32 	%f247, %f88;
	mov.u64 	%rd425, %rd93;
	@%p213 bra 	$L__BB11_117;
	setp.lt.f32 	%p214, %f88, %f246;
	mov.f32 	%f247, %f246;
	mov.u64 	%rd425, %rd424;
	@%p214 bra 	$L__BB11_117;
	setp.lt.s64 	%p215, %rd424, %rd93;
	selp.f32 	%f247, %f246, %f88, %p215;
	min.s64 	%rd425, %rd424, %rd93;
$L__BB11_117:
	setp.lt.s32 	%p216, %r29, 225;
	mov.f32 	%f292, %f247;
	mov.u64 	%rd478, %rd425;
	@%p216 bra 	$L__BB11_232;
	ld.shared.f32 	%f91, [_ZN6thrust24THRUST_300001_SM_1000_NS8cuda_cub4core6detail5shmemE+120];
	ld.shared.u64 	%rd96, [_ZN6thrust24THRUST_300001_SM_1000_NS8cuda_cub4core6detail5shmemE+128];
	setp.lt.f32 	%p217, %f247, %f91;
	mov.f32 	%f292, %f91;
	mov.u64 	%rd478, %rd96;
	@%p217 bra 	$L__BB11_232;
	setp.lt.f32 	%p218, %f91, %f247;
	mov.f32 	%f292, %f247;
	mov.u64 	%rd478, %rd425;
	@%p218 bra 	$L__BB11_232;
	setp.lt.s64 	%p219, %rd425, %rd96;
	selp.f32 	%f292, %f247, %f91, %p219;
	min.s64 	%rd478, %rd425, %rd96;
	bra.uni 	$L__BB11_232;
$L__BB11_121:
	mov.u32 	%r16, %tid.x;
	cvt.u64.u32 	%rd98, %r16;
	mul.wide.u32 	%rd258, %r16, 16;
	add.s64 	%rd239, %rd236, %rd258;
	// begin inline asm
	ld.global.nc.u64 %rd238, [%rd239];
	// end inline asm
	mov.b64 	{%r30, %r31}, %rd238;
	mov.b32 	%f93, %r30;
	add.s64 	%rd241, %rd239, 8;
	// begin inline asm
	ld.global.nc.u64 %rd240, [%rd241];
	// end inline asm
	add.s64 	%rd243, %rd239, 4096;
	// begin inline asm
	ld.global.nc.u64 %rd242, [%rd243];
	// end inline asm
	mov.b64 	{%r32, %r33}, %rd242;
	mov.b32 	%f248, %r32;
	add.s64 	%rd245, %rd239, 4104;
	// begin inline asm
	ld.global.nc.u64 %rd426, [%rd245];
	// end inline asm
	add.s64 	%rd247, %rd239, 8192;
	// begin inline asm
	ld.global.nc.u64 %rd246, [%rd247];
	// end inline asm
	mov.b64 	{%r34, %r35}, %rd246;
	mov.b32 	%f249, %r34;
	add.s64 	%rd249, %rd239, 8200;
	// begin inline asm
	ld.global.nc.u64 %rd427, [%rd249];
	// end inline asm
	add.s64 	%rd251, %rd239, 12288;
	// begin inline asm
	ld.global.nc.u64 %rd250, [%rd251];
	// end inline asm
	mov.b64 	{%r36, %r37}, %rd250;
	mov.b32 	%f250, %r36;
	add.s64 	%rd253, %rd239, 12296;
	// begin inline asm
	ld.global.nc.u64 %rd428, [%rd253];
	// end inline asm
	add.s64 	%rd255, %rd239, 16384;
	// begin inline asm
	ld.global.nc.u64 %rd254, [%rd255];
	// end inline asm
	mov.b64 	{%r38, %r39}, %rd254;
	mov.b32 	%f279, %r38;
	add.s64 	%rd257, %rd239, 16392;
	// begin inline asm
	ld.global.nc.u64 %rd465, [%rd257];
	// end inline asm
	setp.lt.f32 	%p3, %f93, %f248;
	@%p3 bra 	$L__BB11_123;
	setp.lt.f32 	%p4, %f248, %f93;
	setp.lt.s64 	%p5, %rd240, %rd426;
	or.pred  	%p6, %p4, %p5;
	selp.f32 	%f248, %f93, %f248, %p6;
	selp.b64 	%rd426, %rd240, %rd426, %p6;
$L__BB11_123:
	setp.lt.f32 	%p7, %f248, %f249;
	@%p7 bra 	$L__BB11_125;
	setp.lt.f32 	%p8, %f249, %f248;
	setp.lt.s64 	%p9, %rd426, %rd427;
	or.pred  	%p10, %p8, %p9;
	selp.f32 	%f249, %f248, %f249, %p10;
	selp.b64 	%rd427, %rd426, %rd427, %p10;
$L__BB11_125:
	setp.lt.f32 	%p11, %f249, %f250;
	@%p11 bra 	$L__BB11_127;
	setp.lt.f32 	%p12, %f250, %f249;
	setp.lt.s64 	%p13, %rd427, %rd428;
	or.pred  	%p14, %p12, %p13;
	selp.f32 	%f250, %f249, %f250, %p14;
	selp.b64 	%rd428, %rd427, %rd428, %p14;
$L__BB11_127:
	setp.lt.f32 	%p15, %f250, %f279;
	@%p15 bra 	$L__BB11_129;
	setp.lt.f32 	%p16, %f279, %f250;
	setp.lt.s64 	%p17, %rd428, %rd465;
	or.pred  	%p18, %p16, %p17;
	selp.f32 	%f279, %f250, %f279, %p18;
	selp.b64 	%rd465, %rd428, %rd465, %p18;
$L__BB11_129:
	setp.lt.u32 	%p19, %r29, 2560;
	mov.b64 	%rd444, 1280;
	@%p19 bra 	$L__BB11_165;
	add.s64 	%rd262, %rd1, -2560;
	mul.hi.u64 	%rd263, %rd262, -3689348814741910323;
	shr.u64 	%rd112, %rd263, 10;
	setp.lt.u64 	%p20, %rd262, 1280;
	mov.b64 	%rd444, 1280;
	@%p20 bra 	$L__BB11_153;
	add.s64 	%rd265, %rd112, 1;
	and.b64  	%rd430, %rd265, 36028797018963966;
	shl.b64 	%rd266, %rd98, 4;
	add.s64 	%rd267, %rd266, %rd236;
	add.s64 	%rd431, %rd267, 57352;
	mov.b64 	%rd444, 1280;
$L__BB11_132:
	add.s64 	%rd269, %rd431, -36872;
	// begin inline asm
	ld.global.nc.u64 %rd268, [%rd269];
	// end inline asm
	mov.b64 	{%r40, %r41}, %rd268;
	mov.b32 	%f253, %r40;
	add.s64 	%rd271, %rd431, -36864;
	// begin inline asm
	ld.global.nc.u64 %rd434, [%rd271];
	// end inline asm
	add.s64 	%rd273, %rd431, -32776;
	// begin inline asm
	ld.global.nc.u64 %rd272, [%rd273];
	// end inline asm
	mov.b64 	{%r42, %r43}, %rd272;
	mov.b32 	%f254, %r42;
	add.s64 	%rd275, %rd431, -32768;
	// begin inline asm
	ld.global.nc.u64 %rd435, [%rd275];
	// end inline asm
	add.s64 	%rd277, %rd431, -28680;
	// begin inline asm
	ld.global.nc.u64 %rd276, [%rd277];
	// end inline asm
	mov.b64 	{%r44, %r45}, %rd276;
	mov.b32 	%f255, %r44;
	add.s64 	%rd279, %rd431, -28672;
	// begin inline asm
	ld.global.nc.u64 %rd436, [%rd279];
	// end inline asm
	add.s64 	%rd281, %rd431, -24584;
	// begin inline asm
	ld.global.nc.u64 %rd280, [%rd281];
	// end inline asm
	mov.b64 	{%r46, %r47}, %rd280;
	mov.b32 	%f256, %r46;
	add.s64 	%rd283, %rd431, -24576;
	// begin inline asm
	ld.global.nc.u64 %rd437, [%rd283];
	// end inline asm
	add.s64 	%rd285, %rd431, -20488;
	// begin inline asm
	ld.global.nc.u64 %rd284, [%rd285];
	// end inline asm
	mov.b64 	{%r48, %r49}, %rd284;
	mov.b32 	%f257, %r48;
	add.s64 	%rd287, %rd431, -20480;
	// begin inline asm
	ld.global.nc.u64 %rd438, [%rd287];
	// end inline asm
	setp.lt.f32 	%p21, %f279, %f253;
	@%p21 bra 	$L__BB11_134;
	setp.lt.f32 	%p22, %f253, %f279;
	setp.lt.s64 	%p23, %rd465, %rd434;
	or.pred  	%p24, %p22, %p23;
	selp.f32 	%f253, %f279, %f253, %p24;
	selp.b64 	%rd434, %rd465, %rd434, %p24;
$L__BB11_134:
	setp.lt.f32 	%p25, %f253, %f254;
	@%p25 bra 	$L__BB11_136;
	setp.lt.f32 	%p26, %f254, %f253;
	setp.lt.s64 	%p27, %rd434, %rd435;
	or.pred  	%p28, %p26, %p27;
	selp.f32 	%f254, %f253, %f254, %p28;
	selp.b64 	%rd435, %rd434, %rd435, %p28;
$L__BB11_136:
	setp.lt.f32 	%p29, %f254, %f255;
	@%p29 bra 	$L__BB11_138;
	setp.lt.f32 	%p30, %f255, %f254;
	setp.lt.s64 	%p31, %rd435, %rd436;
	or.pred  	%p32, %p30, %p31;
	selp.f32 	%f255, %f254, %f255, %p32;
	selp.b64 	%rd436, %rd435, %rd436, %p32;
$L__BB11_138:
	setp.lt.f32 	%p33, %f255, %f256;
	@%p33 bra 	$L__BB11_140;
	setp.lt.f32 	%p34, %f256, %f255;
	setp.lt.s64 	%p35, %rd436, %rd437;
	or.pred  	%p36, %p34, %p35;
	selp.f32 	%f256, %f255, %f256, %p36;
	selp.b64 	%rd437, %rd436, %rd437, %p36;
$L__BB11_140:
	setp.lt.f32 	%p37, %f256, %f257;
	@%p37 bra 	$L__BB11_142;
	setp.lt.f32 	%p38, %f257, %f256;
	setp.lt.s64 	%p39, %rd437, %rd438;
	or.pred  	%p40, %p38, %p39;
	selp.f32 	%f257, %f256, %f257, %p40;
	selp.b64 	%rd438, %rd437, %rd438, %p40;
$L__BB11_142:
	add.s64 	%rd289, %rd431, -16392;
	// begin inline asm
	ld.global.nc.u64 %rd288, [%rd289];
	// end inline asm
	mov.b64 	{%r50, %r51}, %rd288;
	mov.b32 	%f258, %r50;
	add.s64 	%rd291, %rd431, -16384;
	// begin inline asm
	ld.global.nc.u64 %rd439, [%rd291];
	// end inline asm
	add.s64 	%rd293, %rd431, -12296;
	// begin inline asm
	ld.global.nc.u64 %rd292, [%rd293];
	// end inline asm
	mov.b64 	{%r52, %r53}, %rd292;
	mov.b32 	%f259, %r52;
	add.s64 	%rd295, %rd431, -12288;
	// begin inline asm
	ld.global.nc.u64 %rd440, [%rd295];
	// end inline asm
	add.s64 	%rd297, %rd431, -8200;
	// begin inline asm
	ld.global.nc.u64 %rd296, [%rd297];
	// end inline asm
	mov.b64 	{%r54, %r55}, %rd296;
	mov.b32 	%f260, %r54;
	add.s64 	%rd299, %rd431, -8192;
	// begin inline asm
	ld.global.nc.u64 %rd441, [%rd299];
	// end inline asm
	add.s64 	%rd301, %rd431, -4104;
	// begin inline asm
	ld.global.nc.u64 %rd300, [%rd301];
	// end inline asm
	mov.b64 	{%r56, %r57}, %rd300;
	mov.b32 	%f261, %r56;
	add.s64 	%rd303, %rd431, -4096;
	// begin inline asm
	ld.global.nc.u64 %rd442, [%rd303];
	// end inline asm
	add.s64 	%rd305, %rd431, -8;
	// begin inline asm
	ld.global.nc.u64 %rd304, [%rd305];
	// end inline asm
	mov.b64 	{%r58, %r59}, %rd304;
	mov.b32 	%f279, %r58;
	// begin inline asm
	ld.global.nc.u64 %rd465, [%rd431];
	// end inline asm
	setp.lt.f32 	%p41, %f257, %f258;
	@%p41 bra 	$L__BB11_144;
	setp.lt.f32 	%p42, %f258, %f257;
	setp.lt.s64 	%p43, %rd438, %rd439;
	or.pred  	%p44, %p42, %p43;
	selp.f32 	%f258, %f257, %f258, %p44;
	selp.b64 	%rd439, %rd438, %rd439, %p44;
$L__BB11_144:
	setp.lt.f32 	%p45, %f258, %f259;
	@%p45 bra 	$L__BB11_146;
	setp.lt.f32 	%p46, %f259, %f258;
	setp.lt.s64 	%p47, %rd439, %rd440;
	or.pred  	%p48, %p46, %p47;
	selp.f32 	%f259, %f258, %f259, %p48;
	selp.b64 	%rd440, %rd439, %rd440, %p48;
$L__BB11_146:
	setp.lt.f32 	%p49, %f259, %f260;
	@%p49 bra 	$L__BB11_148;
	setp.lt.f32 	%p50, %f260, %f259;
	setp.lt.s64 	%p51, %rd440, %rd441;
	or.pred  	%p52, %p50, %p51;
	selp.f32 	%f260, %f259, %f260, %p52;
	selp.b64 	%rd441, %rd440, %rd441, %p52;
$L__BB11_148:
	setp.lt.f32 	%p53, %f260, %f261;
	@%p53 bra 	$L__BB11_150;
	setp.lt.f32 	%p54, %f261, %f260;
	setp.lt.s64 	%p55, %rd441, %rd442;
	or.pred  	%p56, %p54, %p55;
	selp.f32 	%f261, %f260, %f261, %p56;
	selp.b64 	%rd442, %rd441, %rd442, %p56;
$L__BB11_150:
	setp.lt.f32 	%p57, %f261, %f279;
	@%p57 bra 	$L__BB11_152;
	setp.lt.f32 	%p58, %f279, %f261;
	setp.lt.s64 	%p59, %rd442, %rd465;
	or.pred  	%p60, %p58, %p59;
	selp.f32 	%f279, %f261, %f279, %p60;
	selp.b64 	%rd465, %rd442, %rd465, %p60;
$L__BB11_152:
	add.s64 	%rd444, %rd444, 2560;
	add.s64 	%rd431, %rd431, 40960;
	add.s64 	%rd430, %rd430, -2;
	setp.ne.s64 	%p61, %rd430, 0;
	@%p61 bra 	$L__BB11_132;
$L__BB11_153:
	and.b64  	%rd308, %rd112, 1;
	setp.eq.b64 	%p62, %rd308, 1;
	@%p62 bra 	$L__BB11_165;
	shl.b64 	%rd329, %rd444, 4;
	mul.wide.u32 	%rd330, %r16, 16;
	add.s64 	%rd331, %rd236, %rd330;
	add.s64 	%rd310, %rd331, %rd329;
	// begin inline asm
	ld.global.nc.u64 %rd309, [%rd310];
	// end inline asm
	mov.b64 	{%r60, %r61}, %rd309;
	mov.b32 	%f265, %r60;
	add.s64 	%rd312, %rd310, 8;
	// begin inline asm
	ld.global.nc.u64 %rd448, [%rd312];
	// end inline asm
	add.s64 	%rd314, %rd310, 4096;
	// begin inline asm
	ld.global.nc.u64 %rd313, [%rd314];
	// end inline asm
	mov.b64 	{%r62, %r63}, %rd313;
	mov.b32 	%f266, %r62;
	add.s64 	%rd316, %rd310, 4104;
	// begin inline asm
	ld.global.nc.u64 %rd449, [%rd316];
	// end inline asm
	add.s64 	%rd318, %rd310, 8192;
	// begin inline asm
	ld.global.nc.u64 %rd317, [%rd318];
	// end inline asm
	mov.b64 	{%r64, %r65}, %rd317;
	mov.b32 	%f267, %r64;
	add.s64 	%rd320, %rd310, 8200;
	// begin inline asm
	ld.global.nc.u64 %rd450, [%rd320];
	// end inline asm
	add.s64 	%rd322, %rd310, 12288;
	// begin inline asm
	ld.global.nc.u64 %rd321, [%rd322];
	// end inline asm
	mov.b64 	{%r66, %r67}, %rd321;
	mov.b32 	%f268, %r66;
	add.s64 	%rd324, %rd310, 12296;
	// begin inline asm
	ld.global.nc.u64 %rd451, [%rd324];
	// end inline asm
	add.s64 	%rd326, %rd310, 16384;
	// begin inline asm
	ld.global.nc.u64 %rd325, [%rd326];
	// end inline asm
	mov.b64 	{%r68, %r69}, %rd325;
	mov.b32 	%f269, %r68;
	add.s64 	%rd328, %rd310, 16392;
	// begin inline asm
	ld.global.nc.u64 %rd452, [%rd328];
	// end inline asm
	setp.lt.f32 	%p63, %f279, %f265;
	@%p63 bra 	$L__BB11_156;
	setp.lt.f32 	%p64, %f265, %f279;
	setp.lt.s64 	%p65, %rd465, %rd448;
	or.pred  	%p66, %p64, %p65;
	selp.f32 	%f265, %f279, %f265, %p66;
	selp.b64 	%rd448, %rd465, %rd448, %p66;
$L__BB11_156:
	setp.lt.f32 	%p67, %f265, %f266;
	@%p67 bra 	$L__BB11_158;
	setp.lt.f32 	%p68, %f266, %f265;
	setp.lt.s64 	%p69, %rd448, %rd449;
	or.pred  	%p70, %p68, %p69;
	selp.f32 	%f266, %f265, %f266, %p70;
	selp.b64 	%rd449, %rd448, %rd449, %p70;
$L__BB11_158:
	setp.lt.f32 	%p71, %f266, %f267;
	@%p71 bra 	$L__BB11_160;
	setp.lt.f32 	%p72, %f267, %f266;
	setp.lt.s64 	%p73, %rd449, %rd450;
	or.pred  	%p74, %p72, %p73;
	selp.f32 	%f267, %f266, %f267, %p74;
	selp.b64 	%rd450, %rd449, %rd450, %p74;
$L__BB11_160:
	setp.lt.f32 	%p75, %f267, %f268;
	@%p75 bra 	$L__BB11_162;
	setp.lt.f32 	%p76, %f268, %f267;
	setp.lt.s64 	%p77, %rd450, %rd451;
	or.pred  	%p78, %p76, %p77;
	selp.f32 	%f268, %f267, %f268, %p78;
	selp.b64 	%rd451, %rd450, %rd451, %p78;
$L__BB11_162:
	setp.lt.f32 	%p79, %f268, %f269;
	@%p79 bra 	$L__BB11_164;
	setp.lt.f32 	%p80, %f269, %f268;
	setp.lt.s64 	%p81, %rd451, %rd452;
	or.pred  	%p82, %p80, %p81;
	selp.f32 	%f269, %f268, %f269, %p82;
	selp.b64 	%rd452, %rd451, %rd452, %p82;
$L__BB11_164:
	add.s64 	%rd444, %rd444, 1280;
	mov.u64 	%rd465, %rd452;
	mov.f32 	%f279, %f269;
$L__BB11_165:
	cvt.s64.s32 	%rd332, %r29;
	setp.ge.s64 	%p83, %rd444, %rd332;
	@%p83 bra 	$L__BB11_188;
	cvt.u32.u64 	%r17, %rd444;
	sub.s32 	%r18, %r29, %r17;
	setp.ge.s32 	%p84, %r16, %r18;
	@%p84 bra 	$L__BB11_188;
	not.b32 	%r70, %r16;
	add.s32 	%r71, %r29, %r70;
	sub.s32 	%r19, %r71, %r17;
	and.b32  	%r72, %r19, 768;
	setp.eq.s32 	%p85, %r72, 768;
	mov.u32 	%r434, %r16;
	@%p85 bra 	$L__BB11_173;
	cvt.u64.u32 	%rd334, %r16;
	add.s64 	%rd335, %rd444, %rd334;
	shl.b64 	%rd336, %rd335, 4;
	add.s64 	%rd455, %rd236, %rd336;
	shr.u32 	%r73, %r19, 8;
	add.s32 	%r74, %r73, 1;
	and.b32  	%r75, %r74, 3;
	neg.s32 	%r432, %r75;
	mov.u32 	%r434, %r16;
$L__BB11_169:
	.pragma "nounroll";
	mov.u64 	%rd176, %rd465;
	mov.f32 	%f155, %f279;
	// begin inline asm
	ld.global.nc.u64 %rd337, [%rd455];
	// end inline asm
	mov.b64 	{%r76, %r77}, %rd337;
	mov.b32 	%f156, %r76;
	add.s64 	%rd340, %rd455, 8;
	// begin inline asm
	ld.global.nc.u64 %rd339, [%rd340];
	// end inline asm
	setp.lt.f32 	%p86, %f155, %f156;
	mov.f32 	%f279, %f156;
	mov.u64 	%rd465, %rd339;
	@%p86 bra 	$L__BB11_172;
	setp.lt.f32 	%p87, %f156, %f155;
	mov.f32 	%f279, %f155;
	mov.u64 	%rd465, %rd176;
	@%p87 bra 	$L__BB11_172;
	setp.lt.s64 	%p88, %rd176, %rd339;
	selp.f32 	%f279, %f155, %f156, %p88;
	min.s64 	%rd465, %rd176, %rd339;
$L__BB11_172:
	add.s32 	%r434, %r434, 256;
	add.s64 	%rd455, %rd455, 4096;
	add.s32 	%r432, %r432, 1;
	setp.ne.s32 	%p89, %r432, 0;
	@%p89 bra 	$L__BB11_169;
$L__BB11_173:
	setp.lt.u32 	%p90, %r19, 768;
	@%p90 bra 	$L__BB11_188;
	cvt.u64.u32 	%rd341, %r434;
	add.s64 	%rd342, %rd444, %rd341;
	shl.b64 	%rd343, %rd342, 4;
	add.s64 	%rd344, %rd343, %rd236;
	add.s64 	%rd460, %rd344, 12296;
$L__BB11_175:
	add.s64 	%rd346, %rd460, -12296;
	// begin inline asm
	ld.global.nc.u64 %rd345, [%rd346];
	// end inline asm
	mov.b64 	{%r78, %r79}, %rd345;
	mov.b32 	%f162, %r78;
	add.s64 	%rd348, %rd460, -12288;
	// begin inline asm
	ld.global.nc.u64 %rd347, [%rd348];
	// end inline asm
	setp.lt.f32 	%p91, %f279, %f162;
	mov.f32 	%f276, %f162;
	mov.u64 	%rd462, %rd347;
	@%p91 bra 	$L__BB11_178;
	setp.lt.f32 	%p92, %f162, %f279;
	mov.f32 	%f276, %f279;
	mov.u64 	%rd462, %rd465;
	@%p92 bra 	$L__BB11_178;
	setp.lt.s64 	%p93, %rd465, %rd347;
	selp.f32 	%f276, %f279, %f162, %p93;
	min.s64 	%rd462, %rd465, %rd347;
$L__BB11_178:
	add.s64 	%rd350, %rd460, -8200;
	// begin inline asm
	ld.global.nc.u64 %rd349, [%rd350];
	// end inline asm
	mov.b64 	{%r80, %r81}, %rd349;
	mov.b32 	%f165, %r80;
	add.s64 	%rd352, %rd460, -8192;
	// begin inline asm
	ld.global.nc.u64 %rd351, [%rd352];
	// end inline asm
	setp.lt.f32 	%p94, %f276, %f165;
	mov.f32 	%f277, %f165;
	mov.u64 	%rd463, %rd351;
	@%p94 bra 	$L__BB11_181;
	setp.lt.f32 	%p95, %f165, %f276;
	mov.f32 	%f277, %f276;
	mov.u64 	%rd463, %rd462;
	@%p95 bra 	$L__BB11_181;
	setp.lt.s64 	%p96, %rd462, %rd351;
	selp.f32 	%f277, %f276, %f165, %p96;
	min.s64 	%rd463, %rd462, %rd351;
$L__BB11_181:
	add.s64 	%rd354, %rd460, -4104;
	// begin inline asm
	ld.global.nc.u64 %rd353, [%rd354];
	// end inline asm
	mov.b64 	{%r82, %r83}, %rd353;
	mov.b32 	%f168, %r82;
	add.s64 	%rd356, %rd460, -4096;
	// begin inline asm
	ld.global.nc.u64 %rd355, [%rd356];
	// end inline asm
	setp.lt.f32 	%p97, %f277, %f168;
	mov.f32 	%f278, %f168;
	mov.u64 	%rd464, %rd355;
	@%p97 bra 	$L__BB11_184;
	setp.lt.f32 	%p98, %f168, %f277;
	mov.f32 	%f278, %f277;
	mov.u64 	%rd464, %rd463;
	@%p98 bra 	$L__BB11_184;
	setp.lt.s64 	%p99, %rd463, %rd355;
	selp.f32 	%f278, %f277, %f168, %p99;
	min.s64 	%rd464, %rd463, %rd355;
$L__BB11_184:
	add.s64 	%rd358, %rd460, -8;
	// begin inline asm
	ld.global.nc.u64 %rd357, [%rd358];
	// end inline asm
	mov.b64 	{%r84, %r85}, %rd357;
	mov.b32 	%f171, %r84;
	// begin inline asm
	ld.global.nc.u64 %rd359, [%rd460];
	// end inline asm
	setp.lt.f32 	%p100, %f278, %f171;
	mov.f32 	%f279, %f171;
	mov.u64 	%rd465, %rd359;
	@%p100 bra 	$L__BB11_187;
	setp.lt.f32 	%p101, %f171, %f278;
	mov.f32 	%f279, %f278;
	mov.u64 	%rd465, %rd464;
	@%p101 bra 	$L__BB11_187;
	setp.lt.s64 	%p102, %rd464, %rd359;
	selp.f32 	%f279, %f278, %f171, %p102;
	min.s64 	%rd465, %rd464, %rd359;
$L__BB11_187:
	add.s32 	%r434, %r434, 1024;
	add.s64 	%rd460, %rd460, 16384;
	setp.lt.s32 	%p103, %r434, %r18;
	@%p103 bra 	$L__BB11_175;
$L__BB11_188:
	// begin inline asm
	mov.u32 %r86, %laneid;
	// end inline asm
	mov.b32 	%r88, %f279;
	mov.b32 	%r104, 1;
	mov.b32 	%r105, 31;
	mov.b32 	%r106, -1;
	// begin inline asm
	shfl.sync.down.b32 %r87, %r88, %r104, %r105, %r106;
	// end inline asm
	mov.b32 	%f175, %r87;
	// begin inline asm
	shfl.sync.down.b32 %r92, %r93, %r104, %r105, %r106;
	// end inline asm
	mov.b64 	{%r98, %r103}, %rd465;
	// begin inline asm
	shfl.sync.down.b32 %r97, %r98, %r104, %r105, %r106;
	// end inline asm
	// begin inline asm
	shfl.sync.down.b32 %r102, %r103, %r104, %r105, %r106;
	// end inline asm
	mov.b64 	%rd200, {%r97, %r102};
	setp.gt.s32 	%p104, %r86, 30;
	mov.f32 	%f281, %f279;
	mov.u64 	%rd467, %rd465;
	@%p104 bra 	$L__BB11_192;
	setp.lt.f32 	%p105, %f279, %f175;
	mov.f32 	%f281, %f175;
	mov.u64 	%rd467, %rd200;
	@%p105 bra 	$L__BB11_192;
	setp.gt.f32 	%p106, %f279, %f175;
	mov.f32 	%f281, %f279;
	mov.u64 	%rd467, %rd465;
	@%p106 bra 	$L__BB11_192;
	setp.lt.s64 	%p107, %rd465, %rd200;
	selp.f32 	%f281, %f279, %f175, %p107;
	min.s64 	%rd467, %rd465, %rd200;
$L__BB11_192:
	mov.b32 	%r108, %f281;
	mov.b32 	%r124, 2;
	mov.b32 	%r125, 31;
	mov.b32 	%r126, -1;
	// begin inline asm
	shfl.sync.down.b32 %r107, %r108, %r124, %r125, %r126;
	// end inline asm
	mov.b32 	%f178, %r107;
	// begin inline asm
	shfl.sync.down.b32 %r112, %r113, %r124, %r125, %r126;
	// end inline asm
	mov.b64 	{%r118, %r123}, %rd467;
	// begin inline asm
	shfl.sync.down.b32 %r117, %r118, %r124, %r125, %r126;
	// end inline asm
	// begin inline asm
	shfl.sync.down.b32 %r122, %r123, %r124, %r125, %r126;
	// end inline asm
	mov.b64 	%rd203, {%r117, %r122};
	setp.gt.s32 	%p108, %r86, 29;
	mov.f32 	%f282, %f281;
	mov.u64 	%rd468, %rd467;
	@%p108 bra 	$L__BB11_196;
	setp.lt.f32 	%p109, %f281, %f178;
	mov.f32 	%f282, %f178;
	mov.u64 	%rd468, %rd203;
	@%p109 bra 	$L__BB11_196;
	setp.gt.f32 	%p110, %f281, %f178;
	mov.f32 	%f282, %f281;
	mov.u64 	%rd468, %rd467;
	@%p110 bra 	$L__BB11_196;
	setp.lt.s64 	%p111, %rd467, %rd203;
	selp.f32 	%f282, %f281, %f178, %p111;
	min.s64 	%rd468, %rd467, %rd203;
$L__BB11_196:
	mov.b32 	%r128, %f282;
	mov.b32 	%r144, 4;
	mov.b32 	%r145, 31;
	mov.b32 	%r146, -1;
	// begin inline asm
	shfl.sync.down.b32 %r127, %r128, %r144, %r145, %r146;
	// end inline asm
	mov.b32 	%f181, %r127;
	// begin inline asm
	shfl.sync.down.b32 %r132, %r133, %r144, %r145, %r146;
	// end inline asm
	mov.b64 	{%r138, %r143}, %rd468;
	// begin inline asm
	shfl.sync.down.b32 %r137, %r138, %r144, %r145, %r146;
	// end inline asm
	// begin inline asm
	shfl.sync.down.b32 %r142, %r143, %r144, %r145, %r146;
	// end inline asm
	mov.b64 	%rd206, {%r137, %r142};
	setp.gt.s32 	%p112, %r86, 27;
	mov.f32 	%f283, %f282;
	mov.u64 	%rd469, %rd468;
	@%p112 bra 	$L__BB11_200;
	setp.lt.f32 	%p113, %f282, %f181;
	mov.f32 	%f283, %f181;
	mov.u64 	%rd469, %rd206;
	@%p113 bra 	$L__BB11_200;
	setp.gt.f32 	%p114, %f282, %f181;
	mov.f32 	%f283, %f282;
	mov.u64 	%rd469, %rd468;
	@%p114 bra 	$L__BB11_200;
	setp.lt.s64 	%p115, %rd468, %rd206;
	selp.f32 	%f283, %f282, %f181, %p115;
	min.s64 	%rd469, %rd468, %rd206;
$L__BB11_200:
	mov.b32 	%r148, %f283;
	mov.b32 	%r164, 8;
	mov.b32 	%r165, 31;
	mov.b32 	%r166, -1;
	// begin inline asm
	shfl.sync.down.b32 %r147, %r148, %r164, %r165, %r166;
	// end inline asm
	mov.b32 	%f184, %r147;
	// begin inline asm
	shfl.sync.down.b32 %r152, %r153, %r164, %r165, %r166;
	// end inline asm
	mov.b64 	{%r158, %r163}, %rd469;
	// begin inline asm
	shfl.sync.down.b32 %r157, %r158, %r164, %r165, %r166;
	// end inline asm
	// begin inline asm
	shfl.sync.down.b32 %r162, %r163, %r164, %r165, %r166;
	// end inline asm
	mov.b64 	%rd209, {%r157, %r162};
	setp.gt.s32 	%p116, %r86, 23;
	mov.f32 	%f284, %f283;
	mov.u64 	%rd470, %rd469;
	@%p116 bra 	$L__BB11_204;
	setp.lt.f32 	%p117, %f283, %f184;
	mov.f32 	%f284, %f184;
	mov.u64 	%rd470, %rd209;
	@%p117 bra 	$L__BB11_204;
	setp.gt.f32 	%p118, %f283, %f184;
	mov.f32 	%f284, %f283;
	mov.u64 	%rd470, %rd469;
	@%p118 bra 	$L__BB11_204;
	setp.lt.s64 	%p119, %rd469, %rd209;
	selp.f32 	%f284, %f283, %f184, %p119;
	min.s64 	%rd470, %rd469, %rd209;
$L__BB11_204:
	mov.b32 	%r168, %f284;
	mov.b32 	%r184, 16;
	mov.b32 	%r185, 31;
	mov.b32 	%r186, -1;
	// begin inline asm
	shfl.sync.down.b32 %r167, %r168, %r184, %r185, %r186;
	// end inline asm
	mov.b32 	%f187, %r167;
	// begin inline asm
	shfl.sync.down.b32 %r172, %r173, %r184, %r185, %r186;
	// end inline asm
	mov.b64 	{%r178, %r183}, %rd470;
	// begin inline asm
	shfl.sync.down.b32 %r177, %r178, %r184, %r185, %r186;
	// end inline asm
	// begin inline asm
	shfl.sync.down.b32 %r182, %r183, %r184, %r185, %r186;
	// end inline asm
	mov.b64 	%rd212, {%r177, %r182};
	setp.gt.s32 	%p120, %r86, 15;
	mov.f32 	%f292, %f284;
	mov.u64 	%rd478, %rd470;
	@%p120 bra 	$L__BB11_208;
	setp.lt.f32 	%p121, %f284, %f187;
	mov.f32 	%f292, %f187;
	mov.u64 	%rd478, %rd212;
	@%p121 bra 	$L__BB11_208;
	setp.gt.f32 	%p122, %f284, %f187;
	mov.f32 	%f292, %f284;
	mov.u64 	%rd478, %rd470;
	@%p122 bra 	$L__BB11_208;
	setp.lt.s64 	%p123, %rd470, %rd212;
	selp.f32 	%f292, %f284, %f187, %p123;
	min.s64 	%rd478, %rd470, %rd212;
$L__BB11_208:
	setp.ne.s32 	%p124, %r86, 0;
	@%p124 bra 	$L__BB11_210;
	shr.u32 	%r187, %r16, 1;
	and.b32  	%r188, %r187, 496;
	mov.u32 	%r189, _ZN6thrust24THRUST_300001_SM_1000_NS8cuda_cub4core6detail5shmemE;
	add.s32 	%r190, %r189, %r188;
	st.shared.f32 	[%r190+8], %f292;
	st.shared.u64 	[%r190+16], %rd478;
$L__BB11_210:
	bar.sync 	0;
	setp.ne.s32 	%p125, %r16, 0;
	@%p125 bra 	$L__BB11_232;
	ld.shared.f32 	%f190, [_ZN6thrust24THRUST_300001_SM_1000_NS8cuda_cub4core6detail5shmemE+24];
	ld.shared.u64 	%rd215, [_ZN6thrust24THRUST_300001_SM_1000_NS8cuda_cub4core6detail5shmemE+32];
	setp.lt.f32 	%p126, %f292, %f190;
	mov.f32 	%f286, %f190;
	mov.u64 	%rd472, %rd215;
	@%p126 bra 	$L__BB11_214;
	setp.lt.f32 	%p127, %f190, %f292;
	mov.f32 	%f286, %f292;
	mov.u64 	%rd472, %rd478;
	@%p127 bra 	$L__BB11_214;
	setp.lt.s64 	%p128, %rd478, %rd215;
	selp.f32 	%f286, %f292, %f190, %p128;
	min.s64 	%rd472, %rd478, %rd215;
$L__BB11_214:
	ld.shared.f32 	%f193, [_ZN6thrust24THRUST_300001_SM_1000_NS8cuda_cub4core6detail5shmemE+40];
	ld.shared.u64 	%rd218, [_ZN6thrust24THRUST_300001_SM_1000_NS8cuda_cub4core6detail5shmemE+48];
	setp.lt.f32 	%p129, %f286, %f193;
	mov.f32 	%f287, %f193;
	mov.u64 	%rd473, %rd218;
	@%p129 bra 	$L__BB11_217;
	setp.lt.f32 	%p130, %f193, %f286;
	mov.f32 	%f287, %f286;
	mov.u64 	%rd473, %rd472;
	@%p130 bra 	$L__BB11_217;
	setp.lt.s64 	%p131, %rd472, %rd218;
	selp.f32 	%f287, %f286, %f193, %p131;
	min.s64 	%rd473, %rd472, %rd218;
$L__BB11_217:
	ld.shared.f32 	%f196, [_ZN6thrust24THRUST_300001_SM_1000_NS8cuda_cub4core6detail5shmemE+56];
	ld.shared.u64 	%rd221, [_ZN6thrust24THRUST_300001_SM_1000_NS8cuda_cub4core6detail5shmemE+64];
	setp.lt.f32 	%p132, %f287, %f196;
	mov.f32 	%f288, %f196;
	mov.u64 	%rd474, %rd221;
	@%p132 bra 	$L__BB11_220;
	setp.lt.f32 	%p133, %f196, %f287;
	mov.f32 	%f288, %f287;
	mov.u64 	%rd474, %rd473;
	@%p133 bra 	$L__BB11_220;
	setp.lt.s64 	%p134, %rd473, %rd221;
	selp.f32 	%f288, %f287, %f196, %p134;
	min.s64 	%rd474, %rd473, %rd221;
$L__BB11_220:
	ld.shared.f32 	%f199, [_ZN6thrust24THRUST_300001_SM_1000_NS8cuda_cub4core6detail5shmemE+72];
	ld.shared.u64 	%rd224, [_ZN6thrust24THRUST_300001_SM_1000_NS8cuda_cub4core6detail5shmemE+80];
	setp.lt.f32 	%p135, %f288, %f199;
	mov.f32 	%f289, %f199;
	mov.u64 	%rd475, %rd224;
	@%p135 bra 	$L__BB11_223;
	setp.lt.f32 	%p136, %f199, %f288;
	mov.f32 	%f289, %f288;
	mov.u64 	%rd475, %rd474;
	@%p136 bra 	$L__BB11_223;
	setp.lt.s64 	%p137, %rd474, %rd224;
	selp.f32 	%f289, %f288, %f199, %p137;
	min.s64 	%rd475, %rd474, %rd224;
$L__BB11_223:
	ld.shared.f32 	%f202, [_ZN6thrust24THRUST_300001_SM_1000_NS8cuda_cub4core6detail5shmemE+88];
	ld.shared.u64 	%rd227, [_ZN6thrust24THRUST_300001_SM_1000_NS8cuda_cub4core6detail5shmemE+96];
	setp.lt.f32 	%p138, %f289, %f202;
	mov.f32 	%f290, %f202;
	mov.u64 	%rd476, %rd227;
	@%p138 bra 	$L__BB11_226;
	setp.lt.f32 	%p139, %f202, %f289;
	mov.f32 	%f290, %f289;
	mov.u64 	%rd476, %rd475;
	@%p139 bra 	$L__BB11_226;
	setp.lt.s64 	%p140, %rd475, %rd227;
	selp.f32 	%f290, %f289, %f202, %p140;
	min.s64 	%rd476, %rd475, %rd227;
$L__BB11_226:
	ld.shared.f32 	%f205, [_ZN6thrust24THRUST_300001_SM_1000_NS8cuda_cub4core6detail5shmemE+104];
	ld.shared.u64 	%rd230, [_ZN6thrust24THRUST_300001_SM_1000_NS8cuda_cub4core6detail5shmemE+112];
	setp.lt.f32 	%p141, %f290, %f205;
	mov.f32 	%f291, %f205;
	mov.u64 	%rd477, %rd230;
	@%p141 bra 	$L__BB11_229;
	setp.lt.f32 	%p142, %f205, %f290;
	mov.f32 	%f291, %f290;
	mov.u64 	%rd477, %rd476;
	@%p142 bra 	$L__BB11_229;
	setp.lt.s64 	%p143, %rd476, %rd230;
	selp.f32 	%f291, %f290, %f205, %p143;
	min.s64 	%rd477, %rd476, %rd230;
$L__BB11_229:
	ld.shared.f32 	%f208, [_ZN6thrust24THRUST_300001_SM_1000_NS8cuda_cub4core6detail5shmemE+120];
	ld.shared.u64 	%rd233, [_ZN6thrust24THRUST_300001_SM_1000_NS8cuda_cub4core6detail5shmemE+128];
	setp.lt.f32 	%p144, %f291, %f208;
	mov.f32 	%f292, %f208;
	mov.u64 	%rd478, %rd233;
	@%p144 bra 	$L__BB11_232;
	setp.lt.f32 	%p145, %f208, %f291;
	mov.f32 	%f292, %f291;
	mov.u64 	%rd478, %rd477;
	@%p145 bra 	$L__BB11_232;
	setp.lt.s64 	%p146, %rd477, %rd233;
	selp.f32 	%f292, %f291, %f208, %p146;
	min.s64 	%rd478, %rd477, %rd233;
$L__BB11_232:
	mov.u32 	%r426, %tid.x;
	setp.ne.s32 	%p263, %r426, 0;
	@%p263 bra 	$L__BB11_234;
	ld.param.u64 	%rd391, [_ZN6thrust24THRUST_300001_SM_1000_NS8cuda_cub4core6detail13_kernel_agentINS1_8__reduce11ReduceAgentIPN4cuda3std3__45tupleIJflEEESC_SB_lNS1_9__extrema9arg_max_fIflNS9_4lessIfEEEEEEJSC_SC_iSH_EEEvDpT0__param_1];
	cvta.to.global.u64 	%rd390, %rd391;
	st.global.f32 	[%rd390], %f292;
	st.global.u64 	[%rd390+8], %rd478;
$L__BB11_234:
	ret;

}
	// .globl	_ZN6thrust24THRUST_300001_SM_1000_NS8cuda_cub4core6detail13_kernel_agentINS1_8__reduce11ReduceAgentINS0_12zip_iteratorIN4cuda3std3__45tupleIJNS0_10device_ptrIKfEENS0_17counting_iteratorIlNS0_11use_defaultESG_SG_EEEEEEEPNSB_IJflEEESK_iNS1_9__extrema9arg_min_fIflNSA_4lessIfEEEEEEJSJ_SL_iSQ_EEEvDpT0_
.visible .entry _ZN6thrust24THRUST_300001_SM_1000_NS8cuda_cub4core6detail13_kernel_agentINS1_8__reduce11ReduceAgentINS0_12zip_iteratorIN4cuda3std3__45tupleIJNS0_10device_ptrIKfEENS0_17counting_iteratorIlNS0_11use_defaultESG_SG_EEEEEEEPNSB_IJflEEESK_iNS1_9__extrema9arg_min_fIflNSA_4lessIfEEEEEEJSJ_SL_iSQ_EEEvDpT0_(
	.param .align 8 .b8 _ZN6thrust24THRUST_300001_SM_1000_NS8cuda_cub4core6detail13_kernel_agentINS1_8__reduce11ReduceAgentINS0_12zip_iteratorIN4cuda3std3__45tupleIJNS0_10device_ptrIKfEENS0_17counting_iteratorIlNS0_11use_defaultESG_SG_EEEEEEEPNSB_IJflEEESK_iNS1_9__extrema9arg_min_fIflNSA_4lessIfEEEEEEJSJ_SL_iSQ_EEEvDpT0__param_0[16],
	.param .u64 .ptr .align 1 _ZN6thrust24THRUST_300001_SM_1000_NS8cuda_cub4core6detail13_kernel_agentINS1_8__reduce11ReduceAgentINS0_12zip_iteratorIN4cuda3std3__45tupleIJNS0_10device_ptrIKfEENS0_17counting_iteratorIlNS0_11use_defaultESG_SG_EEEEEEEPNSB_IJflEEESK_iNS1_9__extrema9arg_min_fIflNSA_4lessIfEEEEEEJSJ_SL_iSQ_EEEvDpT0__param_1,
	.param .u32 _ZN6thrust24THRUST_300001_SM_1000_NS8cuda_cub4core6detail13_kernel_agentINS1_8__reduce11ReduceAgentINS0_12zip_iteratorIN4cuda3std3__45tupleIJNS0_10device_ptrIKfEENS0_17counting_iteratorIlNS0_11use_defaultESG_SG_EEEEEEEPNSB_IJflEEESK_iNS1_9__extrema9arg_min_fIflNSA_4lessIfEEEEEEJSJ_SL_iSQ_EEEvDpT0__param_2,
	.param .align 1 .b8 _ZN6thrust24THRUST_300001_SM_1000_NS8cuda_cub4core6detail13_kernel_agentINS1_8__reduce11ReduceAgentINS0_12zip_iteratorIN4cuda3std3__45tupleIJNS0_10device_ptrIKfEENS0_17counting_iteratorIlNS0_11use_defaultESG_SG_EEEEEEEPNSB_IJflEEESK_iNS1_9__extrema9arg_min_fIflNSA_4lessIfEEEEEEJSJ_SL_iSQ_EEEvDpT0__param_3[1]
)
.maxntid 256
{
	.reg .pred 	%p<223>;
	.reg .b32 	%r<400>;
	.reg .b32 	%f<243>;
	.reg .b64 	%rd<306>;

	ld.param.u64 	%rd198, [_ZN6thrust24THRUST_300001_SM_1000_NS8cuda_cub4core6detail13_kernel_agentINS1_8__reduce11ReduceAgentINS0_12zip_iteratorIN4cuda3std3__45tupleIJNS0_10device_ptrIKfEENS0_17counting_iteratorIlNS0_11use_defaultESG_SG_EEEEEEEPNSB_IJflEEESK_iNS1_9__extrema9arg_min_fIflNSA_4lessIfEEEEEEJSJ_SL_iSQ_EEEvDpT0__param_0+8];
	ld.param.u64 	%rd197, [_ZN6thrust24THRUST_300001_SM_1000_NS8cuda_cub4core6detail13_kernel_agentINS1_8__reduce11ReduceAgentINS0_12zip_iteratorIN4cuda3std3__45tupleIJNS0_10device_ptrIKfEENS0_17counting_iteratorIlNS0_11use_defaultESG_SG_EEEEEEEPNSB_IJflEEESK_iNS1_9__extrema9arg_min_fIflNSA_4lessIfEEEEEEJSJ_SL_iSQ_EEEvDpT0__param_0];
	ld.param.u32 	%r36, [_ZN6thrust24THRUST_300001_SM_1000_NS8cuda_cub4core6detail13_kernel_agentINS1_8__reduce11ReduceAgentINS0_12zip_iteratorIN4cuda3std3__45tupleIJNS0_10device_ptrIKfEENS0_17counting_iteratorIlNS0_11use_defaultESG_SG_EEEEEEEPNSB_IJflEEESK_iNS1_9__extrema9arg_min_fIflNSA_4lessIfEEEEEEJSJ_SL_iSQ_EEEvDpT0__param_2];
	setp.eq.s32 	%p1, %r36, 0;
	@%p1 bra 	$L__BB12_200;
	cvta.to.global.u64 	%rd1, %rd197;
	setp.gt.s32 	%p2, %r36, 1279;
	@%p2 bra 	$L__BB12_112;
	mov.u32 	%r1, %tid.x;
	setp.ge.s32 	%p96, %r1, %r36;
	mov.f32 	%f188, 0f00000000;
	mov.b64 	%rd246, 0;
	mov.u32 	%r391, %r1;
	@%p96 bra 	$L__BB12_4;
	cvt.u64.u32 	%rd222, %r1;
	mul.wide.u32 	%rd223, %r1, 4;
	add.s64 	%rd224, %rd1, %rd223;
	add.s64 	%rd246, %rd198, %rd222;
	ld.global.f32 	%f188, [%rd224];
	add.s32 	%r391, %r1, 256;
$L__BB12_4:
	setp.ge.s32 	%p97, %r391, %r36;
	@%p97 bra 	$L__BB12_26;
	not.b32 	%r160, %r391;
	add.s32 	%r4, %r36, %r160;
	and.b32  	%r161, %r4, 768;
	setp.eq.s32 	%p98, %r161, 768;
	@%p98 bra 	$L__BB12_11;
	cvt.u64.u32 	%rd226, %r391;
	add.s64 	%rd237, %rd198, %rd226;
	mul.wide.u32 	%rd227, %r391, 4;
	add.s64 	%rd236, %rd1, %rd227;
	shr.u32 	%r162, %r4, 8;
	add.s32 	%r163, %r162, 1;
	and.b32  	%r164, %r163, 3;
	neg.s32 	%r389, %r164;
$L__BB12_7:
	.pragma "nounroll";
	mov.u64 	%rd9, %rd246;
	mov.f32 	%f3, %f188;
	ld.global.f32 	%f4, [%rd236];
	setp.lt.f32 	%p99, %f3, %f4;
	@%p99 bra 	$L__BB12_10;
	setp.lt.f32 	%p100, %f4, %f3;
	mov.u64 	%rd246, %rd237;
	mov.f32 	%f188, %f4;
	@%p100 bra 	$L__BB12_10;
	setp.lt.s64 	%p101, %rd9, %rd237;
	min.s64 	%rd246, %rd9, %rd237;
	selp.f32 	%f188, %f3, %f4, %p101;
$L__BB12_10:
	add.s32 	%r391, %r391, 256;
	add.s64 	%rd237, %rd237, 256;
	add.s64 	%rd236, %rd236, 1024;
	add.s32 	%r389, %r389, 1;
	setp.ne.s32 	%p102, %r389, 0;
	@%p102 bra 	$L__BB12_7;
$L__BB12_11:
	setp.lt.u32 	%p103, %r4, 768;
	@%p103 bra 	$L__BB12_26;
	add.s32 	%r392, %r391, 512;
$L__BB12_13:
	mov.u32 	%r12, %r392;
	add.s32 	%r165, %r12, -512;
	cvt.s64.s32 	%rd228, %r165;
	mul.wide.s32 	%rd229, %r165, 4;
	add.s64 	%rd17, %rd1, %rd229;
	add.s64 	%rd18, %rd198, %rd228;
	ld.global.f32 	%f10, [%rd17];
	setp.lt.f32 	%p104, %f188, %f10;
	mov.u64 	%rd243, %rd246;
	mov.f32 	%f185, %f188;
	@%p104 bra 	$L__BB12_16;
	setp.lt.f32 	%p105, %f10, %f188;
	mov.u64 	%rd243, %rd18;
	mov.f32 	%f185, %f10;
	@%p105 bra 	$L__BB12_16;
	setp.lt.s64 	%p106, %rd246, %rd18;
	min.s64 	%rd243, %rd246, %rd18;
	selp.f32 	%f185, %f188, %f10, %p106;
$L__BB12_16:
	add.s32 	%r166, %r12, -256;
	cvt.s64.s32 	%rd230, %r166;
	add.s64 	%rd21, %rd198, %rd230;
	ld.global.f32 	%f13, [%rd17+1024];
	setp.lt.f32 	%p107, %f185, %f13;
	mov.u64 	%rd244, %rd243;
	mov.f32 	%f186, %f185;
	@%p107 bra 	$L__BB12_19;
	setp.lt.f32 	%p108, %f13, %f185;
	mov.u64 	%rd244, %rd21;
	mov.f32 	%f186, %f13;
	@%p108 bra 	$L__BB12_19;
	setp.lt.s64 	%p109, %rd243, %rd21;
	min.s64 	%rd244, %rd243, %rd21;
	selp.f32 	%f186, %f185, %f13, %p109;
$L__BB12_19:
	cvt.s64.s32 	%rd231, %r12;
	add.s64 	%rd24, %rd198, %rd231;
	ld.global.f32 	%f16, [%rd17+2048];
	setp.lt.f32 	%p110, %f186, %f16;
	mov.u64 	%rd245, %rd244;
	mov.f32 	%f187, %f186;
	@%p110 bra 	$L__BB12_22;
	setp.lt.f32 	%p111, %f16, %f186;
	mov.u64 	%rd245, %rd24;
	mov.f32 	%f187, %f16;
	@%p111 bra 	$L__BB12_22;
	setp.lt.s64 	%p112, %rd244, %rd24;
	min.s64 	%rd245, %rd244, %rd24;
	selp.f32 	%f187, %f186, %f16, %p112;
$L__BB12_22:
	add.s32 	%r167, %r12, 256;
	cvt.s64.s32 	%rd232, %r167;
	add.s64 	%rd27, %rd198, %rd232;
	ld.global.f32 	%f19, [%rd17+3072];
	setp.lt.f32 	%p113, %f187, %f19;
	mov.u64 	%rd246, %rd245;
	mov.f32 	%f188, %f187;
	@%p113 bra 	$L__BB12_25;
	setp.lt.f32 	%p114, %f19, %f187;
	mov.u64 	%rd246, %rd27;
	mov.f32 	%f188, %f19;
	@%p114 bra 	$L__BB12_25;
	setp.lt.s64 	%p115, %rd245, %rd27;
	min.s64 	%rd246, %rd245, %rd27;
	selp.f32 	%f188, %f187, %f19, %p115;
$L__BB12_25:
	add.s32 	%r392, %r12, 1024;
	add.s32 	%r168, %r12, 512;
	setp.lt.s32 	%p116, %r168, %r36;
	@%p116 bra 	$L__BB12_13;
$L__BB12_26:
	setp.lt.s32 	%p117, %r36, 256;
	@%p117 bra 	$L__BB12_66;
	// begin inline asm
	mov.u32 %r282, %laneid;
	// end inline asm
	mov.b32 	%r284, %f188;
	mov.b32 	%r300, 1;
	mov.b32 	%r301, 31;
	mov.b32 	%r302, -1;
	// begin inline asm
	shfl.sync.down.b32 %r283, %r284, %r300, %r301, %r302;
	// end inline asm
	mov.b32 	%f23, %r283;
	// begin inline asm
	shfl.sync.down.b32 %r288, %r289, %r300, %r301, %r302;
	// end inline asm
	mov.b64 	{%r294, %r299}, %rd246;
	// begin inline asm
	shfl.sync.down.b32 %r293, %r294, %r300, %r301, %r302;
	// end inline asm
	// begin inline asm
	shfl.sync.down.b32 %r298, %r299, %r300, %r301, %r302;
	// end inline asm
	mov.b64 	%rd31, {%r293, %r298};
	setp.gt.s32 	%p174, %r282, 30;
	setp.lt.f32 	%p175, %f188, %f23;
	or.pred  	%p176, %p174, %p175;
	mov.u64 	%rd248, %rd246;
	mov.f32 	%f190, %f188;
	@%p176 bra 	$L__BB12_30;
	setp.gt.f32 	%p177, %f188, %f23;
	mov.u64 	%rd248, %rd31;
	mov.f32 	%f190, %f23;
	@%p177 bra 	$L__BB12_30;
	setp.lt.s64 	%p178, %rd246, %rd31;
	min.s64 	%rd248, %rd246, %rd31;
	selp.f32 	%f190, %f188, %f23, %p178;
$L__BB12_30:
	mov.b32 	%r304, %f190;
	mov.b32 	%r320, 2;
	mov.b32 	%r321, 31;
	mov.b32 	%r322, -1;
	// begin inline asm
	shfl.sync.down.b32 %r303, %r304, %r320, %r321, %r322;
	// end inline asm
	mov.b32 	%f26, %r303;
	// begin inline asm
	shfl.sync.down.b32 %r308, %r309, %r320, %r321, %r322;
	// end inline asm
	mov.b64 	{%r314, %r319}, %rd248;
	// begin inline asm
	shfl.sync.down.b32 %r313, %r314, %r320, %r321, %r322;
	// end inline asm
	// begin inline asm
	shfl.sync.down.b32 %r318, %r319, %r320, %r321, %r322;
	// end inline asm
	mov.b64 	%rd34, {%r313, %r318};
	setp.gt.s32 	%p179, %r282, 29;
	setp.lt.f32 	%p180, %f190, %f26;
	or.pred  	%p181, %p179, %p180;
	mov.u64 	%rd249, %rd248;
	mov.f32 	%f191, %f190;
	@%p181 bra 	$L__BB12_33;
	setp.gt.f32 	%p182, %f190, %f26;
	mov.u64 	%rd249, %rd34;
	mov.f32 	%f191, %f26;
	@%p182 bra 	$L__BB12_33;
	setp.lt.s64 	%p183, %rd248, %rd34;
	min.s64 	%rd249, %rd248, %rd34;
	selp.f32 	%f191, %f190, %f26, %p183;
$L__BB12_33:
	mov.b32 	%r324, %f191;
	mov.b32 	%r340, 4;
	mov.b32 	%r341, 31;
	mov.b32 	%r342, -1;
	// begin inline asm
	shfl.sync.down.b32 %r323, %r324, %r340, %r341, %r342;
	// end inline asm
	mov.b32 	%f29, %r323;
	// begin inline asm
	shfl.sync.down.b32 %r328, %r329, %r340, %r341, %r342;
	// end inline asm
	mov.b64 	{%r334, %r339}, %rd249;
	// begin inline asm
	shfl.sync.down.b32 %r333, %r334, %r340, %r341, %r342;
	// end inline asm
	// begin inline asm
	shfl.sync.down.b32 %r338, %r339, %r340, %r341, %r342;
	// end inline asm
	mov.b64 	%rd37, {%r333, %r338};
	setp.gt.s32 	%p184, %r282, 27;
	setp.lt.f32 	%p185, %f191, %f29;
	or.pred  	%p186, %p184, %p185;
	mov.u64 	%rd250, %rd249;
	mov.f32 	%f192, %f191;
	@%p186 bra 	$L__BB12_36;
	setp.gt.f32 	%p187, %f191, %f29;
	mov.u64 	%rd250, %rd37;
	mov.f32 	%f192, %f29;
	@%p187 bra 	$L__BB12_36;
	setp.lt.s64 	%p188, %rd249, %rd37;
	min.s64 	%rd250, %rd249, %rd37;
	selp.f32 	%f192, %f191, %f29, %p188;
$L__BB12_36:
	mov.b32 	%r344, %f192;
	mov.b32 	%r360, 8;
	mov.b32 	%r361, 31;
	mov.b32 	%r362, -1;
	// begin inline asm
	shfl.sync.down.b32 %r343, %r344, %r360, %r361, %r362;
	// end inline asm
	mov.b32 	%f32, %r343;
	// begin inline asm
	shfl.sync.down.b32 %r348, %r349, %r360, %r361, %r362;
	// end inline asm
	mov.b64 	{%r354, %r359}, %rd250;
	// begin inline asm
	shfl.sync.down.b32 %r353, %r354, %r360, %r361, %r362;
	// end inline asm
	// begin inline asm
	shfl.sync.down.b32 %r358, %r359, %r360, %r361, %r362;
	// end inline asm
	mov.b64 	%rd40, {%r353, %r358};
	setp.gt.s32 	%p189, %r282, 23;
	setp.lt.f32 	%p190, %f192, %f32;
	or.pred  	%p191, %p189, %p190;
	mov.u64 	%rd251, %rd250;
	mov.f32 	%f193, %f192;
	@%p191 bra 	$L__BB12_39;
	setp.gt.f32 	%p192, %f192, %f32;
	mov.u64 	%rd251, %rd40;
	mov.f32 	%f193, %f32;
	@%p192 bra 	$L__BB12_39;
	setp.lt.s64 	%p193, %rd250, %rd40;
	min.s64 	%rd251, %rd250, %rd40;
	selp.f32 	%f193, %f192, %f32, %p193;
$L__BB12_39:
	mov.b32 	%r364, %f193;
	mov.b32 	%r380, 16;
	mov.b32 	%r381, 31;
	mov.b32 	%r382, -1;
	// begin inline asm
	shfl.sync.down.b32 %r363, %r364, %r380, %r381, %r382;
	// end inline asm
	mov.b32 	%f35, %r363;
	// begin inline asm
	shfl.sync.down.b32 %r368, %r369, %r380, %r381, %r382;
	// end inline asm
	mov.b64 	{%r374, %r379}, %rd251;
	// begin inline asm
	shfl.sync.down.b32 %r373, %r374, %r380, %r381, %r382;
	// end inline asm
	// begin inline asm
	shfl.sync.down.b32 %r378, %r379, %r380, %r381, %r382;
	// end inline asm
	mov.b64 	%rd43, {%r373, %r378};
	setp.gt.s32 	%p194, %r282, 15;
	setp.lt.f32 	%p195, %f193, %f35;
	or.pred  	%p196, %p194, %p195;
	mov.u64 	%rd305, %rd251;
	mov.f32 	%f242, %f193;
	@%p196 bra 	$L__BB12_42;
	setp.gt.f32 	%p197, %f193, %f35;
	mov.u64 	%rd305, %rd43;
	mov.f32 	%f242, %f35;
	@%p197 bra 	$L__BB12_42;
	setp.lt.s64 	%p198, %rd251, %rd43;
	min.s64 	%rd305, %rd251, %rd43;
	selp.f32 	%f242, %f193, %f35, %p198;
$L__BB12_42:
	setp.ne.s32 	%p199, %r282, 0;
	@%p199 bra 	$L__BB12_44;
	shr.u32 	%r383, %r1, 1;
	and.b32  	%r384, %r383, 496;
	mov.u32 	%r385, _ZN6thrust24THRUST_300001_SM_1000_NS8cuda_cub4core6detail5shmemE;
	add.s32 	%r386, %r385, %r384;
	st.shared.f32 	[%r386+8], %f242;
	st.shared.u64 	[%r386+16], %rd305;
$L__BB12_44:
	bar.sync 	0;
	setp.ne.s32 	%p200, %r1, 0;
	@%p200 bra 	$L__BB12_198;
	ld.shared.f32 	%f38, [_ZN6thrust24THRUST_300001_SM_1000_NS8cuda_cub4core6detail5shmemE+24];
	ld.shared.u64 	%rd46, [_ZN6thrust24THRUST_300001_SM_1000_NS8cuda_cub4core6detail5shmemE+32];
	setp.lt.f32 	%p201, %f242, %f38;
	mov.u64 	%rd253, %rd305;
	mov.f32 	%f195, %f242;
	@%p201 bra 	$L__BB12_48;
	setp.lt.f32 	%p202, %f38, %f242;
	mov.u64 	%rd253, %rd46;
	mov.f32 	%f195, %f38;
	@%p202 bra 	$L__BB12_48;
	setp.lt.s64 	%p203, %rd305, %rd46;
	min.s64 	%rd253, %rd305, %rd46;
	selp.f32 	%f195, %f242, %f38, %p203;
$L__BB12_48:
	ld.shared.f32 	%f41, [_ZN6thrust24THRUST_300001_SM_1000_NS8cuda_cub4core6detail5shmemE+40];
	ld.shared.u64 	%rd49, [_ZN6thrust24THRUST_300001_SM_1000_NS8cuda_cub4core6detail5shmemE+48];
	setp.lt.f32 	%p204, %f195, %f41;
	mov.u64 	%rd254, %rd253;
	mov.f32 	%f196, %f195;
	@%p204 bra 	$L__BB12_51;
	setp.lt.f32 	%p205, %f41, %f195;
	mov.u64 	%rd254, %rd49;
	mov.f32 	%f196, %f41;
	@%p205 bra 	$L__BB12_51;
	setp.lt.s64 	%p206, %rd253, %rd49;
	min.s64 	%rd254, %rd253, %rd49;
	selp.f32 	%f196, %f195, %f41, %p206;
$L__BB12_51:
	ld.shared.f32 	%f44, [_ZN6thrust24THRUST_300001_SM_1000_NS8cuda_cub4core6detail5shmemE+56];
	ld.shared.u64 	%rd52, [_ZN6thrust24THRUST_300001_SM_1000_NS8cuda_cub4core6detail5shmemE+64];
	setp.lt.f32 	%p207, %f196, %f44;
	mov.u64 	%rd255, %rd254;
	mov.f32 	%f197, %f196;
	@%p207 bra 	$L__BB12_54;
	setp.lt.f32 	%p208, %f44, %f196;
	mov.u64 	%rd255, %rd52;
	mov.f32 	%f197, %f44;
	@%p208 bra 	$L__BB12_54;
	setp.lt.s64 	%p209, %rd254, %rd52;
	min.s64 	%rd255, %rd254, %rd52;
	selp.f32 	%f197, %f196, %f44, %p209;
$L__BB12_54:
	ld.shared.f32 	%f47, [_ZN6thrust24THRUST_300001_SM_1000_NS8cuda_cub4core6detail5shmemE+72];
	ld.shared.u64 	%rd55, [_ZN6thrust24THRUST_300001_SM_1000_NS8cuda_cub4core6detail5shmemE+80];
	setp.lt.f32 	%p210, %f197, %f47;
	mov.u64 	%rd256, %rd255;
	mov.f32 	%f198, %f197;
	@%p210 bra 	$L__BB12_57;
	setp.lt.f32 	%p211, %f47, %f197;
	mov.u64 	%rd256, %rd55;
	mov.f32 	%f198, %f47;
	@%p211 bra 	$L__BB12_57;
	setp.lt.s64 	%p212, %rd255, %rd55;
	min.s64 	%rd256, %rd255, %rd55;
	selp.f32 	%f198, %f197, %f47, %p212;
$L__BB12_57:
	ld.shared.f32 	%f50, [_ZN6thrust24THRUST_300001_SM_1000_NS8cuda_cub4core6detail5shmemE+88];
	ld.shared.u64 	%rd58, [_ZN6thrust24THRUST_300001_SM_1000_NS8cuda_cub4core6detail5shmemE+96];
	setp.lt.f32 	%p213, %f198, %f50;
	mov.u64 	%rd257, %rd256;
	mov.f32 	%f199, %f198;
	@%p213 bra 	$L__BB12_60;
	setp.lt.f32 	%p214, %f50, %f198;
	mov.u64 	%rd257, %rd58;
	mov.f32 	%f199, %f50;
	@%p214 bra 	$L__BB12_60;
	setp.lt.s64 	%p215, %rd256, %rd58;
	min.s64 	%rd257, %rd256, %rd58;
	selp.f32 	%f199, %f198, %f50, %p215;
$L__BB12_60:
	ld.shared.f32 	%f53, [_ZN6thrust24THRUST_300001_SM_1000_NS8cuda_cub4core6detail5shmemE+104];
	ld.shared.u64 	%rd61, [_ZN6thrust24THRUST_300001_SM_1000_NS8cuda_cub4core6detail5shmemE+112];
	setp.lt.f32 	%p216, %f199, %f53;
	mov.u64 	%rd258, %rd257;
	mov.f32 	%f200, %f199;
	@%p216 bra 	$L__BB12_63;
	setp.lt.f32 	%p217, %f53, %f199;
	mov.u64 	%rd258, %rd61;
	mov.f32 	%f200, %f53;
	@%p217 bra 	$L__BB12_63;
	setp.lt.s64 	%p218, %rd257, %rd61;
	min.s64 	%rd258, %rd257, %rd61;
	selp.f32 	%f200, %f199, %f53, %p218;
$L__BB12_63:
	ld.shared.f32 	%f56, [_ZN6thrust24THRUST_300001_SM_1000_NS8cuda_cub4core6detail5shmemE+120];
	ld.shared.u64 	%rd64, [_ZN6thrust24THRUST_300001_SM_1000_NS8cuda_cub4core6detail5shmemE+128];
	setp.lt.f32 	%p219, %f200, %f56;
	mov.f32 	%f242, %f200;
	mov.u64 	%rd305, %rd258;
	@%p219 bra 	$L__BB12_198;
	setp.lt.f32 	%p220, %f56, %f200;
	mov.f32 	%f242, %f56;
	mov.u64 	%rd305, %rd64;
	@%p220 bra 	$L__BB12_198;
	setp.lt.s64 	%p221, %rd258, %rd64;
	min.s64 	%rd305, %rd258, %rd64;
	selp.f32 	%f242, %f200, %f56, %p221;
	bra.uni 	$L__BB12_198;
$L__BB12_66:
	// begin inline asm
	mov.u32 %r169, %laneid;
	// end inline asm
	and.b32  	%r190, %r1, 992;
	add.s32 	%r191, %r190, 32;
	setp.gt.s32 	%p118, %r191, %r36;
	not.b32 	%r192, %r190;
	add.s32 	%r193, %r36, %r192;
	selp.b32 	%r188, %r193, 31, %p118;
	mov.b32 	%r171, %f188;
	mov.b32 	%r187, 1;
	mov.b32 	%r189, -1;
	// begin inline asm
	shfl.sync.down.b32 %r170, %r171, %r187, %r188, %r189;
	// end inline asm
	mov.b32 	%f58, %r170;
	// begin inline asm
	shfl.sync.down.b32 %r175, %r176, %r187, %r188, %r189;
	// end inline asm
	mov.b64 	{%r181, %r186}, %rd246;
	// begin inline asm
	shfl.sync.down.b32 %r180, %r181, %r187, %r188, %r189;
	// end inline asm
	// begin inline asm
	shfl.sync.down.b32 %r185, %r186, %r187, %r188, %r189;
	// end inline asm
	mov.b64 	%rd66, {%r180, %r185};
	setp.ge.s32 	%p119, %r169, %r188;
	setp.lt.f32 	%p120, %f188, %f58;
	or.pred  	%p121, %p119, %p120;
	mov.f32 	%f201, %f188;
	mov.u64 	%rd259, %rd246;
	@%p121 bra 	$L__BB12_69;
	setp.gt.f32 	%p122, %f188, %f58;
	mov.f32 	%f201, %f58;
	mov.u64 	%rd259, %rd66;
	@%p122 bra 	$L__BB12_69;
	setp.lt.s64 	%p123, %rd246, %rd66;
	selp.f32 	%f201, %f188, %f58, %p123;
	min.s64 	%rd259, %rd246, %rd66;
$L__BB12_69:
	mov.b32 	%r195, %f201;
	mov.b32 	%r211, 2;
	mov.b32 	%r213, -1;
	// begin inline asm
	shfl.sync.down.b32 %r194, %r195, %r211, %r188, %r213;
	// end inline asm
	mov.b32 	%f61, %r194;
	// begin inline asm
	shfl.sync.down.b32 %r199, %r200, %r211, %r188, %r213;
	// end inline asm
	mov.b64 	{%r205, %r210}, %rd259;
	// begin inline asm
	shfl.sync.down.b32 %r204, %r205, %r211, %r188, %r213;
	// end inline asm
	// begin inline asm
	shfl.sync.down.b32 %r209, %r210, %r211, %r188, %r213;
	// end inline asm
	mov.b64 	%rd69, {%r204, %r209};
	add.s32 	%r214, %r169, 2;
	setp.gt.s32 	%p124, %r214, %r188;
	setp.lt.f32 	%p125, %f201, %f61;
	or.pred  	%p126, %p124, %p125;
	mov.f32 	%f202, %f201;
	mov.u64 	%rd260, %rd259;
	@%p126 bra 	$L__BB12_72;
	setp.gt.f32 	%p127, %f201, %f61;
	mov.f32 	%f202, %f61;
	mov.u64 	%rd260, %rd69;
	@%p127 bra 	$L__BB12_72;
	setp.lt.s64 	%p128, %rd259, %rd69;
	selp.f32 	%f202, %f201, %f61, %p128;
	min.s64 	%rd260, %rd259, %rd69;
$L__BB12_72:
	mov.b32 	%r216, %f202;
	mov.b32 	%r232, 4;
	mov.b32 	%r234, -1;
	// begin inline asm
	shfl.sync.down.b32 %r215, %r216, %r232, %r188, %r234;
	// end inline asm
	mov.b32 	%f64, %r215;
	// begin inline asm
	shfl.sync.down.b32 %r220, %r221, %r232, %r188, %r234;
	// end inline asm
	mov.b64 	{%r226, %r231}, %rd260;
	// begin inline asm
	shfl.sync.down.b32 %r225, %r226, %r232, %r188, %r234;
	// end inline asm
	// begin inline asm
	shfl.sync.down.b32 %r230, %r231, %r232, %r188, %r234;
	// end inline asm
	mov.b64 	%rd72, {%r225, %r230};
	add.s32 	%r235, %r169, 4;
	setp.gt.s32 	%p129, %r235, %r188;
	setp.lt.f32 	%p130, %f202, %f64;
	or.pred  	%p131, %p129, %p130;
	mov.f32 	%f203, %f202;
	mov.u64 	%rd261, %rd260;
	@%p131 bra 	$L__BB12_75;
	setp.gt.f32 	%p132, %f202, %f64;
	mov.f32 	%f203, %f64;
	mov.u64 	%rd261, %rd72;
	@%p132 bra 	$L__BB12_75;
	setp.lt.s64 	%p133, %rd260, %rd72;
	selp.f32 	%f203, %f202, %f64, %p133;
	min.s64 	%rd261, %rd260, %rd72;
$L__BB12_75:
	mov.b32 	%r237, %f203;
	mov.b32 	%r253, 8;
	mov.b32 	%r255, -1;
	// begin inline asm
	shfl.sync.down.b32 %r236, %r237, %r253, %r188, %r255;
	// end inline asm
	mov.b32 	%f67, %r236;
	// begin inline asm
	shfl.sync.down.b32 %r241, %r242, %r253, %r188, %r255;
	// end inline asm
	mov.b64 	{%r247, %r252}, %rd261;
	// begin inline asm
	shfl.sync.down.b32 %r246, %r247, %r253, %r188, %r255;
	// end inline asm
	// begin inline asm
	shfl.sync.down.b32 %r251, %r252, %r253, %r188, %r255;
	// end inline asm
	mov.b64 	%rd75, {%r246, %r251};
	add.s32 	%r256, %r169, 8;
	setp.gt.s32 	%p134, %r256, %r188;
	setp.lt.f32 	%p135, %f203, %f67;
	or.pred  	%p136, %p134, %p135;
	mov.f32 	%f204, %f203;
	mov.u64 	%rd262, %rd261;
	@%p136 bra 	$L__BB12_78;
	setp.gt.f32 	%p137, %f203, %f67;
	mov.f32 	%f204, %f67;
	mov.u64 	%rd262, %rd75;
	@%p137 bra 	$L__BB12_78;
	setp.lt.s64 	%p138, %rd261, %rd75;
	selp.f32 	%f204, %f203, %f67, %p138;
	min.s64 	%rd262, %rd261, %rd75;
$L__BB12_78:
	mov.b32 	%r258, %f204;
	mov.b32 	%r274, 16;
	mov.b32 	%r276, -1;
	// begin inline asm
	shfl.sync.down.b32 %r257, %r258, %r274, %r188, %r276;
	// end inline asm
	mov.b32 	%f70, %r257;
	// begin inline asm
	shfl.sync.down.b32 %r262, %r263, %r274, %r188, %r276;
	// end inline asm
	mov.b64 	{%r268, %r273}, %rd262;
	// begin inline asm
	shfl.sync.down.b32 %r267, %r268, %r274, %r188, %r276;
	// end inline asm
	// begin inline asm
	shfl.sync.down.b32 %r272, %r273, %r274, %r188, %r276;
	// end inline asm
	mov.b64 	%rd78, {%r267, %r272};
	add.s32 	%r277, %r169, 16;
	setp.gt.s32 	%p139, %r277, %r188;
	setp.lt.f32 	%p140, %f204, %f70;
	or.pred  	%p141, %p139, %p140;
	mov.f32 	%f242, %f204;
	mov.u64 	%rd305, %rd262;
	@%p141 bra 	$L__BB12_81;
	setp.gt.f32 	%p142, %f204, %f70;
	mov.f32 	%f242, %f70;
	mov.u64 	%rd305, %rd78;
	@%p142 bra 	$L__BB12_81;
	setp.lt.s64 	%p143, %rd262, %rd78;
	selp.f32 	%f242, %f204, %f70, %p143;
	min.s64 	%rd305, %rd262, %rd78;
$L__BB12_81:
	setp.ne.s32 	%p144, %r169, 0;
	@%p144 bra 	$L__BB12_83;
	shr.u32 	%r278, %r1, 1;
	and.b32  	%r279, %r278, 496;
	mov.u32 	%r280, _ZN6thrust24THRUST_300001_SM_1000_NS8cuda_cub4core6detail5shmemE;
	add.s32 	%r281, %r280, %r279;
	st.shared.f32 	[%r281+8], %f242;
	st.shared.u64 	[%r281+16], %rd305;
$L__BB12_83:
	bar.sync 	0;
	setp.ne.s32 	%p145, %r1, 0;
	@%p145 bra 	$L__BB12_198;
	setp.lt.s32 	%p146, %r36, 33;
	mov.f32 	%f206, %f242;
	mov.u64 	%rd264, %rd305;
	@%p146 bra 	$L__BB12_88;
	ld.shared.f32 	%f73, [_ZN6thrust24THRUST_300001_SM_1000_NS8cuda_cub4core6detail5shmemE+24];
	ld.shared.u64 	%rd81, [_ZN6thrust24THRUST_300001_SM_1000_NS8cuda_cub4core6detail5shmemE+32];
	setp.lt.f32 	%p147, %f242, %f73;
	mov.f32 	%f206, %f242;
	mov.u64 	%rd264, %rd305;
	@%p147 bra 	$L__BB12_88;
	setp.lt.f32 	%p148, %f73, %f242;
	mov.f32 	%f206, %f73;
	mov.u64 	%rd264, %rd81;
	@%p148 bra 	$L__BB12_88;
	setp.lt.s64 	%p149, %rd305, %rd81;
	selp.f32 	%f206, %f242, %f73, %p149;
	min.s64 	%rd264, %rd305, %rd81;
$L__BB12_88:
	setp.lt.s32 	%p150, %r36, 65;
	mov.f32 	%f207, %f206;
	mov.u64 	%rd265, %rd264;
	@%p150 bra 	$L__BB12_92;
	ld.shared.f32 	%f76, [_ZN6thrust24THRUST_300001_SM_1000_NS8cuda_cub4core6detail5shmemE+40];
	ld.shared.u64 	%rd84, [_ZN6thrust24THRUST_300001_SM_1000_NS8cuda_cub4core6detail5shmemE+48];
	setp.lt.f32 	%p151, %f206, %f76;
	mov.f32 	%f207, %f206;
	mov.u64 	%rd265, %rd264;
	@%p151 bra 	$L__BB12_92;
	setp.lt.f32 	%p152, %f76, %f206;
	mov.f32 	%f207, %f76;
	mov.u64 	%rd265, %rd84;
	@%p152 bra 	$L__BB12_92;
	setp.lt.s64 	%p153, %rd264, %rd84;
	selp.f32 	%f207, %f206, %f76, %p153;
	min.s64 	%rd265, %rd264, %rd84;
$L__BB12_92:
	setp.lt.s32 	%p154, %r36, 97;
	mov.f32 	%f208, %f207;
	mov.u64 	%rd266, %rd265;
	@%p154 bra 	$L__BB12_96;
	ld.shared.f32 	%f79, [_ZN6thrust24THRUST_300001_SM_1000_NS8cuda_cub4core6detail5shmemE+56];
	ld.shared.u64 	%rd87, [_ZN6thrust24THRUST_300001_SM_1000_NS8cuda_cub4core6detail5shmemE+64];
	setp.lt.f32 	%p155, %f207, %f79;
	mov.f32 	%f208, %f207;
	mov.u64 	%rd266, %rd265;
	@%p155 bra 	$L__BB12_96;
	setp.lt.f32 	%p156, %f79, %f207;
	mov.f32 	%f208, %f79;
	mov.u64 	%rd266, %rd87;
	@%p156 bra 	$L__BB12_96;
	setp.lt.s64 	%p157, %rd265, %rd87;
	selp.f32 	%f208, %f207, %f79, %p157;
	min.s64 	%rd266, %rd265, %rd87;
$L__BB12_96:
	setp.lt.s32 	%p158, %r36, 129;
	mov.f32 	%f209, %f208;
	mov.u64 	%rd267, %rd266;
	@%p158 bra 	$L__BB12_100;
	ld.shared.f32 	%f82, [_ZN6thrust24THRUST_300001_SM_1000_NS8cuda_cub4core6detail5shmemE+72];
	ld.shared.u64 	%rd90, [_ZN6thrust24THRUST_300001_SM_1000_NS8cuda_cub4core6detail5shmemE+80];
	setp.lt.f32 	%p159, %f208, %f82;
	mov.f32 	%f209, %f208;
	mov.u64 	%rd267, %rd266;
	@%p159 bra 	$L__BB12_100;
	setp.lt.f32 	%p160, %f82, %f208;
	mov.f32 	%f209, %f82;
	mov.u64 	%rd267, %rd90;
	@%p160 bra 	$L__BB12_100;
	setp.lt.s64 	%p161, %rd266, %rd90;
	selp.f32 	%f209, %f208, %f82, %p161;
	min.s64 	%rd267, %rd266, %rd90;
$L__BB12_100:
	setp.lt.s32 	%p162, %r36, 161;
	mov.f32 	%f210, %f209;
	mov.u64 	%rd268, %rd267;
	@%p162 bra 	$L__BB12_104;
	ld.shared.f32 	%f85, [_ZN6thrust24THRUST_300001_SM_1000_NS8cuda_cub4core6detail5shmemE+88];
	ld.shared.u64 	%rd93, [_ZN6thrust24THRUST_300001_SM_1000_NS8cuda_cub4core6detail5shmemE+96];
	setp.lt.f32 	%p163, %f209, %f85;
	mov.f32 	%f210, %f209;
	mov.u64 	%rd268, %rd267;
	@%p163 bra 	$L__BB12_104;
	setp.lt.f32 	%p164, %f85, %f209;
	mov.f32 	%f210, %f85;
	mov.u64 	%rd268, %rd93;
	@%p164 bra 	$L__BB12_104;
	setp.lt.s64 	%p165, %rd267, %rd93;
	selp.f32 	%f210, %f209, %f85, %p165;
	min.s64 	%rd268, %rd267, %rd93;
$L__BB12_104:
	setp.lt.s32 	%p166, %r36, 193;
	mov.f32 	%f211, %f210;
	mov.u64 	%rd269, %rd268;
	@%p166 bra 	$L__BB12_108;
	ld.shared.f32 	%f88, [_ZN6thrust24THRUST_300001_SM_1000_NS8cuda_cub4core6detail5shmemE+104];
	ld.shared.u64 	%rd96, [_ZN6thrust24THRUST_300001_SM_1000_NS8cuda_cub4core6detail5shmemE+112];
	setp.lt.f32 	%p167, %f210, %f88;
	mov.f32 	%f211, %f210;
	mov.u64 	%rd269, %rd268;
	@%p167 bra 	$L__BB12_108;
	setp.lt.f32 	%p168, %f88, %f210;
	mov.f32 	%f211, %f88;
	mov.u64 	%rd269, %rd96;
	@%p168 bra 	$L__BB12_108;
	setp.lt.s64 	%p169, %rd268, %rd96;
	selp.f32 	%f211, %f210, %f88, %p169;
	min.s64 	%rd269, %rd268, %rd96;
$L__BB12_108:
	setp.lt.s32 	%p170, %r36, 225;
	mov.f32 	%f242, %f211;
	mov.u64 	%rd305, %rd269;
	@%p170 bra 	$L__BB12_198;
	ld.shared.f32 	%f91, [_ZN6thrust24THRUST_300001_SM_1000_NS8cuda_cub4core6detail5shmemE+120];
	ld.shared.u64 	%rd99, [_ZN6thrust24THRUST_300001_SM_1000_NS8cuda_cub4core6detail5shmemE+128];
	setp.lt.f32 	%p171, %f211, %f91;
	mov.f32 	%f242, %f211;
	mov.u64 	%rd305, %rd269;
	@%p171 bra 	$L__BB12_198;
	setp.lt.f32 	%p172, %f91, %f211;
	mov.f32 	%f242, %f91;
	mov.u64 	%rd305, %rd99;
	@%p172 bra 	$L__BB12_198;
	setp.lt.s64 	%p173, %rd269, %rd99;
	selp.f32 	%f242, %f211, %f91, %p173;
	min.s64 	%rd305, %rd269, %rd99;
	bra.uni 	$L__BB12_198;
$L__BB12_112:
	mov.u32 	%r17, %tid.x;
	cvt.u64.u32 	%rd101, %r17;
	mul.wide.u32 	%rd200, %r17, 4;
	add.s64 	%rd102, %rd1, %rd200;
	ld.global.f32 	%f172, [%rd102];
	add.s32 	%r37, %r17, 256;
	cvt.u64.u32 	%rd201, %r37;
	ld.global.f32 	%f173, [%rd102+1024];
	add.s32 	%r38, %r17, 512;
	cvt.u64.u32 	%rd202, %r38;
	ld.global.f32 	%f174, [%rd102+2048];
	ld.global.f32 	%f93, [%rd102+3072];
	or.b32  	%r39, %r17, 1024;
	cvt.u64.u32 	%rd103, %r39;
	add.s64 	%rd104, %rd198, %rd103;
	ld.global.f32 	%f94, [%rd102+4096];
	setp.lt.f32 	%p3, %f173, %f172;
	selp.f32 	%f175, %f173, %f172, %p3;
	selp.b64 	%rd203, %rd201, %rd101, %p3;
	setp.lt.f32 	%p4, %f174, %f175;
	selp.f32 	%f95, %f174, %f175, %p4;
	selp.b64 	%rd105, %rd202, %rd203, %p4;
	setp.lt.f32 	%p5, %f95, %f93;
	mov.f32 	%f212, %f95;
	mov.u64 	%rd270, %rd105;
	@%p5 bra 	$L__BB12_115;
	add.s32 	%r40, %r17, 768;
	cvt.u64.u32 	%rd270, %r40;
	setp.lt.f32 	%p6, %f93, %f95;
	mov.f32 	%f212, %f93;
	@%p6 bra 	$L__BB12_115;
	mov.f32 	%f212, %f95;
	mov.u64 	%rd270, %rd105;
$L__BB12_115:
	add.s64 	%rd108, %rd198, %rd270;
	setp.lt.f32 	%p7, %f212, %f94;
	mov.f32 	%f229, %f212;
	mov.u64 	%rd292, %rd108;
	@%p7 bra 	$L__BB12_118;
	setp.lt.f32 	%p8, %f94, %f212;
	mov.f32 	%f229, %f94;
	mov.u64 	%rd292, %rd104;
	@%p8 bra 	$L__BB12_118;
	setp.lt.s64 	%p9, %rd270, %rd103;
	selp.f32 	%f229, %f212, %f94, %p9;
	selp.b64 	%rd292, %rd108, %rd104, %p9;
$L__BB12_118:
	setp.lt.u32 	%p10, %r36, 2560;
	mov.b32 	%r394, 1280;
	@%p10 bra 	$L__BB12_136;
	mov.b32 	%r394, 1280;
$L__BB12_120:
	mov.u32 	%r18, %r394;
	cvt.u64.u32 	%rd204, %r18;
	add.s64 	%rd205, %rd101, %rd204;
	mul.wide.u32 	%rd206, %r18, 4;
	add.s64 	%rd207, %rd102, %rd206;
	add.s64 	%rd112, %rd205, %rd198;
	ld.global.f32 	%f100, [%rd207];
	add.s64 	%rd113, %rd112, 256;
	ld.global.f32 	%f101, [%rd207+1024];
	add.s64 	%rd114, %rd112, 512;
	ld.global.f32 	%f102, [%rd207+2048];
	add.s64 	%rd115, %rd112, 768;
	ld.global.f32 	%f103, [%rd207+3072];
	add.s64 	%rd116, %rd112, 1024;
	ld.global.f32 	%f104, [%rd207+4096];
	setp.lt.f32 	%p11, %f229, %f100;
	mov.f32 	%f215, %f229;
	mov.u64 	%rd273, %rd292;
	@%p11 bra 	$L__BB12_123;
	setp.lt.f32 	%p12, %f100, %f229;
	mov.f32 	%f215, %f100;
	mov.u64 	%rd273, %rd112;
	@%p12 bra 	$L__BB12_123;
	setp.lt.s64 	%p13, %rd292, %rd112;
	selp.f32 	%f215, %f229, %f100, %p13;
	min.s64 	%rd273, %rd292, %rd112;
$L__BB12_123:
	setp.lt.f32 	%p14, %f215, %f101;
	mov.f32 	%f216, %f215;
	mov.u64 	%rd274, %rd273;
	@%p14 bra 	$L__BB12_126;
	setp.lt.f32 	%p15, %f101, %f215;
	mov.f32 	%f216, %f101;
	mov.u64 	%rd274, %rd113;
	@%p15 bra 	$L__BB12_126;
	setp.lt.s64 	%p16, %rd273, %rd113;
	selp.f32 	%f216, %f215, %f101, %p16;
	min.s64 	%rd274, %rd273, %rd113;
$L__BB12_126:
	setp.lt.f32 	%p17, %f216, %f102;
	mov.f32 	%f217, %f216;
	mov.u64 	%rd275, %rd274;
	@%p17 bra 	$L__BB12_129;
	setp.lt.f32 	%p18, %f102, %f216;
	mov.f32 	%f217, %f102;
	mov.u64 	%rd275, %rd114;
	@%p18 bra 	$L__BB12_129;
	setp.lt.s64 	%p19, %rd274, %rd114;
	selp.f32 	%f217, %f216, %f102, %p19;
	min.s64 	%rd275, %rd274, %rd114;
$L__BB12_129:
	setp.lt.f32 	%p20, %f217, %f103;
	mov.f32 	%f218, %f217;
	mov.u64 	%rd276, %rd275;
	@%p20 bra 	$L__BB12_132;
	setp.lt.f32 	%p21, %f103, %f217;
	mov.f32 	%f218, %f103;
	mov.u64 	%rd276, %rd115;
	@%p21 bra 	$L__BB12_132;
	setp.lt.s64 	%p22, %rd275, %rd115;
	selp.f32 	%f218, %f217, %f103, %p22;
	min.s64 	%rd276, %rd275, %rd115;
$L__BB12_132:
	setp.lt.f32 	%p23, %f218, %f104;
	mov.f32 	%f229, %f218;
	mov.u64 	%rd292, %rd276;
	@%p23 bra 	$L__BB12_135;
	setp.lt.f32 	%p24, %f104, %f218;
	mov.f32 	%f229, %f104;
	mov.u64 	%rd292, %rd116;
	@%p24 bra 	$L__BB12_135;
	setp.lt.s64 	%p25, %rd276, %rd116;
	selp.f32 	%f229, %f218, %f104, %p25;
	min.s64 	%rd292, %rd276, %rd116;
$L__BB12_135:
	add.s32 	%r394, %r18, 1280;
	add.s32 	%r43, %r18, 2560;
	setp.le.s32 	%p26, %r43, %r36;
	@%p26 bra 	$L__BB12_120;
$L__BB12_136:
	setp.le.s32 	%p27, %r36, %r394;
	@%p27 bra 	$L__BB12_159;
	sub.s32 	%r21, %r36, %r394;
	setp.ge.s32 	%p28, %r17, %r21;
	@%p28 bra 	$L__BB12_159;
	not.b32 	%r44, %r17;
	add.s32 	%r45, %r36, %r44;
	sub.s32 	%r22, %r45, %r394;
	and.b32  	%r46, %r22, 768;
	setp.eq.s32 	%p29, %r46, 768;
	mov.u32 	%r397, %r17;
	@%p29 bra 	$L__BB12_144;
	add.s32 	%r47, %r17, %r394;
	cvt.u64.u32 	%rd209, %r47;
	add.s64 	%rd280, %rd198, %rd209;
	mul.wide.u32 	%rd210, %r47, 4;
	add.s64 	%rd279, %rd1, %rd210;
	shr.u32 	%r48, %r22, 8;
	add.s32 	%r49, %r48, 1;
	and.b32  	%r50, %r49, 3;
	neg.s32 	%r395, %r50;
	mov.u32 	%r397, %r17;
$L__BB12_140:
	.pragma "nounroll";
	mov.u64 	%rd132, %rd292;
	mov.f32 	%f116, %f229;
	ld.global.f32 	%f117, [%rd279];
	setp.lt.f32 	%p30, %f116, %f117;
	@%p30 bra 	$L__BB12_143;
	setp.lt.f32 	%p31, %f117, %f116;
	mov.f32 	%f229, %f117;
	mov.u64 	%rd292, %rd280;
	@%p31 bra 	$L__BB12_143;
	setp.lt.s64 	%p32, %rd132, %rd280;
	selp.f32 	%f229, %f116, %f117, %p32;
	min.s64 	%rd292, %rd132, %rd280;
$L__BB12_143:
	add.s32 	%r397, %r397, 256;
	add.s64 	%rd280, %rd280, 256;
	add.s64 	%rd279, %rd279, 1024;
	add.s32 	%r395, %r395, 1;
	setp.ne.s32 	%p33, %r395, 0;
	@%p33 bra 	$L__BB12_140;
$L__BB12_144:
	setp.lt.u32 	%p34, %r22, 768;
	@%p34 bra 	$L__BB12_159;
	add.s32 	%r398, %r397, %r394;
	cvt.u64.u32 	%rd211, %r398;
	add.s64 	%rd287, %rd198, %rd211;
	cvt.u64.u32 	%rd212, %r397;
	cvt.u64.u32 	%rd213, %r394;
	add.s64 	%rd214, %rd212, %rd213;
	shl.b64 	%rd215, %rd214, 2;
	add.s64 	%rd216, %rd215, %rd1;
	add.s64 	%rd286, %rd216, 3072;
	mul.wide.u32 	%rd217, %r398, 4;
	add.s64 	%rd285, %rd1, %rd217;
	add.s32 	%r399, %r397, 512;
$L__BB12_146:
	mov.u32 	%r32, %r399;
	ld.global.f32 	%f123, [%rd285];
	setp.lt.f32 	%p35, %f229, %f123;
	mov.f32 	%f226, %f229;
	mov.u64 	%rd289, %rd292;
	@%p35 bra 	$L__BB12_149;
	setp.lt.f32 	%p36, %f123, %f229;
	mov.f32 	%f226, %f123;
	mov.u64 	%rd289, %rd287;
	@%p36 bra 	$L__BB12_149;
	setp.lt.s64 	%p37, %rd292, %rd287;
	selp.f32 	%f226, %f229, %f123, %p37;
	min.s64 	%rd289, %rd292, %rd287;
$L__BB12_149:
	add.s32 	%r51, %r398, 256;
	cvt.u64.u32 	%rd218, %r51;
	add.s64 	%rd148, %rd198, %rd218;
	ld.global.f32 	%f126, [%rd286+-2048];
	setp.lt.f32 	%p38, %f226, %f126;
	mov.f32 	%f227, %f226;
	mov.u64 	%rd290, %rd289;
	@%p38 bra 	$L__BB12_152;
	setp.lt.f32 	%p39, %f126, %f226;
	mov.f32 	%f227, %f126;
	mov.u64 	%rd290, %rd148;
	@%p39 bra 	$L__BB12_152;
	setp.lt.s64 	%p40, %rd289, %rd148;
	selp.f32 	%f227, %f226, %f126, %p40;
	min.s64 	%rd290, %rd289, %rd148;
$L__BB12_152:
	add.s32 	%r52, %r398, 512;
	cvt.u64.u32 	%rd219, %r52;
	add.s64 	%rd151, %rd198, %rd219;
	ld.global.f32 	%f129, [%rd286+-1024];
	setp.lt.f32 	%p41, %f227, %f129;
	mov.f32 	%f228, %f227;
	mov.u64 	%rd291, %rd290;
	@%p41 bra 	$L__BB12_155;
	setp.lt.f32 	%p42, %f129, %f227;
	mov.f32 	%f228, %f129;
	mov.u64 	%rd291, %rd151;
	@%p42 bra 	$L__BB12_155;
	setp.lt.s64 	%p43, %rd290, %rd151;
	selp.f32 	%f228, %f227, %f129, %p43;
	min.s64 	%rd291, %rd290, %rd151;
$L__BB12_155:
	add.s32 	%r53, %r398, 768;
	cvt.u64.u32 	%rd220, %r53;
	add.s64 	%rd154, %rd198, %rd220;
	ld.global.f32 	%f132, [%rd286];
	setp.lt.f32 	%p44, %f228, %f132;
	mov.f32 	%f229, %f228;
	mov.u64 	%rd292, %rd291;
	@%p44 bra 	$L__BB12_158;
	setp.lt.f32 	%p45, %f132, %f228;
	mov.f32 	%f229, %f132;
	mov.u64 	%rd292, %rd154;
	@%p45 bra 	$L__BB12_158;
	setp.lt.s64 	%p46, %rd291, %rd154;
	selp.f32 	%f229, %f228, %f132, %p46;
	min.s64 	%rd292, %rd291, %rd154;
$L__BB12_158:
	add.s64 	%rd287, %rd287, 1024;
	add.s64 	%rd286, %rd286, 4096;
	add.s64 	%rd285, %rd285, 4096;
	add.s32 	%r399, %r32, 1024;
	add.s32 	%r54, %r32, 512;
	add.s32 	%r398, %r398, 1024;
	setp.lt.s32 	%p47, %r54, %r21;
	@%p47 bra 	$L__BB12_146;
$L__BB12_159:
	// begin inline asm
	mov.u32 %r55, %laneid;
	// end inline asm
	mov.b32 	%r57, %f229;
	mov.b32 	%r73, 1;
	mov.b32 	%r74, 31;
	mov.b32 	%r75, -1;
	// begin inline asm
	shfl.sync.down.b32 %r56, %r57, %r73, %r74, %r75;
	// end inline asm
	mov.b32 	%f136, %r56;
	// begin inline asm
	shfl.sync.down.b32 %r61, %r62, %r73, %r74, %r75;
	// end inline asm
	mov.b64 	{%r67, %r72}, %rd292;
	// begin inline asm
	shfl.sync.down.b32 %r66, %r67, %r73, %r74, %r75;
	// end inline asm
	// begin inline asm
	shfl.sync.down.b32 %r71, %r72, %r73, %r74, %r75;
	// end inline asm
	mov.b64 	%rd161, {%r66, %r71};
	setp.gt.s32 	%p48, %r55, 30;
	setp.lt.f32 	%p49, %f229, %f136;
	or.pred  	%p50, %p48, %p49;
	mov.f32 	%f231, %f229;
	mov.u64 	%rd294, %rd292;
	@%p50 bra 	$L__BB12_162;
	setp.gt.f32 	%p51, %f229, %f136;
	mov.f32 	%f231, %f136;
	mov.u64 	%rd294, %rd161;
	@%p51 bra 	$L__BB12_162;
	setp.lt.s64 	%p52, %rd292, %rd161;
	selp.f32 	%f231, %f229, %f136, %p52;
	min.s64 	%rd294, %rd292, %rd161;
$L__BB12_162:
	mov.b32 	%r77, %f231;
	mov.b32 	%r93, 2;
	mov.b32 	%r94, 31;
	mov.b32 	%r95, -1;
	// begin inline asm
	shfl.sync.down.b32 %r76, %r77, %r93, %r94, %r95;
	// end inline asm
	mov.b32 	%f139, %r76;
	// begin inline asm
	shfl.sync.down.b32 %r81, %r82, %r93, %r94, %r95;
	// end inline asm
	mov.b64 	{%r87, %r92}, %rd294;
	// begin inline asm
	shfl.sync.down.b32 %r86, %r87, %r93, %r94, %r95;
	// end inline asm
	// begin inline asm
	shfl.sync.down.b32 %r91, %r92, %r93, %r94, %r95;
	// end inline asm
	mov.b64 	%rd164, {%r86, %r91};
	setp.gt.s32 	%p53, %r55, 29;
	setp.lt.f32 	%p54, %f231, %f139;
	or.pred  	%p55, %p53, %p54;
	mov.f32 	%f232, %f231;
	mov.u64 	%rd295, %rd294;
	@%p55 bra 	$L__BB12_165;
	setp.gt.f32 	%p56, %f231, %f139;
	mov.f32 	%f232, %f139;
	mov.u64 	%rd295, %rd164;
	@%p56 bra 	$L__BB12_165;
	setp.lt.s64 	%p57, %rd294, %rd164;
	selp.f32 	%f232, %f231, %f139, %p57;
	min.s64 	%rd295, %rd294, %rd164;
$L__BB12_165:
	mov.b32 	%r97, %f232;
	mov.b32 	%r113, 4;
	mov.b32 	%r114, 31;
	mov.b32 	%r115, -1;
	// begin inline asm
	shfl.sync.down.b32 %r96, %r97, %r113, %r114, %r115;
	// end inline asm
	mov.b32 	%f142, %r96;
	// begin inline asm
	shfl.sync.down.b32 %r101, %r102, %r113, %r114, %r115;
	// end inline asm
	mov.b64 	{%r107, %r112}, %rd295;
	// begin inline asm
	shfl.sync.down.b32 %r106, %r107, %r113, %r114, %r115;
	// end inline asm
	// begin inline asm
	shfl.sync.down.b32 %r111, %r112, %r113, %r114, %r115;
	// end inline asm
	mov.b64 	%rd167, {%r106, %r111};
	setp.gt.s32 	%p58, %r55, 27;
	setp.lt.f32 	%p59, %f232, %f142;
	or.pred  	%p60, %p58, %p59;
	mov.f32 	%f233, %f232;
	mov.u64 	%rd296, %rd295;
	@%p60 bra 	$L__BB12_168;
	setp.gt.f32 	%p61, %f232, %f142;
	mov.f32 	%f233, %f142;
	mov.u64 	%rd296, %rd167;
	@%p61 bra 	$L__BB12_168;
	setp.lt.s64 	%p62, %rd295, %rd167;
	selp.f32 	%f233, %f232, %f142, %p62;
	min.s64 	%rd296, %rd295, %rd167;
$L__BB12_168:
	mov.b32 	%r117, %f233;
	mov.b32 	%r133, 8;
	mov.b32 	%r134, 31;
	mov.b32 	%r135, -1;
	// begin inline asm
	shfl.sync.down.b32 %r116, %r117, %r133, %r134, %r135;
	// end inline asm
	mov.b32 	%f145, %r116;
	// begin inline asm
	shfl.sync.down.b32 %r121, %r122, %r133, %r134, %r135;
	// end inline asm
	mov.b64 	{%r127, %r132}, %rd296;
	// begin inline asm
	shfl.sync.down.b32 %r126, %r127, %r133, %r134, %r135;
	// end inline asm
	// begin inline asm
	shfl.sync.down.b32 %r131, %r132, %r133, %r134, %r135;
	// end inline asm
	mov.b64 	%rd170, {%r126, %r131};
	setp.gt.s32 	%p63, %r55, 23;
	setp.lt.f32 	%p64, %f233, %f145;
	or.pred  	%p65, %p63, %p64;
	mov.f32 	%f234, %f233;
	mov.u64 	%rd297, %rd296;
	@%p65 bra 	$L__BB12_171;
	setp.gt.f32 	%p66, %f233, %f145;
	mov.f32 	%f234, %f145;
	mov.u64 	%rd297, %rd170;
	@%p66 bra 	$L__BB12_171;
	setp.lt.s64 	%p67, %rd296, %rd170;
	selp.f32 	%f234, %f233, %f145, %p67;
	min.s64 	%rd297, %rd296, %rd170;
$L__BB12_171:
	mov.b32 	%r137, %f234;
	mov.b32 	%r153, 16;
	mov.b32 	%r154, 31;
	mov.b32 	%r155, -1;
	// begin inline asm
	shfl.sync.down.b32 %r136, %r137, %r153, %r154, %r155;
	// end inline asm
	mov.b32 	%f148, %r136;
	// begin inline asm
	shfl.sync.down.b32 %r141, %r142, %r153, %r154, %r155;
	// end inline asm
	mov.b64 	{%r147, %r152}, %rd297;
	// begin inline asm
	shfl.sync.down.b32 %r146, %r147, %r153, %r154, %r155;
	// end inline asm
	// begin inline asm
	shfl.sync.down.b32 %r151, %r152, %r153, %r154, %r155;
	// end inline asm
	mov.b64 	%rd173, {%r146, %r151};
	setp.gt.s32 	%p68, %r55, 15;
	setp.lt.f32 	%p69, %f234, %f148;
	or.pred  	%p70, %p68, %p69;
	mov.f32 	%f242, %f234;
	mov.u64 	%rd305, %rd297;
	@%p70 bra 	$L__BB12_174;
	setp.gt.f32 	%p71, %f234, %f148;
	mov.f32 	%f242, %f148;
	mov.u64 	%rd305, %rd173;
	@%p71 bra 	$L__BB12_174;
	setp.lt.s64 	%p72, %rd297, %rd173;
	selp.f32 	%f242, %f234, %f148, %p72;
	min.s64 	%rd305, %rd297, %rd173;
$L__BB12_174:
	setp.ne.s32 	%p73, %r55, 0;
	@%p73 bra 	$L__BB12_176;
	shr.u32 	%r156, %r17, 1;
	and.b32  	%r157, %r156, 496;
	mov.u32 	%r158, _ZN6thrust24THRUST_300001_SM_1000_NS8cuda_cub4core6detail5shmemE;
	add.s32 	%r159, %r158, %r157;
	st.shared.f32 	[%r159+8], %f242;
	st.shared.u64 	[%r159+16], %rd305;
$L__BB12_176:
	bar.sync 	0;
	setp.ne.s32 	%p74, %r17, 0;
	@%p74 bra 	$L__BB12_198;
	ld.shared.f32 	%f151, [_ZN6thrust24THRUST_300001_SM_1000_NS8cuda_cub4core6detail5shmemE+24];
	ld.shared.u64 	%rd176, [_ZN6thrust24THRUST_300001_SM_1000_NS8cuda_cub4core6detail5shmemE+32];
	setp.lt.f32 	%p75, %f242, %f151;
	mov.f32 	%f236, %f242;
	mov.u64 	%rd299, %rd305;
	@%p75 bra 	$L__BB12_180;
	setp.lt.f32 	%p76, %f151, %f242;
	mov.f32 	%f236, %f151;
	mov.u64 	%rd299, %rd176;
	@%p76 bra 	$L__BB12_180;
	setp.lt.s64 	%p77, %rd305, %rd176;
	selp.f32 	%f236, %f242, %f151, %p77;
	min.s64 	%rd299, %rd305, %rd176;
$L__BB12_180:
	ld.shared.f32 	%f154, [_ZN6thrust24THRUST_300001_SM_1000_NS8cuda_cub4core6detail5shmemE+40];
	ld.shared.u64 	%rd179, [_ZN6thrust24THRUST_300001_SM_1000_NS8cuda_cub4core6detail5shmemE+48];
	setp.lt.f32 	%p78, %f236, %f154;
	mov.f32 	%f237, %f236;
	mov.u64 	%rd300, %rd299;
	@%p78 bra 	$L__BB12_183;
	setp.lt.f32 	%p79, %f154, %f236;
	mov.f32 	%f237, %f154;
	mov.u64 	%rd300, %rd179;
	@%p79 bra 	$L__BB12_183;
	setp.lt.s64 	%p80, %rd299, %rd179;
	selp.f32 	%f237, %f236, %f154, %p80;
	min.s64 	%rd300, %rd299, %rd179;
$L__BB12_183:
	ld.shared.f32 	%f157, [_ZN6thrust24THRUST_300001_SM_1000_NS8cuda_cub4core6detail5shmemE+56];
	ld.shared.u64 	%rd182, [_ZN6thrust24THRUST_300001_SM_1000_NS8cuda_cub4core6detail5shmemE+64];
	setp.lt.f32 	%p81, %f237, %f157;
	mov.f32 	%f238, %f237;
	mov.u64 	%rd301, %rd300;
	@%p81 bra 	$L__BB12_186;
	setp.lt.f32 	%p82, %f157, %f237;
	mov.f32 	%f238, %f157;
	mov.u64 	%rd301, %rd182;
	@%p82 bra 	$L__BB12_186;
	setp.lt.s64 	%p83, %rd300, %rd182;
	selp.f32 	%f238, %f237, %f157, %p83;
	min.s64 	%rd301, %rd300, %rd182;
$L__BB12_186:
	ld.shared.f32 	%f160, [_ZN6thrust24THRUST_300001_SM_1000_NS8cuda_cub4core6detail5shmemE+72];
	ld.shared.u64 	%rd185, [_ZN6thrust24THRUST_300001_SM_1000_NS8cuda_cub4core6detail5shmemE+80];
	setp.lt.f32 	%p84, %f238, %f160;
	mov.f32 	%f239, %f238;
	mov.u64 	%rd302, %rd301;
	@%p84 bra 	$L__BB12_189;
	setp.lt.f32 	%p85, %f160, %f238;
	mov.f32 	%f239, %f160;
	mov.u64 	%rd302, %rd185;
	@%p85 bra 	$L__BB12_189;
	setp.lt.s64 	%p86, %rd301, %rd185;
	selp.f32 	%f239, %f238, %f160, %p86;
	min.s64 	%rd302, %rd301, %rd185;
$L__BB12_189:
	ld.shared.f32 	%f163, [_ZN6thrust24THRUST_300001_SM_1000_NS8cuda_cub4core6detail5shmemE+88];
	ld.shared.u64 	%rd188, [_ZN6thrust24THRUST_300001_SM_1000_NS8cuda_cub4core6detail5shmemE+96];
	setp.lt.f32 	%p87, %f239, %f163;
	mov.f32 	%f240, %f239;
	mov.u64 	%rd303, %rd302;
	@%p87 bra 	$L__BB12_192;
	setp.lt.f32 	%p88, %f163, %f239;
	mov.f32 	%f240, %f163;
	mov.u64 	%rd303, %rd188;
	@%p88 bra 	$L__BB12_192;
	setp.lt.s64 	%p89, %rd302, %rd188;
	selp.f32 	%f240, %f239, %f163, %p89;
	min.s64 	%rd303, %rd302, %rd188;
$L__BB12_192:
	ld.shared.f32 	%f166, [_ZN6thrust24THRUST_300001_SM_1000_NS8cuda_cub4core6detail5shmemE+104];
	ld.shared.u64 	%rd191, [_ZN6thrust24THRUST_300001_SM_1000_NS8cuda_cub4core6detail5shmemE+112];
	setp.lt.f32 	%p90, %f240, %f166;
	mov.f32 	%f241, %f240;
	mov.u64 	%rd304, %rd303;
	@%p90 bra 	$L__BB12_195;
	setp.lt.f32 	%p91, %f166, %f240;
	mov.f32 	%f241, %f166;
	mov.u64 	%rd304, %rd191;
	@%p91 bra 	$L__BB12_195;
	setp.lt.s64 	%p92, %rd303, %rd191;
	selp.f32 	%f241, %f240, %f166, %p92;
	min.s64 	%rd304, %rd303, %rd191;
$L__BB12_195:
	ld.shared.f32 	%f169, [_ZN6thrust24THRUST_300001_SM_1000_NS8cuda_cub4core6detail5shmemE+120];
	ld.shared.u64 	%rd194, [_ZN6thrust24THRUST_300001_SM_1000_NS8cuda_cub4core6detail5shmemE+128];
	setp.lt.f32 	%p93, %f241, %f169;
	mov.f32 	%f242, %f241;
	mov.u64 	%rd305, %rd304;
	@%p93 bra 	$L__BB12_198;
	setp.lt.f32 	%p94, %f169, %f241;
	mov.f32 	%f242, %f169;
	mov.u64 	%rd305, %rd194;
	@%p94 bra 	$L__BB12_198;
	setp.lt.s64 	%p95, %rd304, %rd194;
	selp.f32 	%f242, %f241, %f169, %p95;
	min.s64 	%rd305, %rd304, %rd194;
$L__BB12_198:
	mov.u32 	%r387, %tid.x;
	setp.ne.s32 	%p222, %r387, 0;
	@%p222 bra 	$L__BB12_200;
	ld.param.u64 	%rd234, [_ZN6thrust24THRUST_300001_SM_1000_NS8cuda_cub4core6detail13_kernel_agentINS1_8__reduce11ReduceAgentINS0_12zip_iteratorIN4cuda3std3__45tupleIJNS0_10device_ptrIKfEENS0_17counting_iteratorIlNS0_11use_defaultESG_SG_EEEEEEEPNSB_IJflEEESK_iNS1_9__extrema9arg_min_fIflNSA_4lessIfEEEEEEJSJ_SL_iSQ_EEEvDpT0__param_1];
	cvta.to.global.u64 	%rd233, %rd234;
	st.global.f32 	[%rd233], %f242;
	st.global.u64 	[%rd233+8], %rd305;
$L__BB12_200:
	ret;

}
	// .globl	_ZN6thrust24THRUST_300001_SM_1000_NS8cuda_cub4core6detail13_kernel_agentINS1_8__reduce11ReduceAgentINS0_12zip_iteratorIN4cuda3std3__45tupleIJNS0_10device_ptrIKfEENS0_17counting_iteratorIlNS0_11use_defaultESG_SG_EEEEEEEPNSB_IJflEEESK_iNS1_9__extrema9arg_min_fIflNSA_4lessIfEEEEEEJSJ_SL_iN3cub18CUB_300001_SM_100013GridEvenShareIiEENST_9GridQueueIjEESQ_EEEvDpT0_
.visible .entry _ZN6thrust24THRUST_300001_SM_1000_NS8cuda_cub4core6detail13_kernel_agentINS1_8__reduce11ReduceAgentINS0_12zip_iteratorIN4cuda3std3__45tupleIJNS0_10device_ptrIKfEENS0_17counting_iteratorIlNS0_11use_defaultESG_SG_EEEEEEEPNSB_IJflEEESK_iNS1_9__extrema9arg_min_fIflNSA_4lessIfEEEEEEJSJ_SL_iN3cub18CUB_300001_SM_100013GridEvenShareIiEENST_9GridQueueIjEESQ_EEEvDpT0_(
	.param .align 8 .b8 _ZN6thrust24THRUST_300001_SM_1000_NS8cuda_cub4core6detail13_kernel_agentINS1_8__reduce11ReduceAgentINS0_12zip_iteratorIN4cuda3std3__45tupleIJNS0_10device_ptrIKfEENS0_17counting_iteratorIlNS0_11use_defaultESG_SG_EEEEEEEPNSB_IJflEEESK_iNS1_9__extrema9arg_min_fIflNSA_4lessIfEEEEEEJSJ_SL_iN3cub18CUB_300001_SM_100013GridEvenShareIiEENST_9GridQueueIjEESQ_EEEvDpT0__param_0[16],
	.param .u64 .ptr .align 1 _ZN6thrust24THRUST_300001_SM_1000_NS8cuda_cub4core6detail13_kernel_agentINS1_8__reduce11ReduceAgentINS0_12zip_iteratorIN4cuda3std3__45tupleIJNS0_10device_ptrIKfEENS0_17counting_iteratorIlNS0_11use_defaultESG_SG_EEEEEEEPNSB_IJflEEESK_iNS1_9__extrema9arg_min_fIflNSA_4lessIfEEEEEEJSJ_SL_iN3cub18CUB_300001_SM_100013GridEvenShareIiEENST_9GridQueueIjEESQ_EEEvDpT0__param_1,
	.param .u32 _ZN6thrust24THRUST_300001_SM_1000_NS8cuda_cub4core6detail13_kernel_agentINS1_8__reduce11ReduceAgentINS0_12zip_iteratorIN4cuda3std3__45tupleIJNS0_10device_ptrIKfEENS0_17counting_iteratorIlNS0_11use_defaultESG_SG_EEEEEEEPNSB_IJflEEESK_iNS1_9__extrema9arg_min_fIflNSA_4lessIfEEEEEEJSJ_SL_iN3cub18CUB_300001_SM_100013GridEvenShareIiEENST_9GridQueueIjEESQ_EEEvDpT0__param_2,
	.param .align 4 .b8 _ZN6thrust24THRUST_300001_SM_1000_NS8cuda_cub4core6detail13_kernel_agentINS1_8__reduce11ReduceAgentINS0_12zip_iteratorIN4cuda3std3__45tupleIJNS0_10device_ptrIKfEENS0_17counting_iteratorIlNS0_11use_defaultESG_SG_EEEEEEEPNSB_IJflEEESK_iNS1_9__extrema9arg_min_fIflNSA_4lessIfEEEEEEJSJ_SL_iN3cub18CUB_300001_SM_100013GridEvenShareIiEENST_9GridQueueIjEESQ_EEEvDpT0__param_3[40],
	.param .align 8 .b8 _ZN6thrust24THRUST_300001_SM_1000_NS8cuda_cub4core6detail13_kernel_agentINS1_8__reduce11ReduceAgentINS0_12zip_iteratorIN4cuda3std3__45tupleIJNS0_10device_ptrIKfEENS0_17counting_iteratorIlNS0_11use_defaultESG_SG_EEEEEEEPNSB_IJflEEESK_iNS1_9__extrema9arg_min_fIflNSA_4lessIfEEEEEEJSJ_SL_iN3cub18CUB_300001_SM_100013GridEvenShareIiEENST_9GridQueueIjEESQ_EEEvDpT0__param_4[8],
	.param .align 1 .b8 _ZN6thrust24THRUST_300001_SM_1000_NS8cuda_cub4core6detail13_kernel_agentINS1_8__reduce11ReduceAgentINS0_12zip_iteratorIN4cuda3std3__45tupleIJNS0_10device_ptrIKfEENS0_17counting_iteratorIlNS0_11use_defaultESG_SG_EEEEEEEPNSB_IJflEEESK_iNS1_9__extrema9arg_min_fIflNSA_4lessIfEEEEEEJSJ_SL_iN3cub18CUB_300001_SM_100013GridEvenShareIiEENST_9GridQueueIjEESQ_EEEvDpT0__param_5[1]
)
.maxntid 256
{
	.reg .pred 	%p<225>;
	.reg .b32 	%r<437>;
	.reg .b32 	%f<243>;
	.reg .b64 	%rd<287>;

	ld.param.u64 	%rd3, [_ZN6thrust24THRUST_300001_SM_1000_NS8cuda_cub4core6detail13_kernel_agentINS1_8__reduce11ReduceAgentINS0_12zip_iteratorIN4cuda3std3__45tupleIJNS0_10device_ptrIKfEENS0_17counting_iteratorIlNS0_11use_defaultESG_SG_EEEEEEEPNSB_IJflEEESK_iNS1_9__extrema9arg_min_fIflNSA_4lessIfEEEEEEJSJ_SL_iN3cub18CUB_300001_SM_100013GridEvenShareIiEENST_9GridQueueIjEESQ_EEEvDpT0__param_0+8];
	ld.param.u64 	%rd184, [_ZN6thrust24THRUST_300001_SM_1000_NS8cuda_cub4core6detail13_kernel_agentINS1_8__reduce11ReduceAgentINS0_12zip_iteratorIN4cuda3std3__45tupleIJNS0_10device_ptrIKfEENS0_17counting_iteratorIlNS0_11use_defaultESG_SG_EEEEEEEPNSB_IJflEEESK_iNS1_9__extrema9arg_min_fIflNSA_4lessIfEEEEEEJSJ_SL_iN3cub18CUB_300001_SM_100013GridEvenShareIiEENST_9GridQueueIjEESQ_EEEvDpT0__param_0];
	ld.param.u64 	%rd185, [_ZN6thrust24THRUST_300001_SM_1000_NS8cuda_cub4core6detail13_kernel_agentINS1_8__reduce11ReduceAgentINS0_12zip_iteratorIN4cuda3std3__45tupleIJNS0_10device_ptrIKfEENS0_17counting_iteratorIlNS0_11use_defaultESG_SG_EEEEEEEPNSB_IJflEEESK_iNS1_9__extrema9arg_min_fIflNSA_4lessIfEEEEEEJSJ_SL_iN3cub18CUB_300001_SM_100013GridEvenShareIiEENST_9GridQueueIjEESQ_EEEvDpT0__param_4];
	ld.param.u32 	%r66, [_ZN6thrust24THRUST_300001_SM_1000_NS8cuda_cub4core6detail13_kernel_agentINS1_8__reduce11ReduceAgentINS0_12zip_iteratorIN4cuda3std3__45tupleIJNS0_10device_ptrIKfEENS0_17counting_iteratorIlNS0_11use_defaultESG_SG_EEEEEEEPNSB_IJflEEESK_iNS1_9__extrema9arg_min_fIflNSA_4lessIfEEEEEEJSJ_SL_iN3cub18CUB_300001_SM_100013GridEvenShareIiEENST_9GridQueueIjEESQ_EEEvDpT0__param_2];
	cvta.to.global.u64 	%rd1, %rd185;
	cvta.to.global.u64 	%rd2, %rd184;
	mov.u32 	%r1, %ctaid.x;
	mul.lo.s32 	%r2, %r1, 1280;
	mov.u32 	%r67, %nctaid.x;
	mul.lo.s32 	%r3, %r67, 1280;
	add.s32 	%r68, %r2, 1280;
	setp.le.s32 	%p1, %r68, %r66;
	@%p1 bra 	$L__BB13_111;
	sub.s32 	%r4, %r66, %r2;
	mov.u32 	%r5, %tid.x;
	setp.ge.s32 	%p98, %r5, %r4;
	mov.f32 	%f188, 0f00000000;
	mov.b64 	%rd232, 0;
	mov.u32 	%r420, %r5;
	@%p98 bra 	$L__BB13_3;
	add.s32 	%r190, %r2, %r5;
	cvt.s64.s32 	%rd207, %r190;
	mul.wide.s32 	%rd208, %r190, 4;
	add.s64 	%rd209, %rd2, %rd208;
	add.s64 	%rd232, %rd3, %rd207;
	ld.global.f32 	%f188, [%rd209];
	add.s32 	%r420, %r5, 256;
$L__BB13_3:
	setp.ge.s32 	%p99, %r420, %r4;
	@%p99 bra 	$L__BB13_25;
	not.b32 	%r191, %r420;
	add.s32 	%r192, %r66, %r191;
	sub.s32 	%r8, %r192, %r2;
	and.b32  	%r193, %r8, 768;
	setp.eq.s32 	%p100, %r193, 768;
	@%p100 bra 	$L__BB13_10;
	add.s32 	%r418, %r420, %r2;
	shr.u32 	%r194, %r8, 8;
	add.s32 	%r195, %r194, 1;
	and.b32  	%r196, %r195, 3;
	neg.s32 	%r417, %r196;
$L__BB13_6:
	.pragma "nounroll";
	mov.u64 	%rd6, %rd232;
	mov.f32 	%f3, %f188;
	cvt.s64.s32 	%rd211, %r418;
	add.s64 	%rd7, %rd3, %rd211;
	mul.wide.s32 	%rd212, %r418, 4;
	add.s64 	%rd213, %rd2, %rd212;
	ld.global.f32 	%f4, [%rd213];
	setp.lt.f32 	%p101, %f3, %f4;
	@%p101 bra 	$L__BB13_9;
	setp.lt.f32 	%p102, %f4, %f3;
	mov.u64 	%rd232, %rd7;
	mov.f32 	%f188, %f4;
	@%p102 bra 	$L__BB13_9;
	setp.lt.s64 	%p103, %rd6, %rd7;
	min.s64 	%rd232, %rd6, %rd7;
	selp.f32 	%f188, %f3, %f4, %p103;
$L__BB13_9:
	add.s32 	%r420, %r420, 256;
	add.s32 	%r418, %r418, 256;
	add.s32 	%r417, %r417, 1;
	setp.ne.s32 	%p104, %r417, 0;
	@%p104 bra 	$L__BB13_6;
$L__BB13_10:
	setp.lt.u32 	%p105, %r8, 768;
	@%p105 bra 	$L__BB13_25;
	add.s32 	%r421, %r420, %r2;
	add.s32 	%r424, %r421, 256;
	add.s32 	%r423, %r421, 512;
	add.s32 	%r422, %r421, 768;
	add.s64 	%rd12, %rd2, 2048;
$L__BB13_12:
	cvt.s64.s32 	%rd214, %r424;
	add.s64 	%rd14, %rd3, %rd214;
	cvt.s64.s32 	%rd215, %r423;
	add.s64 	%rd15, %rd3, %rd215;
	cvt.s64.s32 	%rd216, %r422;
	add.s64 	%rd16, %rd3, %rd216;
	cvt.s64.s32 	%rd217, %r421;
	mul.wide.s32 	%rd218, %r421, 4;
	add.s64 	%rd17, %rd12, %rd218;
	add.s64 	%rd18, %rd3, %rd217;
	ld.global.f32 	%f10, [%rd17+-2048];
	setp.lt.f32 	%p106, %f188, %f10;
	mov.u64 	%rd229, %rd232;
	mov.f32 	%f185, %f188;
	@%p106 bra 	$L__BB13_15;
	setp.lt.f32 	%p107, %f10, %f188;
	mov.u64 	%rd229, %rd18;
	mov.f32 	%f185, %f10;
	@%p107 bra 	$L__BB13_15;
	setp.lt.s64 	%p108, %rd232, %rd18;
	min.s64 	%rd229, %rd232, %rd18;
	selp.f32 	%f185, %f188, %f10, %p108;
$L__BB13_15:
	ld.global.f32 	%f13, [%rd17+-1024];
	setp.lt.f32 	%p109, %f185, %f13;
	mov.u64 	%rd230, %rd229;
	mov.f32 	%f186, %f185;
	@%p109 bra 	$L__BB13_18;
	setp.lt.f32 	%p110, %f13, %f185;
	mov.u64 	%rd230, %rd14;
	mov.f32 	%f186, %f13;
	@%p110 bra 	$L__BB13_18;
	setp.lt.s64 	%p111, %rd229, %rd14;
	min.s64 	%rd230, %rd229, %rd14;
	selp.f32 	%f186, %f185, %f13, %p111;
$L__BB13_18:
	ld.global.f32 	%f16, [%rd17];
	setp.lt.f32 	%p112, %f186, %f16;
	mov.u64 	%rd231, %rd230;
	mov.f32 	%f187, %f186;
	@%p112 bra 	$L__BB13_21;
	setp.lt.f32 	%p113, %f16, %f186;
	mov.u64 	%rd231, %rd15;
	mov.f32 	%f187, %f16;
	@%p113 bra 	$L__BB13_21;
	setp.lt.s64 	%p114, %rd230, %rd15;
	min.s64 	%rd231, %rd230, %rd15;
	selp.f32 	%f187, %f186, %f16, %p114;
$L__BB13_21:
	ld.global.f32 	%f19, [%rd17+1024];
	setp.lt.f32 	%p115, %f187, %f19;
	mov.u64 	%rd232, %rd231;
	mov.f32 	%f188, %f187;
	@%p115 bra 	$L__BB13_24;
	setp.lt.f32 	%p116, %f19, %f187;
	mov.u64 	%rd232, %rd16;
	mov.f32 	%f188, %f19;
	@%p116 bra 	$L__BB13_24;
	setp.lt.s64 	%p117, %rd231, %rd16;
	min.s64 	%rd232, %rd231, %rd16;
	selp.f32 	%f188, %f187, %f19, %p117;
$L__BB13_24:
	add.s32 	%r420, %r420, 1024;
	add.s32 	%r424, %r424, 1024;
	add.s32 	%r423, %r423, 1024;
	add.s32 	%r422, %r422, 1024;
	add.s32 	%r421, %r421, 1024;
	setp.lt.s32 	%p118, %r420, %r4;
	@%p118 bra 	$L__BB13_12;
$L__BB13_25:
	setp.lt.s32 	%p119, %r4, 256;
	@%p119 bra 	$L__BB13_65;
	// begin inline asm
	mov.u32 %r310, %laneid;
	// end inline asm
	mov.b32 	%r312, %f188;
	mov.b32 	%r328, 1;
	mov.b32 	%r329, 31;
	mov.b32 	%r330, -1;
	// begin inline asm
	shfl.sync.down.b32 %r311, %r312, %r328, %r329, %r330;
	// end inline asm
	mov.b32 	%f23, %r311;
	// begin inline asm
	shfl.sync.down.b32 %r316, %r317, %r328, %r329, %r330;
	// end inline asm
	mov.b64 	{%r322, %r327}, %rd232;
	// begin inline asm
	shfl.sync.down.b32 %r321, %r322, %r328, %r329, %r330;
	// end inline asm
	// begin inline asm
	shfl.sync.down.b32 %r326, %r327, %r328, %r329, %r330;
	// end inline asm
	mov.b64 	%rd28, {%r321, %r326};
	setp.gt.s32 	%p176, %r310, 30;
	setp.lt.f32 	%p177, %f188, %f23;
	or.pred  	%p178, %p176, %p177;
	mov.u64 	%rd234, %rd232;
	mov.f32 	%f190, %f188;
	@%p178 bra 	$L__BB13_29;
	setp.gt.f32 	%p179, %f188, %f23;
	mov.u64 	%rd234, %rd28;
	mov.f32 	%f190, %f23;
	@%p179 bra 	$L__BB13_29;
	setp.lt.s64 	%p180, %rd232, %rd28;
	min.s64 	%rd234, %rd232, %rd28;
	selp.f32 	%f190, %f188, %f23, %p180;
$L__BB13_29:
	mov.b32 	%r332, %f190;
	mov.b32 	%r348, 2;
	mov.b32 	%r349, 31;
	mov.b32 	%r350, -1;
	// begin inline asm
	shfl.sync.down.b32 %r331, %r332, %r348, %r349, %r350;
	// end inline asm
	mov.b32 	%f26, %r331;
	// begin inline asm
	shfl.sync.down.b32 %r336, %r337, %r348, %r349, %r350;
	// end inline asm
	mov.b64 	{%r342, %r347}, %rd234;
	// begin inline asm
	shfl.sync.down.b32 %r341, %r342, %r348, %r349, %r350;
	// end inline asm
	// begin inline asm
	shfl.sync.down.b32 %r346, %r347, %r348, %r349, %r350;
	// end inline asm
	mov.b64 	%rd31, {%r341, %r346};
	setp.gt.s32 	%p181, %r310, 29;
	setp.lt.f32 	%p182, %f190, %f26;
	or.pred  	%p183, %p181, %p182;
	mov.u64 	%rd235, %rd234;
	mov.f32 	%f191, %f190;
	@%p183 bra 	$L__BB13_32;
	setp.gt.f32 	%p184, %f190, %f26;
	mov.u64 	%rd235, %rd31;
	mov.f32 	%f191, %f26;
	@%p184 bra 	$L__BB13_32;
	setp.lt.s64 	%p185, %rd234, %rd31;
	min.s64 	%rd235, %rd234, %rd31;
	selp.f32 	%f191, %f190, %f26, %p185;
$L__BB13_32:
	mov.b32 	%r352, %f191;
	mov.b32 	%r368, 4;
	mov.b32 	%r369, 31;
	mov.b32 	%r370, -1;
	// begin inline asm
	shfl.sync.down.b32 %r351, %r352, %r368, %r369, %r370;
	// end inline asm
	mov.b32 	%f29, %r351;
	// begin inline asm
	shfl.sync.down.b32 %r356, %r357, %r368, %r369, %r370;
	// end inline asm
	mov.b64 	{%r362, %r367}, %rd235;
	// begin inline asm
	shfl.sync.down.b32 %r361, %r362, %r368, %r369, %r370;
	// end inline asm
	// begin inline asm
	shfl.sync.down.b32 %r366, %r367, %r368, %r369, %r370;
	// end inline asm
	mov.b64 	%rd34, {%r361, %r366};
	setp.gt.s32 	%p186, %r310, 27;
	setp.lt.f32 	%p187, %f191, %f29;
	or.pred  	%p188, %p186, %p187;
	mov.u64 	%rd236, %rd235;
	mov.f32 	%f192, %f191;
	@%p188 bra 	$L__BB13_35;
	setp.gt.f32 	%p189, %f191, %f29;
	mov.u64 	%rd236, %rd34;
	mov.f32 	%f192, %f29;
	@%p189 bra 	$L__BB13_35;
	setp.lt.s64 	%p190, %rd235, %rd34;
	min.s64 	%rd236, %rd235, %rd34;
	selp.f32 	%f192, %f191, %f29, %p190;
$L__BB13_35:
	mov.b32 	%r372, %f192;
	mov.b32 	%r388, 8;
	mov.b32 	%r389, 31;
	mov.b32 	%r390, -1;
	// begin inline asm
	shfl.sync.down.b32 %r371, %r372, %r388, %r389, %r390;
	// end inline asm
	mov.b32 	%f32, %r371;
	// begin inline asm
	shfl.sync.down.b32 %r376, %r377, %r388, %r389, %r390;
	// end inline asm
	mov.b64 	{%r382, %r387}, %rd236;
	// begin inline asm
	shfl.sync.down.b32 %r381, %r382, %r388, %r389, %r390;
	// end inline asm
	// begin inline asm
	shfl.sync.down.b32 %r386, %r387, %r388, %r389, %r390;
	// end inline asm
	mov.b64 	%rd37, {%r381, %r386};
	setp.gt.s32 	%p191, %r310, 23;
	setp.lt.f32 	%p192, %f192, %f32;
	or.pred  	%p193, %p191, %p192;
	mov.u64 	%rd237, %rd236;
	mov.f32 	%f193, %f192;
	@%p193 bra 	$L__BB13_38;
	setp.gt.f32 	%p194, %f192, %f32;
	mov.u64 	%rd237, %rd37;
	mov.f32 	%f193, %f32;
	@%p194 bra 	$L__BB13_38;
	setp.lt.s64 	%p195, %rd236, %rd37;
	min.s64 	%rd237, %rd236, %rd37;
	selp.f32 	%f193, %f192, %f32, %p195;
$L__BB13_38:
	mov.b32 	%r392, %f193;
	mov.b32 	%r408, 16;
	mov.b32 	%r409, 31;
	mov.b32 	%r410, -1;
	// begin inline asm
	shfl.sync.down.b32 %r391, %r392, %r408, %r409, %r410;
	// end inline asm
	mov.b32 	%f35, %r391;
	// begin inline asm
	shfl.sync.down.b32 %r396, %r397, %r408, %r409, %r410;
	// end inline asm
	mov.b64 	{%r402, %r407}, %rd237;
	// begin inline asm
	shfl.sync.down.b32 %r401, %r402, %r408, %r409, %r410;
	// end inline asm
	// begin inline asm
	shfl.sync.down.b32 %r406, %r407, %r408, %r409, %r410;
	// end inline asm
	mov.b64 	%rd40, {%r401, %r406};
	setp.gt.s32 	%p196, %r310, 15;
	setp.lt.f32 	%p197, %f193, %f35;
	or.pred  	%p198, %p196, %p197;
	mov.u64 	%rd286, %rd237;
	mov.f32 	%f242, %f193;
	@%p198 bra 	$L__BB13_41;
	setp.gt.f32 	%p199, %f193, %f35;
	mov.u64 	%rd286, %rd40;
	mov.f32 	%f242, %f35;
	@%p199 bra 	$L__BB13_41;
	setp.lt.s64 	%p200, %rd237, %rd40;
	min.s64 	%rd286, %rd237, %rd40;
	selp.f32 	%f242, %f193, %f35, %p200;
$L__BB13_41:
	setp.ne.s32 	%p201, %r310, 0;
	@%p201 bra 	$L__BB13_43;
	shr.u32 	%r411, %r5, 1;
	and.b32  	%r412, %r411, 496;
	mov.u32 	%r413, _ZN6thrust24THRUST_300001_SM_1000_NS8cuda_cub4core6detail5shmemE;
	add.s32 	%r414, %r413, %r412;
	st.shared.f32 	[%r414+8], %f242;
	st.shared.u64 	[%r414+16], %rd286;
$L__BB13_43:
	bar.sync 	0;
	setp.ne.s32 	%p202, %r5, 0;
	@%p202 bra 	$L__BB13_201;
	ld.shared.f32 	%f38, [_ZN6thrust24THRUST_300001_SM_1000_NS8cuda_cub4core6detail5shmemE+24];
	ld.shared.u64 	%rd43, [_ZN6thrust24THRUST_300001_SM_1000_NS8cuda_cub4core6detail5shmemE+32];
	setp.lt.f32 	%p203, %f242, %f38;
	mov.u64 	%rd239, %rd286;
	mov.f32 	%f195, %f242;
	@%p203 bra 	$L__BB13_47;
	setp.lt.f32 	%p204, %f38, %f242;
	mov.u64 	%rd239, %rd43;
	mov.f32 	%f195, %f38;
	@%p204 bra 	$L__BB13_47;
	setp.lt.s64 	%p205, %rd286, %rd43;
	min.s64 	%rd239, %rd286, %rd43;
	selp.f32 	%f195, %f242, %f38, %p205;
$L__BB13_47:
	ld.shared.f32 	%f41, [_ZN6thrust24THRUST_300001_SM_1000_NS8cuda_cub4core6detail5shmemE+40];
	ld.shared.u64 	%rd46, [_ZN6thrust24THRUST_300001_SM_1000_NS8cuda_cub4core6detail5shmemE+48];
	setp.lt.f32 	%p206, %f195, %f41;
	mov.u64 	%rd240, %rd239;
	mov.f32 	%f196, %f195;
	@%p206 bra 	$L__BB13_50;
	setp.lt.f32 	%p207, %f41, %f195;
	mov.u64 	%rd240, %rd46;
	mov.f32 	%f196, %f41;
	@%p207 bra 	$L__BB13_50;
	setp.lt.s64 	%p208, %rd239, %rd46;
	min.s64 	%rd240, %rd239, %rd46;
	selp.f32 	%f196, %f195, %f41, %p208;
$L__BB13_50:
	ld.shared.f32 	%f44, [_ZN6thrust24THRUST_300001_SM_1000_NS8cuda_cub4core6detail5shmemE+56];
	ld.shared.u64 	%rd49, [_ZN6thrust24THRUST_300001_SM_1000_NS8cuda_cub4core6detail5shmemE+64];
	setp.lt.f32 	%p209, %f196, %f44;
	mov.u64 	%rd241, %rd240;
	mov.f32 	%f197, %f196;
	@%p209 bra 	$L__BB13_53;
	setp.lt.f32 	%p210, %f44, %f196;
	mov.u64 	%rd241, %rd49;
	mov.f32 	%f197, %f44;
	@%p210 bra 	$L__BB13_53;
	setp.lt.s64 	%p211, %rd240, %rd49;
	min.s64 	%rd241, %rd240, %rd49;
	selp.f32 	%f197, %f196, %f44, %p211;
$L__BB13_53:
	ld.shared.f32 	%f47, [_ZN6thrust24THRUST_300001_SM_1000_NS8cuda_cub4core6detail5shmemE+72];
	ld.shared.u64 	%rd52, [_ZN6thrust24THRUST_300001_SM_1000_NS8cuda_cub4core6detail5shmemE+80];
	setp.lt.f32 	%p212, %f197, %f47;
	mov.u64 	%rd242, %rd241;
	mov.f32 	%f198, %f197;
	@%p212 bra 	$L__BB13_56;
	setp.lt.f32 	%p213, %f47, %f197;
	mov.u64 	%rd242, %rd52;
	mov.f32 	%f198, %f47;
	@%p213 bra 	$L__BB13_56;
	setp.lt.s64 	%p214, %rd241, %rd52;
	min.s64 	%rd242, %rd241, %rd52;
	selp.f32 	%f198, %f197, %f47, %p214;
$L__BB13_56:
	ld.shared.f32 	%f50, [_ZN6thrust24THRUST_300001_SM_1000_NS8cuda_cub4core6detail5shmemE+88];
	ld.shared.u64 	%rd55, [_ZN6thrust24THRUST_300001_SM_1000_NS8cuda_cub4core6detail5shmemE+96];
	setp.lt.f32 	%p215, %f198, %f50;
	mov.f32 	%f199, %f198;
	mov.u64 	%rd243, %rd242;
	@%p215 bra 	$L__BB13_59;
	setp.lt.f32 	%p216, %f50, %f198;
	mov.f32 	%f199, %f50;
	mov.u64 	%rd243, %rd55;
	@%p216 bra 	$L__BB13_59;
	setp.lt.s64 	%p217, %rd242, %rd55;
	selp.f32 	%f199, %f198, %f50, %p217;
	min.s64 	%rd243, %rd242, %rd55;
$L__BB13_59:
	ld.shared.f32 	%f53, [_ZN6thrust24THRUST_300001_SM_1000_NS8cuda_cub4core6detail5shmemE+104];
	ld.shared.u64 	%rd58, [_ZN6thrust24THRUST_300001_SM_1000_NS8cuda_cub4core6detail5shmemE+112];
	setp.lt.f32 	%p218, %f199, %f53;
	mov.f32 	%f200, %f199;
	mov.u64 	%rd244, %rd243;
	@%p218 bra 	$L__BB13_62;
	setp.lt.f32 	%p219, %f53, %f199;
	mov.f32 	%f200, %f53;
	mov.u64 	%rd244, %rd58;
	@%p219 bra 	$L__BB13_62;
	setp.lt.s64 	%p220, %rd243, %rd58;
	selp.f32 	%f200, %f199, %f53, %p220;
	min.s64 	%rd244, %rd243, %rd58;
$L__BB13_62:
	ld.shared.f32 	%f56, [_ZN6thrust24THRUST_300001_SM_1000_NS8cuda_cub4core6detail5shmemE+120];
	ld.shared.u64 	%rd61, [_ZN6thrust24THRUST_300001_SM_1000_NS8cuda_cub4core6detail5shmemE+128];
	setp.lt.f32 	%p221, %f200, %f56;
	mov.f32 	%f242, %f200;
	mov.u64 	%rd286, %rd244;
	@%p221 bra 	$L__BB13_201;
	setp.lt.f32 	%p222, %f56, %f200;
	mov.f32 	%f242, %f56;
	mov.u64 	%rd286, %rd61;
	@%p222 bra 	$L__BB13_201;
	setp.lt.s64 	%p223, %rd244, %rd61;
	selp.f32 	%f242, %f200, %f56, %p223;
	min.s64 	%rd286, %rd244, %rd61;
	bra.uni 	$L__BB13_201;
$L__BB13_65:
	// begin inline asm
	mov.u32 %r197, %laneid;
	// end inline asm
	and.b32  	%r218, %r5, 992;
	add.s32 	%r219, %r218, 32;
	setp.gt.s32 	%p120, %r219, %r4;
	not.b32 	%r220, %r218;
	add.s32 	%r221, %r4, %r220;
	selp.b32 	%r216, %r221, 31, %p120;
	mov.b32 	%r199, %f188;
	mov.b32 	%r215, 1;
	mov.b32 	%r217, -1;
	// begin inline asm
	shfl.sync.down.b32 %r198, %r199, %r215, %r216, %r217;
	// end inline asm
	mov.b32 	%f58, %r198;
	// begin inline asm
	shfl.sync.down.b32 %r203, %r204, %r215, %r216, %r217;
	// end inline asm
	mov.b64 	{%r209, %r214}, %rd232;
	// begin inline asm
	shfl.sync.down.b32 %r208, %r209, %r215, %r216, %r217;
	// end inline asm
	// begin inline asm
	shfl.sync.down.b32 %r213, %r214, %r215, %r216, %r217;
	// end inline asm
	mov.b64 	%rd63, {%r208, %r213};
	setp.ge.s32 	%p121, %r197, %r216;
	setp.lt.f32 	%p122, %f188, %f58;
	or.pred  	%p123, %p121, %p122;
	mov.f32 	%f201, %f188;
	mov.u64 	%rd245, %rd232;
	@%p123 bra 	$L__BB13_68;
	setp.gt.f32 	%p124, %f188, %f58;
	mov.f32 	%f201, %f58;
	mov.u64 	%rd245, %rd63;
	@%p124 bra 	$L__BB13_68;
	setp.lt.s64 	%p125, %rd232, %rd63;
	selp.f32 	%f201, %f188, %f58, %p125;
	min.s64 	%rd245, %rd232, %rd63;
$L__BB13_68:
	mov.b32 	%r223, %f201;
	mov.b32 	%r239, 2;
	mov.b32 	%r241, -1;
	// begin inline asm
	shfl.sync.down.b32 %r222, %r223, %r239, %r216, %r241;
	// end inline asm
	mov.b32 	%f61, %r222;
	// begin inline asm
	shfl.sync.down.b32 %r227, %r228, %r239, %r216, %r241;
	// end inline asm
	mov.b64 	{%r233, %r238}, %rd245;
	// begin inline asm
	shfl.sync.down.b32 %r232, %r233, %r239, %r216, %r241;
	// end inline asm
	// begin inline asm
	shfl.sync.down.b32 %r237, %r238, %r239, %r216, %r241;
	// end inline asm
	mov.b64 	%rd66, {%r232, %r237};
	add.s32 	%r242, %r197, 2;
	setp.gt.s32 	%p126, %r242, %r216;
	setp.lt.f32 	%p127, %f201, %f61;
	or.pred  	%p128, %p126, %p127;
	mov.f32 	%f202, %f201;
	mov.u64 	%rd246, %rd245;
	@%p128 bra 	$L__BB13_71;
	setp.gt.f32 	%p129, %f201, %f61;
	mov.f32 	%f202, %f61;
	mov.u64 	%rd246, %rd66;
	@%p129 bra 	$L__BB13_71;
	setp.lt.s64 	%p130, %rd245, %rd66;
	selp.f32 	%f202, %f201, %f61, %p130;
	min.s64 	%rd246, %rd245, %rd66;
$L__BB13_71:
	mov.b32 	%r244, %f202;
	mov.b32 	%r260, 4;
	mov.b32 	%r262, -1;
	// begin inline asm
	shfl.sync.down.b32 %r243, %r244, %r260, %r216, %r262;
	// end inline asm
	mov.b32 	%f64, %r243;
	// begin inline asm
	shfl.sync.down.b32 %r248, %r249, %r260, %r216, %r262;
	// end inline asm
	mov.b64 	{%r254, %r259}, %rd246;
	// begin inline asm
	shfl.sync.down.b32 %r253, %r254, %r260, %r216, %r262;
	// end inline asm
	// begin inline asm
	shfl.sync.down.b32 %r258, %r259, %r260, %r216, %r262;
	// end inline asm
	mov.b64 	%rd69, {%r253, %r258};
	add.s32 	%r263, %r197, 4;
	setp.gt.s32 	%p131, %r263, %r216;
	setp.lt.f32 	%p132, %f202, %f64;
	or.pred  	%p133, %p131, %p132;
	mov.f32 	%f203, %f202;
	mov.u64 	%rd247, %rd246;
	@%p133 bra 	$L__BB13_74;
	setp.gt.f32 	%p134, %f202, %f64;
	mov.f32 	%f203, %f64;
	mov.u64 	%rd247, %rd69;
	@%p134 bra 	$L__BB13_74;
	setp.lt.s64 	%p135, %rd246, %rd69;
	selp.f32 	%f203, %f202, %f64, %p135;
	min.s64 	%rd247, %rd246, %rd69;
$L__BB13_74:
	mov.b32 	%r265, %f203;
	mov.b32 	%r281, 8;
	mov.b32 	%r283, -1;
	// begin inline asm
	shfl.sync.down.b32 %r264, %r265, %r281, %r216, %r283;
	// end inline asm
	mov.b32 	%f67, %r264;
	// begin inline asm
	shfl.sync.down.b32 %r269, %r270, %r281, %r216, %r283;
	// end inline asm
	mov.b64 	{%r275, %r280}, %rd247;
	// begin inline asm
	shfl.sync.down.b32 %r274, %r275, %r281, %r216, %r283;
	// end inline asm
	// begin inline asm
	shfl.sync.down.b32 %r279, %r280, %r281, %r216, %r283;
	// end inline asm
	mov.b64 	%rd72, {%r274, %r279};
	add.s32 	%r284, %r197, 8;
	setp.gt.s32 	%p136, %r284, %r216;
	setp.lt.f32 	%p137, %f203, %f67;
	or.pred  	%p138, %p136, %p137;
	mov.f32 	%f204, %f203;
	mov.u64 	%rd248, %rd247;
	@%p138 bra 	$L__BB13_77;
	setp.gt.f32 	%p139, %f203, %f67;
	mov.f32 	%f204, %f67;
	mov.u64 	%rd248, %rd72;
	@%p139 bra 	$L__BB13_77;
	setp.lt.s64 	%p140, %rd247, %rd72;
	selp.f32 	%f204, %f203, %f67, %p140;
	min.s64 	%rd248, %rd247, %rd72;
$L__BB13_77:
	mov.b32 	%r286, %f204;
	mov.b32 	%r302, 16;
	mov.b32 	%r304, -1;
	// begin inline asm
	shfl.sync.down.b32 %r285, %r286, %r302, %r216, %r304;
	// end inline asm
	mov.b32 	%f70, %r285;
	// begin inline asm
	shfl.sync.down.b32 %r290, %r291, %r302, %r216, %r304;
	// end inline asm
	mov.b64 	{%r296, %r301}, %rd248;
	// begin inline asm
	shfl.sync.down.b32 %r295, %r296, %r302, %r216, %r304;
	// end inline asm
	// begin inline asm
	shfl.sync.down.b32 %r300, %r301, %r302, %r216, %r304;
	// end inline asm
	mov.b64 	%rd75, {%r295, %r300};
	add.s32 	%r305, %r197, 16;
	setp.gt.s32 	%p141, %r305, %r216;
	setp.lt.f32 	%p142, %f204, %f70;
	or.pred  	%p143, %p141, %p142;
	mov.f32 	%f242, %f204;
	mov.u64 	%rd286, %rd248;
	@%p143 bra 	$L__BB13_80;
	setp.gt.f32 	%p144, %f204, %f70;
	mov.f32 	%f242, %f70;
	mov.u64 	%rd286, %rd75;
	@%p144 bra 	$L__BB13_80;
	setp.lt.s64 	%p145, %rd248, %rd75;
	selp.f32 	%f242, %f204, %f70, %p145;
	min.s64 	%rd286, %rd248, %rd75;
$L__BB13_80:
	setp.ne.s32 	%p146, %r197, 0;
	@%p146 bra 	$L__BB13_82;
	shr.u32 	%r306, %r5, 1;
	and.b32  	%r307, %r306, 496;
	mov.u32 	%r308, _ZN6thrust24THRUST_300001_SM_1000_NS8cuda_cub4core6detail5shmemE;
	add.s32 	%r309, %r308, %r307;
	st.shared.f32 	[%r309+8], %f242;
	st.shared.u64 	[%r309+16], %rd286;
$L__BB13_82:
	bar.sync 	0;
	setp.ne.s32 	%p147, %r5, 0;
	@%p147 bra 	$L__BB13_201;
	setp.lt.s32 	%p148, %r4, 33;
	mov.f32 	%f206, %f242;
	mov.u64 	%rd250, %rd286;
	@%p148 bra 	$L__BB13_87;
	ld.shared.f32 	%f73, [_ZN6thrust24THRUST_300001_SM_1000_NS8cuda_cub4core6detail5shmemE+24];
	ld.shared.u64 	%rd78, [_ZN6thrust24THRUST_300001_SM_1000_NS8cuda_cub4core6detail5shmemE+32];
	setp.lt.f32 	%p149, %f242, %f73;
	mov.f32 	%f206, %f242;
	mov.u64 	%rd250, %rd286;
	@%p149 bra 	$L__BB13_87;
	setp.lt.f32 	%p150, %f73, %f242;
	mov.f32 	%f206, %f73;
	mov.u64 	%rd250, %rd78;
	@%p150 bra 	$L__BB13_87;
	setp.lt.s64 	%p151, %rd286, %rd78;
	selp.f32 	%f206, %f242, %f73, %p151;
	min.s64 	%rd250, %rd286, %rd78;
$L__BB13_87:
	setp.lt.s32 	%p152, %r4, 65;
	mov.f32 	%f207, %f206;
	mov.u64 	%rd251, %rd250;
	@%p152 bra 	$L__BB13_91;
	ld.shared.f32 	%f76, [_ZN6thrust24THRUST_300001_SM_1000_NS8cuda_cub4core6detail5shmemE+40];
	ld.shared.u64 	%rd81, [_ZN6thrust24THRUST_300001_SM_1000_NS8cuda_cub4core6detail5shmemE+48];
	setp.lt.f32 	%p153, %f206, %f76;
	mov.f32 	%f207, %f206;
	mov.u64 	%rd251, %rd250;
	@%p153 bra 	$L__BB13_91;
	setp.lt.f32 	%p154, %f76, %f206;
	mov.f32 	%f207, %f76;
	mov.u64 	%rd251, %rd81;
	@%p154 bra 	$L__BB13_91;
	setp.lt.s64 	%p155, %rd250, %rd81;
	selp.f32 	%f207, %f206, %f76, %p155;
	min.s64 	%rd251, %rd250, %rd81;
$L__BB13_91:
	setp.lt.s32 	%p156, %r4, 97;
	mov.f32 	%f208, %f207;
	mov.u64 	%rd252, %rd251;
	@%p156 bra 	$L__BB13_95;
	ld.shared.f32 	%f79, [_ZN6thrust24THRUST_300001_SM_1000_NS8cuda_cub4core6detail5shmemE+56];
	ld.shared.u64 	%rd84, [_ZN6thrust24THRUST_300001_SM_1000_NS8cuda_cub4core6detail5shmemE+64];
	setp.lt.f32 	%p157, %f207, %f79;
	mov.f32 	%f208, %f207;
	mov.u64 	%rd252, %rd251;
	@%p157 bra 	$L__BB13_95;
	setp.lt.f32 	%p158, %f79, %f207;
	mov.f32 	%f208, %f79;
	mov.u64 	%rd252, %rd84;
	@%p158 bra 	$L__BB13_95;
	setp.lt.s64 	%p159, %rd251, %rd84;
	selp.f32 	%f208, %f207, %f79, %p159;
	min.s64 	%rd252, %rd251, %rd84;
$L__BB13_95:
	setp.lt.s32 	%p160, %r4, 129;
	mov.f32 	%f209, %f208;
	mov.u64 	%rd253, %rd252;
	@%p160 bra 	$L__BB13_99;
	ld.shared.f32 	%f82, [_ZN6thrust24THRUST_300001_SM_1000_NS8cuda_cub4core6detail5shmemE+72];
	ld.shared.u64 	%rd87, [_ZN6thrust24THRUST_300001_SM_1000_NS8cuda_cub4core6detail5shmemE+80];
	setp.lt.f32 	%p161, %f208, %f82;
	mov.f32 	%f209, %f208;
	mov.u64 	%rd253, %rd252;
	@%p161 bra 	$L__BB13_99;
	setp.lt.f32 	%p162, %f82, %f208;
	mov.f32 	%f209, %f82;
	mov.u64 	%rd253, %rd87;
	@%p162 bra 	$L__BB13_99;
	setp.lt.s64 	%p163, %rd252, %rd87;
	selp.f32 	%f209, %f208, %f82, %p163;
	min.s64 	%rd253, %rd252, %rd87;
$L__BB13_99:
	setp.lt.s32 	%p164, %r4, 161;
	mov.f32 	%f210, %f209;
	mov.u64 	%rd254, %rd253;
	@%p164 bra 	$L__BB13_103;
	ld.shared.f32 	%f85, [_ZN6thrust24THRUST_300001_SM_1000_NS8cuda_cub4core6detail5shmemE+88];
	ld.shared.u64 	%rd90, [_ZN6thrust24THRUST_300001_SM_1000_NS8cuda_cub4core6detail5shmemE+96];
	setp.lt.f32 	%p165, %f209, %f85;
	mov.f32 	%f210, %f209;
	mov.u64 	%rd254, %rd253;
	@%p165 bra 	$L__BB13_103;
	setp.lt.f32 	%p166, %f85, %f209;
	mov.f32 	%f210, %f85;
	mov.u64 	%rd254, %rd90;
	@%p166 bra 	$L__BB13_103;
	setp.lt.s64 	%p167, %rd253, %rd90;
	selp.f32 	%f210, %f209, %f85, %p167;
	min.s64 	%rd254, %rd253, %rd90;
$L__BB13_103:
	setp.lt.s32 	%p168, %r4, 193;
	mov.f32 	%f211, %f210;
	mov.u64 	%rd255, %rd254;
	@%p168 bra 	$L__BB13_107;
	ld.shared.f32 	%f88, [_ZN6thrust24THRUST_300001_SM_1000_NS8cuda_cub4core6detail5shmemE+104];
	ld.shared.u64 	%rd93, [_ZN6thrust24THRUST_300001_SM_1000_NS8cuda_cub4core6detail5shmemE+112];
	setp.lt.f32 	%p169, %f210, %f88;
	mov.f32 	%f211, %f210;
	mov.u64 	%rd255, %rd254;
	@%p169 bra 	$L__BB13_107;
	setp.lt.f32 	%p170, %f88, %f210;
	mov.f32 	%f211, %f88;
	mov.u64 	%rd255, %rd93;
	@%p170 bra 	$L__BB13_107;
	setp.lt.s64 	%p171, %rd254, %rd93;
	selp.f32 	%f211, %f210, %f88, %p171;
	min.s64 	%rd255, %rd254, %rd93;
$L__BB13_107:
	setp.lt.s32 	%p172, %r4, 225;
	mov.f32 	%f242, %f211;
	mov.u64 	%rd286, %rd255;
	@%p172 bra 	$L__BB13_201;
	ld.shared.f32 	%f91, [_ZN6thrust24THRUST_300001_SM_1000_NS8cuda_cub4core6detail5shmemE+120];
	ld.shared.u64 	%rd96, [_ZN6thrust24THRUST_300001_SM_1000_NS8cuda_cub4core6detail5shmemE+128];
	setp.lt.f32 	%p173, %f211, %f91;
	mov.f32 	%f242, %f211;
	mov.u64 	%rd286, %rd255;
	@%p173 bra 	$L__BB13_201;
	setp.lt.f32 	%p174, %f91, %f211;
	mov.f32 	%f242, %f91;
	mov.u64 	%rd286, %rd96;
	@%p174 bra 	$L__BB13_201;
	setp.lt.s64 	%p175, %rd255, %rd96;
	selp.f32 	%f242, %f211, %f91, %p175;
	min.s64 	%rd286, %rd255, %rd96;
	bra.uni 	$L__BB13_201;
$L__BB13_111:
	mov.u32 	%r35, %tid.x;
	cvt.s64.s32 	%rd186, %r2;
	add.s64 	%rd98, %rd3, %rd186;
	cvt.u64.u32 	%rd99, %r35;
	add.s64 	%rd187, %rd99, %rd186;
	shl.b64 	%rd188, %rd187, 2;
	add.s64 	%rd189, %rd2, %rd188;
	ld.global.f32 	%f172, [%rd189];
	add.s32 	%r69, %r35, 256;
	cvt.u64.u32 	%rd190, %r69;
	ld.global.f32 	%f173, [%rd189+1024];
	add.s32 	%r70, %r35, 512;
	cvt.u64.u32 	%rd191, %r70;
	ld.global.f32 	%f174, [%rd189+2048];
	ld.global.f32 	%f93, [%rd189+3072];
	or.b32  	%r71, %r35, 1024;
	cvt.u64.u32 	%rd100, %r71;
	add.s64 	%rd101, %rd98, %rd100;
	ld.global.f32 	%f94, [%rd189+4096];
	setp.lt.f32 	%p2, %f173, %f172;
	selp.f32 	%f175, %f173, %f172, %p2;
	selp.b64 	%rd192, %rd190, %rd99, %p2;
	setp.lt.f32 	%p3, %f174, %f175;
	selp.f32 	%f95, %f174, %f175, %p3;
	selp.b64 	%rd102, %rd191, %rd192, %p3;
	setp.lt.f32 	%p4, %f95, %f93;
	mov.f32 	%f212, %f95;
	mov.u64 	%rd256, %rd102;
	@%p4 bra 	$L__BB13_114;
	add.s32 	%r72, %r35, 768;
	cvt.u64.u32 	%rd256, %r72;
	setp.lt.f32 	%p5, %f93, %f95;
	mov.f32 	%f212, %f93;
	@%p5 bra 	$L__BB13_114;
	mov.f32 	%f212, %f95;
	mov.u64 	%rd256, %rd102;
$L__BB13_114:
	add.s64 	%rd105, %rd98, %rd256;
	setp.lt.f32 	%p6, %f212, %f94;
	mov.f32 	%f230, %f212;
	mov.u64 	%rd274, %rd105;
	@%p6 bra 	$L__BB13_117;
	setp.lt.f32 	%p7, %f94, %f212;
	mov.f32 	%f230, %f94;
	mov.u64 	%rd274, %rd101;
	@%p7 bra 	$L__BB13_117;
	setp.lt.s64 	%p8, %rd256, %rd100;
	selp.f32 	%f230, %f212, %f94, %p8;
	selp.b64 	%rd274, %rd105, %rd101, %p8;
$L__BB13_117:
	setp.le.s32 	%p9, %r66, %r3;
	@%p9 bra 	$L__BB13_162;
	setp.ne.s32 	%p10, %r35, 0;
	@%p10 bra 	$L__BB13_120;
	atom.global.add.u32 	%r73, [%rd1+4], 1280;
	add.s32 	%r74, %r73, %r3;
	st.shared.u32 	[_ZN6thrust24THRUST_300001_SM_1000_NS8cuda_cub4core6detail5shmemE+152], %r74;
$L__BB13_120:
	bar.sync 	0;
	ld.shared.u32 	%r427, [_ZN6thrust24THRUST_300001_SM_1000_NS8cuda_cub4core6detail5shmemE+152];
	add.s32 	%r75, %r427, 1280;
	setp.gt.s32 	%p11, %r75, %r66;
	@%p11 bra 	$L__BB13_139;
$L__BB13_121:
	cvt.s64.s32 	%rd193, %r427;
	add.s64 	%rd194, %rd99, %rd193;
	shl.b64 	%rd195, %rd194, 2;
	add.s64 	%rd196, %rd2, %rd195;
	add.s64 	%rd109, %rd194, %rd3;
	ld.global.f32 	%f100, [%rd196];
	add.s64 	%rd110, %rd109, 256;
	ld.global.f32 	%f101, [%rd196+1024];
	add.s64 	%rd111, %rd109, 512;
	ld.global.f32 	%f102, [%rd196+2048];
	add.s64 	%rd112, %rd109, 768;
	ld.global.f32 	%f103, [%rd196+3072];
	add.s64 	%rd113, %rd109, 1024;
	ld.global.f32 	%f104, [%rd196+4096];
	setp.lt.f32 	%p12, %f230, %f100;
	mov.f32 	%f215, %f230;
	mov.u64 	%rd259, %rd274;
	@%p12 bra 	$L__BB13_124;
	setp.lt.f32 	%p13, %f100, %f230;
	mov.f32 	%f215, %f100;
	mov.u64 	%rd259, %rd109;
	@%p13 bra 	$L__BB13_124;
	setp.lt.s64 	%p14, %rd274, %rd109;
	selp.f32 	%f215, %f230, %f100, %p14;
	min.s64 	%rd259, %rd274, %rd109;
$L__BB13_124:
	setp.lt.f32 	%p15, %f215, %f101;
	mov.f32 	%f216, %f215;
	mov.u64 	%rd260, %rd259;
	@%p15 bra 	$L__BB13_127;
	setp.lt.f32 	%p16, %f101, %f215;
	mov.f32 	%f216, %f101;
	mov.u64 	%rd260, %rd110;
	@%p16 bra 	$L__BB13_127;
	setp.lt.s64 	%p17, %rd259, %rd110;
	selp.f32 	%f216, %f215, %f101, %p17;
	min.s64 	%rd260, %rd259, %rd110;
$L__BB13_127:
	setp.lt.f32 	%p18, %f216, %f102;
	mov.f32 	%f217, %f216;
	mov.u64 	%rd261, %rd260;
	@%p18 bra 	$L__BB13_130;
	setp.lt.f32 	%p19, %f102, %f216;
	mov.f32 	%f217, %f102;
	mov.u64 	%rd261, %rd111;
	@%p19 bra 	$L__BB13_130;
	setp.lt.s64 	%p20, %rd260, %rd111;
	selp.f32 	%f217, %f216, %f102, %p20;
	min.s64 	%rd261, %rd260, %rd111;
$L__BB13_130:
	setp.lt.f32 	%p21, %f217, %f103;
	mov.f32 	%f218, %f217;
	mov.u64 	%rd262, %rd261;
	@%p21 bra 	$L__BB13_133;
	setp.lt.f32 	%p22, %f103, %f217;
	mov.f32 	%f218, %f103;
	mov.u64 	%rd262, %rd112;
	@%p22 bra 	$L__BB13_133;
	setp.lt.s64 	%p23, %rd261, %rd112;
	selp.f32 	%f218, %f217, %f103, %p23;
	min.s64 	%rd262, %rd261, %rd112;
$L__BB13_133:
	setp.lt.f32 	%p24, %f218, %f104;
	mov.f32 	%f230, %f218;
	mov.u64 	%rd274, %rd262;
	@%p24 bra 	$L__BB13_136;
	setp.lt.f32 	%p25, %f104, %f218;
	mov.f32 	%f230, %f104;
	mov.u64 	%rd274, %rd113;
	@%p25 bra 	$L__BB13_136;
	setp.lt.s64 	%p26, %rd262, %rd113;
	selp.f32 	%f230, %f218, %f104, %p26;
	min.s64 	%rd274, %rd262, %rd113;
$L__BB13_136:
	setp.ne.s32 	%p27, %r35, 0;
	bar.sync 	0;
	@%p27 bra 	$L__BB13_138;
	atom.global.add.u32 	%r76, [%rd1+4], 1280;
	add.s32 	%r77, %r76, %r3;
	st.shared.u32 	[_ZN6thrust24THRUST_300001_SM_1000_NS8cuda_cub4core6detail5shmemE+152], %r77;
$L__BB13_138:
	bar.sync 	0;
	ld.shared.u32 	%r427, [_ZN6thrust24THRUST_300001_SM_1000_NS8cuda_cub4core6detail5shmemE+152];
	add.s32 	%r78, %r427, 1280;
	setp.le.s32 	%p28, %r78, %r66;
	@%p28 bra 	$L__BB13_121;
$L__BB13_139:
	setp.le.s32 	%p29, %r66, %r427;
	@%p29 bra 	$L__BB13_162;
	sub.s32 	%r40, %r66, %r427;
	setp.ge.s32 	%p30, %r35, %r40;
	@%p30 bra 	$L__BB13_162;
	not.b32 	%r79, %r35;
	add.s32 	%r80, %r66, %r79;
	sub.s32 	%r41, %r80, %r427;
	and.b32  	%r81, %r41, 768;
	setp.eq.s32 	%p31, %r81, 768;
	mov.u32 	%r431, %r35;
	@%p31 bra 	$L__BB13_147;
	add.s32 	%r429, %r35, %r427;
	shr.u32 	%r82, %r41, 8;
	add.s32 	%r83, %r82, 1;
	and.b32  	%r84, %r83, 3;
	neg.s32 	%r428, %r84;
	mov.u32 	%r431, %r35;
$L__BB13_143:
	.pragma "nounroll";
	mov.u64 	%rd125, %rd274;
	mov.f32 	%f116, %f230;
	cvt.s64.s32 	%rd198, %r429;
	add.s64 	%rd126, %rd3, %rd198;
	mul.wide.s32 	%rd199, %r429, 4;
	add.s64 	%rd200, %rd2, %rd199;
	ld.global.f32 	%f117, [%rd200];
	setp.lt.f32 	%p32, %f116, %f117;
	@%p32 bra 	$L__BB13_146;
	setp.lt.f32 	%p33, %f117, %f116;
	mov.f32 	%f230, %f117;
	mov.u64 	%rd274, %rd126;
	@%p33 bra 	$L__BB13_146;
	setp.lt.s64 	%p34, %rd125, %rd126;
	selp.f32 	%f230, %f116, %f117, %p34;
	min.s64 	%rd274, %rd125, %rd126;
$L__BB13_146:
	add.s32 	%r431, %r431, 256;
	add.s32 	%r429, %r429, 256;
	add.s32 	%r428, %r428, 1;
	setp.ne.s32 	%p35, %r428, 0;
	@%p35 bra 	$L__BB13_143;
$L__BB13_147:
	setp.lt.u32 	%p36, %r41, 768;
	@%p36 bra 	$L__BB13_162;
	add.s32 	%r432, %r431, %r427;
	add.s32 	%r435, %r432, 256;
	add.s32 	%r434, %r432, 512;
	add.s32 	%r433, %r432, 768;
	add.s64 	%rd131, %rd2, 2048;
$L__BB13_149:
	cvt.s64.s32 	%rd201, %r435;
	add.s64 	%rd133, %rd3, %rd201;
	cvt.s64.s32 	%rd202, %r434;
	add.s64 	%rd134, %rd3, %rd202;
	cvt.s64.s32 	%rd203, %r433;
	add.s64 	%rd135, %rd3, %rd203;
	cvt.s64.s32 	%rd204, %r432;
	mul.wide.s32 	%rd205, %r432, 4;
	add.s64 	%rd136, %rd131, %rd205;
	add.s64 	%rd137, %rd3, %rd204;
	ld.global.f32 	%f123, [%rd136+-2048];
	setp.lt.f32 	%p37, %f230, %f123;
	mov.f32 	%f226, %f230;
	mov.u64 	%rd270, %rd274;
	@%p37 bra 	$L__BB13_152;
	setp.lt.f32 	%p38, %f123, %f230;
	mov.f32 	%f226, %f123;
	mov.u64 	%rd270, %rd137;
	@%p38 bra 	$L__BB13_152;
	setp.lt.s64 	%p39, %rd274, %rd137;
	selp.f32 	%f226, %f230, %f123, %p39;
	min.s64 	%rd270, %rd274, %rd137;
$L__BB13_152:
	ld.global.f32 	%f126, [%rd136+-1024];
	setp.lt.f32 	%p40, %f226, %f126;
	mov.f32 	%f227, %f226;
	mov.u64 	%rd271, %rd270;
	@%p40 bra 	$L__BB13_155;
	setp.lt.f32 	%p41, %f126, %f226;
	mov.f32 	%f227, %f126;
	mov.u64 	%rd271, %rd133;
	@%p41 bra 	$L__BB13_155;
	setp.lt.s64 	%p42, %rd270, %rd133;
	selp.f32 	%f227, %f226, %f126, %p42;
	min.s64 	%rd271, %rd270, %rd133;
$L__BB13_155:
	ld.global.f32 	%f129, [%rd136];
	setp.lt.f32 	%p43, %f227, %f129;
	mov.f32 	%f228, %f227;
	mov.u64 	%rd272, %rd271;
	@%p43 bra 	$L__BB13_158;
	setp.lt.f32 	%p44, %f129, %f227;
	mov.f32 	%f228, %f129;
	mov.u64 	%rd272, %rd134;
	@%p44 bra 	$L__BB13_158;
	setp.lt.s64 	%p45, %rd271, %rd134;
	selp.f32 	%f228, %f227, %f129, %p45;
	min.s64 	%rd272, %rd271, %rd134;
$L__BB13_158:
	ld.global.f32 	%f132, [%rd136+1024];
	setp.lt.f32 	%p46, %f228, %f132;
	mov.f32 	%f230, %f228;
	mov.u64 	%rd274, %rd272;
	@%p46 bra 	$L__BB13_161;
	setp.lt.f32 	%p47, %f132, %f228;
	mov.f32 	%f230, %f132;
	mov.u64 	%rd274, %rd135;
	@%p47 bra 	$L__BB13_161;
	setp.lt.s64 	%p48, %rd272, %rd135;
	selp.f32 	%f230, %f228, %f132, %p48;
	min.s64 	%rd274, %rd272, %rd135;
$L__BB13_161:
	add.s32 	%r431, %r431, 1024;
	add.s32 	%r435, %r435, 1024;
	add.s32 	%r434, %r434, 1024;
	add.s32 	%r433, %r433, 1024;
	add.s32 	%r432, %r432, 1024;
	setp.lt.s32 	%p49, %r431, %r40;
	@%p49 bra 	$L__BB13_149;
$L__BB13_162:
	// begin inline asm
	mov.u32 %r85, %laneid;
	// end inline asm
	mov.b32 	%r87, %f230;
	mov.b32 	%r103, 1;
	mov.b32 	%r104, 31;
	mov.b32 	%r105, -1;
	// begin inline asm
	shfl.sync.down.b32 %r86, %r87, %r103, %r104, %r105;
	// end inline asm
	mov.b32 	%f136, %r86;
	// begin inline asm
	shfl.sync.down.b32 %r91, %r92, %r103, %r104, %r105;
	// end inline asm
	mov.b64 	{%r97, %r102}, %rd274;
	// begin inline asm
	shfl.sync.down.b32 %r96, %r97, %r103, %r104, %r105;
	// end inline asm
	// begin inline asm
	shfl.sync.down.b32 %r101, %r102, %r103, %r104, %r105;
	// end inline asm
	mov.b64 	%rd147, {%r96, %r101};
	setp.gt.s32 	%p50, %r85, 30;
	setp.lt.f32 	%p51, %f230, %f136;
	or.pred  	%p52, %p50, %p51;
	mov.f32 	%f231, %f230;
	mov.u64 	%rd275, %rd274;
	@%p52 bra 	$L__BB13_165;
	setp.gt.f32 	%p53, %f230, %f136;
	mov.f32 	%f231, %f136;
	mov.u64 	%rd275, %rd147;
	@%p53 bra 	$L__BB13_165;
	setp.lt.s64 	%p54, %rd274, %rd147;
	selp.f32 	%f231, %f230, %f136, %p54;
	min.s64 	%rd275, %rd274, %rd147;
$L__BB13_165:
	mov.b32 	%r107, %f231;
	mov.b32 	%r123, 2;
	mov.b32 	%r124, 31;
	mov.b32 	%r125, -1;
	// begin inline asm
	shfl.sync.down.b32 %r106, %r107, %r123, %r124, %r125;
	// end inline asm
	mov.b32 	%f139, %r106;
	// begin inline asm
	shfl.sync.down.b32 %r111, %r112, %r123, %r124, %r125;
	// end inline asm
	mov.b64 	{%r117, %r122}, %rd275;
	// begin inline asm
	shfl.sync.down.b32 %r116, %r117, %r123, %r124, %r125;
	// end inline asm
	// begin inline asm
	shfl.sync.down.b32 %r121, %r122, %r123, %r124, %r125;
	// end inline asm
	mov.b64 	%rd150, {%r116, %r121};
	setp.gt.s32 	%p55, %r85, 29;
	setp.lt.f32 	%p56, %f231, %f139;
	or.pred  	%p57, %p55, %p56;
	mov.f32 	%f232, %f231;
	mov.u64 	%rd276, %rd275;
	@%p57 bra 	$L__BB13_168;
	setp.gt.f32 	%p58, %f231, %f139;
	mov.f32 	%f232, %f139;
	mov.u64 	%rd276, %rd150;
	@%p58 bra 	$L__BB13_168;
	setp.lt.s64 	%p59, %rd275, %rd150;
	selp.f32 	%f232, %f231, %f139, %p59;
	min.s64 	%rd276, %rd275, %rd150;
$L__BB13_168:
	mov.b32 	%r127, %f232;
	mov.b32 	%r143, 4;
	mov.b32 	%r144, 31;
	mov.b32 	%r145, -1;
	// begin inline asm
	shfl.sync.down.b32 %r126, %r127, %r143, %r144, %r145;
	// end inline asm
	mov.b32 	%f142, %r126;
	// begin inline asm
	shfl.sync.down.b32 %r131, %r132, %r143, %r144, %r145;
	// end inline asm
	mov.b64 	{%r137, %r142}, %rd276;
	// begin inline asm
	shfl.sync.down.b32 %r136, %r137, %r143, %r144, %r145;
	// end inline asm
	// begin inline asm
	shfl.sync.down.b32 %r141, %r142, %r143, %r144, %r145;
	// end inline asm
	mov.b64 	%rd153, {%r136, %r141};
	setp.gt.s32 	%p60, %r85, 27;
	setp.lt.f32 	%p61, %f232, %f142;
	or.pred  	%p62, %p60, %p61;
	mov.f32 	%f233, %f232;
	mov.u64 	%rd277, %rd276;
	@%p62 bra 	$L__BB13_171;
	setp.gt.f32 	%p63, %f232, %f142;
	mov.f32 	%f233, %f142;
	mov.u64 	%rd277, %rd153;
	@%p63 bra 	$L__BB13_171;
	setp.lt.s64 	%p64, %rd276, %rd153;
	selp.f32 	%f233, %f232, %f142, %p64;
	min.s64 	%rd277, %rd276, %rd153;
$L__BB13_171:
	mov.b32 	%r147, %f233;
	mov.b32 	%r163, 8;
	mov.b32 	%r164, 31;
	mov.b32 	%r165, -1;
	// begin inline asm
	shfl.sync.down.b32 %r146, %r147, %r163, %r164, %r165;
	// end inline asm
	mov.b32 	%f145, %r146;
	// begin inline asm
	shfl.sync.down.b32 %r151, %r152, %r163, %r164, %r165;
	// end inline asm
	mov.b64 	{%r157, %r162}, %rd277;
	// begin inline asm
	shfl.sync.down.b32 %r156, %r157, %r163, %r164, %r165;
	// end inline asm
	// begin inline asm
	shfl.sync.down.b32 %r161, %r162, %r163, %r164, %r165;
	// end inline asm
	mov.b64 	%rd156, {%r156, %r161};
	setp.gt.s32 	%p65, %r85, 23;
	setp.lt.f32 	%p66, %f233, %f145;
	or.pred  	%p67, %p65, %p66;
	mov.f32 	%f234, %f233;
	mov.u64 	%rd278, %rd277;
	@%p67 bra 	$L__BB13_174;
	setp.gt.f32 	%p68, %f233, %f145;
	mov.f32 	%f234, %f145;
	mov.u64 	%rd278, %rd156;
	@%p68 bra 	$L__BB13_174;
	setp.lt.s64 	%p69, %rd277, %rd156;
	selp.f32 	%f234, %f233, %f145, %p69;
	min.s64 	%rd278, %rd277, %rd156;
$L__BB13_174:
	mov.b32 	%r167, %f234;
	mov.b32 	%r183, 16;
	mov.b32 	%r184, 31;
	mov.b32 	%r185, -1;
	// begin inline asm
	shfl.sync.down.b32 %r166, %r167, %r183, %r184, %r185;
	// end inline asm
	mov.b32 	%f148, %r166;
	// begin inline asm
	shfl.sync.down.b32 %r171, %r172, %r183, %r184, %r185;
	// end inline asm
	mov.b64 	{%r177, %r182}, %rd278;
	// begin inline asm
	shfl.sync.down.b32 %r176, %r177, %r183, %r184, %r185;
	// end inline asm
	// begin inline asm
	shfl.sync.down.b32 %r181, %r182, %r183, %r184, %r185;
	// end inline asm
	mov.b64 	%rd159, {%r176, %r181};
	setp.gt.s32 	%p70, %r85, 15;
	setp.lt.f32 	%p71, %f234, %f148;
	or.pred  	%p72, %p70, %p71;
	mov.f32 	%f242, %f234;
	mov.u64 	%rd286, %rd278;
	@%p72 bra 	$L__BB13_177;
	setp.gt.f32 	%p73, %f234, %f148;
	mov.f32 	%f242, %f148;
	mov.u64 	%rd286, %rd159;
	@%p73 bra 	$L__BB13_177;
	setp.lt.s64 	%p74, %rd278, %rd159;
	selp.f32 	%f242, %f234, %f148, %p74;
	min.s64 	%rd286, %rd278, %rd159;
$L__BB13_177:
	setp.ne.s32 	%p75, %r85, 0;
	@%p75 bra 	$L__BB13_179;
	shr.u32 	%r186, %r35, 1;
	and.b32  	%r187, %r186, 496;
	mov.u32 	%r188, _ZN6thrust24THRUST_300001_SM_1000_NS8cuda_cub4core6detail5shmemE;
	add.s32 	%r189, %r188, %r187;
	st.shared.f32 	[%r189+8], %f242;
	st.shared.u64 	[%r189+16], %rd286;
$L__BB13_179:
	bar.sync 	0;
	setp.ne.s32 	%p76, %r35, 0;
	@%p76 bra 	$L__BB13_201;
	ld.shared.f32 	%f151, [_ZN6thrust24THRUST_300001_SM_1000_NS8cuda_cub4core6detail5shmemE+24];
	ld.shared.u64 	%rd162, [_ZN6thrust24THRUST_300001_SM_1000_NS8cuda_cub4core6detail5shmemE+32];
	setp.lt.f32 	%p77, %f242, %f151;
	mov.f32 	%f236, %f242;
	mov.u64 	%rd280, %rd286;
	@%p77 bra 	$L__BB13_183;
	setp.lt.f32 	%p78, %f151, %f242;
	mov.f32 	%f236, %f151;
	mov.u64 	%rd280, %rd162;
	@%p78 bra 	$L__BB13_183;
	setp.lt.s64 	%p79, %rd286, %rd162;
	selp.f32 	%f236, %f242, %f151, %p79;
	min.s64 	%rd280, %rd286, %rd162;
$L__BB13_183:
	ld.shared.f32 	%f154, [_ZN6thrust24THRUST_300001_SM_1000_NS8cuda_cub4core6detail5shmemE+40];
	ld.shared.u64 	%rd165, [_ZN6thrust24THRUST_300001_SM_1000_NS8cuda_cub4core6detail5shmemE+48];
	setp.lt.f32 	%p80, %f236, %f154;
	mov.f32 	%f237, %f236;
	mov.u64 	%rd281, %rd280;
	@%p80 bra 	$L__BB13_186;
	setp.lt.f32 	%p81, %f154, %f236;
	mov.f32 	%f237, %f154;
	mov.u64 	%rd281, %rd165;
	@%p81 bra 	$L__BB13_186;
	setp.lt.s64 	%p82, %rd280, %rd165;
	selp.f32 	%f237, %f236, %f154, %p82;
	min.s64 	%rd281, %rd280, %rd165;
$L__BB13_186:
	ld.shared.f32 	%f157, [_ZN6thrust24THRUST_300001_SM_1000_NS8cuda_cub4core6detail5shmemE+56];
	ld.shared.u64 	%rd168, [_ZN6thrust24THRUST_300001_SM_1000_NS8cuda_cub4core6detail5shmemE+64];
	setp.lt.f32 	%p83, %f237, %f157;
	mov.f32 	%f238, %f237;
	mov.u64 	%rd282, %rd281;
	@%p83 bra 	$L__BB13_189;
	setp.lt.f32 	%p84, %f157, %f237;
	mov.f32 	%f238, %f157;
	mov.u64 	%rd282, %rd168;
	@%p84 bra 	$L__BB13_189;
	setp.lt.s64 	%p85, %rd281, %rd168;
	selp.f32 	%f238, %f237, %f157, %p85;
	min.s64 	%rd282, %rd281, %rd168;
$L__BB13_189:
	ld.shared.f32 	%f160, [_ZN6thrust24THRUST_300001_SM_1000_NS8cuda_cub4core6detail5shmemE+72];
	ld.shared.u64 	%rd171, [_ZN6thrust24THRUST_300001_SM_1000_NS8cuda_cub4core6detail5shmemE+80];
	setp.lt.f32 	%p86, %f238, %f160;
	mov.f32 	%f239, %f238;
	mov.u64 	%rd283, %rd282;
	@%p86 bra 	$L__BB13_192;
	setp.lt.f32 	%p87, %f160, %f238;
	mov.f32 	%f239, %f160;
	mov.u64 	%rd283, %rd171;
	@%p87 bra 	$L__BB13_192;
	setp.lt.s64 	%p88, %rd282, %rd171;
	selp.f32 	%f239, %f238, %f160, %p88;
	min.s64 	%rd283, %rd282, %rd171;
$L__BB13_192:
	ld.shared.f32 	%f163, [_ZN6thrust24THRUST_300001_SM_1000_NS8cuda_cub4core6detail5shmemE+88];
	ld.shared.u64 	%rd174, [_ZN6thrust24THRUST_300001_SM_1000_NS8cuda_cub4core6detail5shmemE+96];
	setp.lt.f32 	%p89, %f239, %f163;
	mov.f32 	%f240, %f239;
	mov.u64 	%rd284, %rd283;
	@%p89 bra 	$L__BB13_195;
	setp.lt.f32 	%p90, %f163, %f239;
	mov.f32 	%f240, %f163;
	mov.u64 	%rd284, %rd174;
	@%p90 bra 	$L__BB13_195;
	setp.lt.s64 	%p91, %rd283, %rd174;
	selp.f32 	%f240, %f239, %f163, %p91;
	min.s64 	%rd284, %rd283, %rd174;
$L__BB13_195:
	ld.shared.f32 	%f166, [_ZN6thrust24THRUST_300001_SM_1000_NS8cuda_cub4core6detail5shmemE+104];
	ld.shared.u64 	%rd177, [_ZN6thrust24THRUST_300001_SM_1000_NS8cuda_cub4core6detail5shmemE+112];
	setp.lt.f32 	%p92, %f240, %f166;
	mov.f32 	%f241, %f240;
	mov.u64 	%rd285, %rd284;
	@%p92 bra 	$L__BB13_198;
	setp.lt.f32 	%p93, %f166, %f240;
	mov.f32 	%f241, %f166;
	mov.u64 	%rd285, %rd177;
	@%p93 bra 	$L__BB13_198;
	setp.lt.s64 	%p94, %rd284, %rd177;
	selp.f32 	%f241, %f240, %f166, %p94;
	min.s64 	%rd285, %rd284, %rd177;
$L__BB13_198:
	ld.shared.f32 	%f169, [_ZN6thrust24THRUST_300001_SM_1000_NS8cuda_cub4core6detail5shmemE+120];
	ld.shared.u64 	%rd180, [_ZN6thrust24THRUST_300001_SM_1000_NS8cuda_cub4core6detail5shmemE+128];
	setp.lt.f32 	%p95, %f241, %f169;
	mov.f32 	%f242, %f241;
	mov.u64 	%rd286, %rd285;
	@%p95 bra 	$L__BB13_201;
	setp.lt.f32 	%p96, %f169, %f241;
	mov.f32 	%f242, %f169;
	mov.u64 	%rd286, %rd180;
	@%p96 bra 	$L__BB13_201;
	setp.lt.s64 	%p97, %rd285, %rd180;
	selp.f32 	%f242, %f241, %f169, %p97;
	min.s64 	%rd286, %rd285, %rd180;
$L__BB13_201:
	mov.u32 	%r415, %tid.x;
	setp.ne.s32 	%p224, %r415, 0;
	@%p224 bra 	$L__BB13_203;
	ld.param.u64 	%rd222, [_ZN6thrust24THRUST_300001_SM_1000_NS8cuda_cub4core6detail13_kernel_agentINS1_8__reduce11ReduceAgentINS0_12zip_iteratorIN4cuda3std3__45tupleIJNS0_10device_ptrIKfEENS0_17counting_iteratorIlNS0_11use_defaultESG_SG_EEEEEEEPNSB_IJflEEESK_iNS1_9__extrema9arg_min_fIflNSA_4lessIfEEEEEEJSJ_SL_iN3cub18CUB_300001_SM_100013GridEvenShareIiEENST_9GridQueueIjEESQ_EEEvDpT0__param_1];
	cvta.to.global.u64 	%rd219, %rd222;
	mul.wide.u32 	%rd220, %r1, 16;
	add.s64 	%rd221, %rd219, %rd220;
	st.global.f32 	[%rd221], %f242;
	st.global.u64 	[%rd221+8], %rd286;
$L__BB13_203:
	ret;

}
	// .globl	_ZN6thrust24THRUST_300001_SM_1000_NS8cuda_cub4core6detail13_kernel_agentINS1_8__reduce11ReduceAgentIPN4cuda3std3__45tupleIJflEEESC_SB_iNS1_9__extrema9arg_min_fIflNS9_4lessIfEEEEEEJSC_SC_iSH_EEEvDpT0_
.visible .entry _ZN6thrust24THRUST_300001_SM_1000_NS8cuda_cub4core6detail13_kernel_agentINS1_8__reduce11ReduceAgentIPN4cuda3std3__45tupleIJflEEESC_SB_iNS1_9__extrema9arg_min_fIflNS9_4lessIfEEEEEEJSC_SC_iSH_EEEvDpT0_(
	.param .u64 .ptr .align 1 _ZN6thrust24THRUST_300001_SM_1000_NS8cuda_cub4core6detail13_kernel_agentINS1_8__reduce11ReduceAgentIPN4cuda3std3__45tupleIJflEEESC_SB_iNS1_9__extrema9arg_min_fIflNS9_4lessIfEEEEEEJSC_SC_iSH_EEEvDpT0__param_0,
	.param .u64 .ptr .align 1 _ZN6thrust24THRUST_300001_SM_1000_NS8cuda_cub4core6detail13_kernel_agentINS1_8__reduce11ReduceAgentIPN4cuda3std3__45tupleIJflEEESC_SB_iNS1_9__extrema9arg_min_fIflNS9_4lessIfEEEEEEJSC_SC_iSH_EEEvDpT0__param_1,
	.param .u32 _ZN6thrust24THRUST_300001_SM_1000_NS8cuda_cub4core6detail13_kernel_agentINS1_8__reduce11ReduceAgentIPN4cuda3std3__45tupleIJflEEESC_SB_iNS1_9__extrema9arg_min_fIflNS9_4lessIfEEEEEEJSC_SC_iSH_EEEvDpT0__param_2,
	.param .align 1 .b8 _ZN6thrust24THRUST_300001_SM_1000_NS8cuda_cub4core6detail13_kernel_agentINS1_8__reduce11ReduceAgentIPN4cuda3std3__45tupleIJflEEESC_SB_iNS1_9__extrema9arg_min_fIflNS9_4lessIfEEEEEEJSC_SC_iSH_EEEvDpT0__param_3[1]
)
.maxntid 256
{
	.reg .pred 	%p<228>;
	.reg .b32 	%r<432>;
	.reg .b32 	%f<248>;
	.reg .b64 	%rd<356>;

	ld.param.u64 	%rd186, [_ZN6thrust24THRUST_300001_SM_1000_NS8cuda_cub4core6detail13_kernel_agentINS1_8__reduce11ReduceAgentIPN4cuda3std3__45tupleIJflEEESC_SB_iNS1_9__extrema9arg_min_fIflNS9_4lessIfEEEEEEJSC_SC_iSH_EEEvDpT0__param_0];
	ld.param.u64 	%rd187, [_ZN6thrust24THRUST_300001_SM_1000_NS8cuda_cub4core6detail13_kernel_agentINS1_8__reduce11ReduceAgentIPN4cuda3std3__45tupleIJflEEESC_SB_iNS1_9__extrema9arg_min_fIflNS9_4lessIfEEEEEEJSC_SC_iSH_EEEvDpT0__param_1];
	ld.param.u32 	%r37, [_ZN6thrust24THRUST_300001_SM_1000_NS8cuda_cub4core6detail13_kernel_agentINS1_8__reduce11ReduceAgentIPN4cuda3std3__45tupleIJflEEESC_SB_iNS1_9__extrema9arg_min_fIflNS9_4lessIfEEEEEEJSC_SC_iSH_EEEvDpT0__param_2];
	setp.eq.s32 	%p1, %r37, 0;
	@%p1 bra 	$L__BB14_205;
	setp.gt.s32 	%p2, %r37, 1279;
	@%p2 bra 	$L__BB14_111;
	mov.u32 	%r1, %tid.x;
	setp.ge.s32 	%p101, %r1, %r37;
	mov.f32 	%f191, 0f00000000;
	mov.b64 	%rd298, 0;
	mov.u32 	%r422, %r1;
	@%p101 bra 	$L__BB14_4;
	mul.wide.u32 	%rd263, %r1, 16;
	add.s64 	%rd260, %rd186, %rd263;
	// begin inline asm
	ld.global.nc.u64 %rd259, [%rd260];
	// end inline asm
	mov.b64 	{%r183, %r184}, %rd259;
	mov.b32 	%f191, %r183;
	add.s64 	%rd262, %rd260, 8;
	// begin inline asm
	ld.global.nc.u64 %rd298, [%rd262];
	// end inline asm
	add.s32 	%r422, %r1, 256;
$L__BB14_4:
	setp.ge.s32 	%p102, %r422, %r37;
	@%p102 bra 	$L__BB14_25;
	not.b32 	%r185, %r422;
	add.s32 	%r4, %r37, %r185;
	and.b32  	%r186, %r4, 768;
	setp.eq.s32 	%p103, %r186, 768;
	@%p103 bra 	$L__BB14_11;
	mul.wide.u32 	%rd265, %r422, 16;
	add.s64 	%rd289, %rd186, %rd265;
	shr.u32 	%r187, %r4, 8;
	add.s32 	%r188, %r187, 1;
	and.b32  	%r189, %r188, 3;
	neg.s32 	%r420, %r189;
$L__BB14_7:
	.pragma "nounroll";
	mov.u64 	%rd5, %rd298;
	mov.f32 	%f3, %f191;
	// begin inline asm
	ld.global.nc.u64 %rd266, [%rd289];
	// end inline asm
	mov.b64 	{%r190, %r191}, %rd266;
	mov.b32 	%f4, %r190;
	add.s64 	%rd269, %rd289, 8;
	// begin inline asm
	ld.global.nc.u64 %rd268, [%rd269];
	// end inline asm
	setp.lt.f32 	%p104, %f3, %f4;
	@%p104 bra 	$L__BB14_10;
	setp.lt.f32 	%p105, %f4, %f3;
	mov.u64 	%rd298, %rd268;
	mov.f32 	%f191, %f4;
	@%p105 bra 	$L__BB14_10;
	setp.lt.s64 	%p106, %rd5, %rd268;
	min.s64 	%rd298, %rd5, %rd268;
	selp.f32 	%f191, %f3, %f4, %p106;
$L__BB14_10:
	add.s32 	%r422, %r422, 256;
	add.s64 	%rd289, %rd289, 4096;
	add.s32 	%r420, %r420, 1;
	setp.ne.s32 	%p107, %r420, 0;
	@%p107 bra 	$L__BB14_7;
$L__BB14_11:
	setp.lt.u32 	%p108, %r4, 768;
	@%p108 bra 	$L__BB14_25;
$L__BB14_12:
	mul.wide.s32 	%rd274, %r422, 16;
	add.s64 	%rd271, %rd186, %rd274;
	// begin inline asm
	ld.global.nc.u64 %rd270, [%rd271];
	// end inline asm
	mov.b64 	{%r192, %r193}, %rd270;
	mov.b32 	%f10, %r192;
	add.s64 	%rd273, %rd271, 8;
	// begin inline asm
	ld.global.nc.u64 %rd272, [%rd273];
	// end inline asm
	setp.lt.f32 	%p109, %f191, %f10;
	mov.u64 	%rd295, %rd298;
	mov.f32 	%f188, %f191;
	@%p109 bra 	$L__BB14_15;
	setp.lt.f32 	%p110, %f10, %f191;
	mov.u64 	%rd295, %rd272;
	mov.f32 	%f188, %f10;
	@%p110 bra 	$L__BB14_15;
	setp.lt.s64 	%p111, %rd298, %rd272;
	min.s64 	%rd295, %rd298, %rd272;
	selp.f32 	%f188, %f191, %f10, %p111;
$L__BB14_15:
	add.s64 	%rd276, %rd271, 4096;
	// begin inline asm
	ld.global.nc.u64 %rd275, [%rd276];
	// end inline asm
	mov.b64 	{%r194, %r195}, %rd275;
	mov.b32 	%f13, %r194;
	add.s64 	%rd278, %rd271, 4104;
	// begin inline asm
	ld.global.nc.u64 %rd277, [%rd278];
	// end inline asm
	setp.lt.f32 	%p112, %f188, %f13;
	mov.u64 	%rd296, %rd295;
	mov.f32 	%f189, %f188;
	@%p112 bra 	$L__BB14_18;
	setp.lt.f32 	%p113, %f13, %f188;
	mov.u64 	%rd296, %rd277;
	mov.f32 	%f189, %f13;
	@%p113 bra 	$L__BB14_18;
	setp.lt.s64 	%p114, %rd295, %rd277;
	min.s64 	%rd296, %rd295, %rd277;
	selp.f32 	%f189, %f188, %f13, %p114;
$L__BB14_18:
	add.s64 	%rd280, %rd271, 8192;
	// begin inline asm
	ld.global.nc.u64 %rd279, [%rd280];
	// end inline asm
	mov.b64 	{%r196, %r197}, %rd279;
	mov.b32 	%f16, %r196;
	add.s64 	%rd282, %rd271, 8200;
	// begin inline asm
	ld.global.nc.u64 %rd281, [%rd282];
	// end inline asm
	setp.lt.f32 	%p115, %f189, %f16;
	mov.u64 	%rd297, %rd296;
	mov.f32 	%f190, %f189;
	@%p115 bra 	$L__BB14_21;
	setp.lt.f32 	%p116, %f16, %f189;
	mov.u64 	%rd297, %rd281;
	mov.f32 	%f190, %f16;
	@%p116 bra 	$L__BB14_21;
	setp.lt.s64 	%p117, %rd296, %rd281;
	min.s64 	%rd297, %rd296, %rd281;
	selp.f32 	%f190, %f189, %f16, %p117;
$L__BB14_21:
	add.s64 	%rd284, %rd271, 12288;
	// begin inline asm
	ld.global.nc.u64 %rd283, [%rd284];
	// end inline asm
	mov.b64 	{%r198, %r199}, %rd283;
	mov.b32 	%f19, %r198;
	add.s64 	%rd286, %rd271, 12296;
	// begin inline asm
	ld.global.nc.u64 %rd285, [%rd286];
	// end inline asm
	setp.lt.f32 	%p118, %f190, %f19;
	mov.u64 	%rd298, %rd297;
	mov.f32 	%f191, %f190;
	@%p118 bra 	$L__BB14_24;
	setp.lt.f32 	%p119, %f19, %f190;
	mov.u64 	%rd298, %rd285;
	mov.f32 	%f191, %f19;
	@%p119 bra 	$L__BB14_24;
	setp.lt.s64 	%p120, %rd297, %rd285;
	min.s64 	%rd298, %rd297, %rd285;
	selp.f32 	%f191, %f190, %f19, %p120;
$L__BB14_24:
	add.s32 	%r422, %r422, 1024;
	setp.lt.s32 	%p121, %r422, %r37;
	@%p121 bra 	$L__BB14_12;
$L__BB14_25:
	setp.lt.s32 	%p122, %r37, 256;
	@%p122 bra 	$L__BB14_65;
	// begin inline asm
	mov.u32 %r313, %laneid;
	// end inline asm
	mov.b32 	%r315, %f191;
	mov.b32 	%r331, 1;
	mov.b32 	%r332, 31;
	mov.b32 	%r333, -1;
	// begin inline asm
	shfl.sync.down.b32 %r314, %r315, %r331, %r332, %r333;
	// end inline asm
	mov.b32 	%f23, %r314;
	// begin inline asm
	shfl.sync.down.b32 %r319, %r320, %r331, %r332, %r333;
	// end inline asm
	mov.b64 	{%r325, %r330}, %rd298;
	// begin inline asm
	shfl.sync.down.b32 %r324, %r325, %r331, %r332, %r333;
	// end inline asm
	// begin inline asm
	shfl.sync.down.b32 %r329, %r330, %r331, %r332, %r333;
	// end inline asm
	mov.b64 	%rd27, {%r324, %r329};
	setp.gt.s32 	%p179, %r313, 30;
	setp.lt.f32 	%p180, %f191, %f23;
	or.pred  	%p181, %p179, %p180;
	mov.u64 	%rd300, %rd298;
	mov.f32 	%f193, %f191;
	@%p181 bra 	$L__BB14_29;
	setp.gt.f32 	%p182, %f191, %f23;
	mov.u64 	%rd300, %rd27;
	mov.f32 	%f193, %f23;
	@%p182 bra 	$L__BB14_29;
	setp.lt.s64 	%p183, %rd298, %rd27;
	min.s64 	%rd300, %rd298, %rd27;
	selp.f32 	%f193, %f191, %f23, %p183;
$L__BB14_29:
	mov.b32 	%r335, %f193;
	mov.b32 	%r351, 2;
	mov.b32 	%r352, 31;
	mov.b32 	%r353, -1;
	// begin inline asm
	shfl.sync.down.b32 %r334, %r335, %r351, %r352, %r353;
	// end inline asm
	mov.b32 	%f26, %r334;
	// begin inline asm
	shfl.sync.down.b32 %r339, %r340, %r351, %r352, %r353;
	// end inline asm
	mov.b64 	{%r345, %r350}, %rd300;
	// begin inline asm
	shfl.sync.down.b32 %r344, %r345, %r351, %r352, %r353;
	// end inline asm
	// begin inline asm
	shfl.sync.down.b32 %r349, %r350, %r351, %r352, %r353;
	// end inline asm
	mov.b64 	%rd30, {%r344, %r349};
	setp.gt.s32 	%p184, %r313, 29;
	setp.lt.f32 	%p185, %f193, %f26;
	or.pred  	%p186, %p184, %p185;
	mov.u64 	%rd301, %rd300;
	mov.f32 	%f194, %f193;
	@%p186 bra 	$L__BB14_32;
	setp.gt.f32 	%p187, %f193, %f26;
	mov.u64 	%rd301, %rd30;
	mov.f32 	%f194, %f26;
	@%p187 bra 	$L__BB14_32;
	setp.lt.s64 	%p188, %rd300, %rd30;
	min.s64 	%rd301, %rd300, %rd30;
	selp.f32 	%f194, %f193, %f26, %p188;
$L__BB14_32:
	mov.b32 	%r355, %f194;
	mov.b32 	%r371, 4;
	mov.b32 	%r372, 31;
	mov.b32 	%r373, -1;
	// begin inline asm
	shfl.sync.down.b32 %r354, %r355, %r371, %r372, %r373;
	// end inline asm
	mov.b32 	%f29, %r354;
	// begin inline asm
	shfl.sync.down.b32 %r359, %r360, %r371, %r372, %r373;
	// end inline asm
	mov.b64 	{%r365, %r370}, %rd301;
	// begin inline asm
	shfl.sync.down.b32 %r364, %r365, %r371, %r372, %r373;
	// end inline asm
	// begin inline asm
	shfl.sync.down.b32 %r369, %r370, %r371, %r372, %r373;
	// end inline asm
	mov.b64 	%rd33, {%r364, %r369};
	setp.gt.s32 	%p189, %r313, 27;
	setp.lt.f32 	%p190, %f194, %f29;
	or.pred  	%p191, %p189, %p190;
	mov.u64 	%rd302, %rd301;
	mov.f32 	%f195, %f194;
	@%p191 bra 	$L__BB14_35;
	setp.gt.f32 	%p192, %f194, %f29;
	mov.u64 	%rd302, %rd33;
	mov.f32 	%f195, %f29;
	@%p192 bra 	$L__BB14_35;
	setp.lt.s64 	%p193, %rd301, %rd33;
	min.s64 	%rd302, %rd301, %rd33;
	selp.f32 	%f195, %f194, %f29, %p193;
$L__BB14_35:
	mov.b32 	%r375, %f195;
	mov.b32 	%r391, 8;
	mov.b32 	%r392, 31;
	mov.b32 	%r393, -1;
	// begin inline asm
	shfl.sync.down.b32 %r374, %r375, %r391, %r392, %r393;
	// end inline asm
	mov.b32 	%f32, %r374;
	// begin inline asm
	shfl.sync.down.b32 %r379, %r380, %r391, %r392, %r393;
	// end inline asm
	mov.b64 	{%r385, %r390}, %rd302;
	// begin inline asm
	shfl.sync.down.b32 %r384, %r385, %r391, %r392, %r393;
	// end inline asm
	// begin inline asm
	shfl.sync.down.b32 %r389, %r390, %r391, %r392, %r393;
	// end inline asm
	mov.b64 	%rd36, {%r384, %r389};
	setp.gt.s32 	%p194, %r313, 23;
	setp.lt.f32 	%p195, %f195, %f32;
	or.pred  	%p196, %p194, %p195;
	mov.u64 	%rd303, %rd302;
	mov.f32 	%f196, %f195;
	@%p196 bra 	$L__BB14_38;
	setp.gt.f32 	%p197, %f195, %f32;
	mov.u64 	%rd303, %rd36;
	mov.f32 	%f196, %f32;
	@%p197 bra 	$L__BB14_38;
	setp.lt.s64 	%p198, %rd302, %rd36;
	min.s64 	%rd303, %rd302, %rd36;
	selp.f32 	%f196, %f195, %f32, %p198;
$L__BB14_38:
	mov.b32 	%r395, %f196;
	mov.b32 	%r411, 16;
	mov.b32 	%r412, 31;
	mov.b32 	%r413, -1;
	// begin inline asm
	shfl.sync.down.b32 %r394, %r395, %r411, %r412, %r413;
	// end inline asm
	mov.b32 	%f35, %r394;
	// begin inline asm
	shfl.sync.down.b32 %r399, %r400, %r411, %r412, %r413;
	// end inline asm
	mov.b64 	{%r405, %r410}, %rd303;
	// begin inline asm
	shfl.sync.down.b32 %r404, %r405, %r411, %r412, %r413;
	// end inline asm
	// begin inline asm
	shfl.sync.down.b32 %r409, %r410, %r411, %r412, %r413;
	// end inline asm
	mov.b64 	%rd39, {%r404, %r409};
	setp.gt.s32 	%p199, %r313, 15;
	setp.lt.f32 	%p200, %f196, %f35;
	or.pred  	%p201, %p199, %p200;
	mov.u64 	%rd355, %rd303;
	mov.f32 	%f247, %f196;
	@%p201 bra 	$L__BB14_41;
	setp.gt.f32 	%p202, %f196, %f35;
	mov.u64 	%rd355, %rd39;
	mov.f32 	%f247, %f35;
	@%p202 bra 	$L__BB14_41;
	setp.lt.s64 	%p203, %rd303, %rd39;
	min.s64 	%rd355, %rd303, %rd39;
	selp.f32 	%f247, %f196, %f35, %p203;
$L__BB14_41:
	setp.ne.s32 	%p204, %r313, 0;
	@%p204 bra 	$L__BB14_43;
	shr.u32 	%r414, %r1, 1;
	and.b32  	%r415, %r414, 496;
	mov.u32 	%r416, _ZN6thrust24THRUST_300001_SM_1000_NS8cuda_cub4core6detail5shmemE;
	add.s32 	%r417, %r416, %r415;
	st.shared.f32 	[%r417+8], %f247;
	st.shared.u64 	[%r417+16], %rd355;
$L__BB14_43:
	bar.sync 	0;
	setp.ne.s32 	%p205, %r1, 0;
	@%p205 bra 	$L__BB14_203;
	ld.shared.f32 	%f38, [_ZN6thrust24THRUST_300001_SM_1000_NS8cuda_cub4core6detail5shmemE+24];
	ld.shared.u64 	%rd42, [_ZN6thrust24THRUST_300001_SM_1000_NS8cuda_cub4core6detail5shmemE+32];
	setp.lt.f32 	%p206, %f247, %f38;
	mov.u64 	%rd305, %rd355;
	mov.f32 	%f198, %f247;
	@%p206 bra 	$L__BB14_47;
	setp.lt.f32 	%p207, %f38, %f247;
	mov.u64 	%rd305, %rd42;
	mov.f32 	%f198, %f38;
	@%p207 bra 	$L__BB14_47;
	setp.lt.s64 	%p208, %rd355, %rd42;
	min.s64 	%rd305, %rd355, %rd42;
	selp.f32 	%f198, %f247, %f38, %p208;
$L__BB14_47:
	ld.shared.f32 	%f41, [_ZN6thrust24THRUST_300001_SM_1000_NS8cuda_cub4core6detail5shmemE+40];
	ld.shared.u64 	%rd45, [_ZN6thrust24THRUST_300001_SM_1000_NS8cuda_cub4core6detail5shmemE+48];
	setp.lt.f32 	%p209, %f198, %f41;
	mov.u64 	%rd306, %rd305;
	mov.f32 	%f199, %f198;
	@%p209 bra 	$L__BB14_50;
	setp.lt.f32 	%p210, %f41, %f198;
	mov.u64 	%rd306, %rd45;
	mov.f32 	%f199, %f41;
	@%p210 bra 	$L__BB14_50;
	setp.lt.s64 	%p211, %rd305, %rd45;
	min.s64 	%rd306, %rd305, %rd45;
	selp.f32 	%f199, %f198, %f41, %p211;
$L__BB14_50:
	ld.shared.f32 	%f44, [_ZN6thrust24THRUST_300001_SM_1000_NS8cuda_cub4core6detail5shmemE+56];
	ld.shared.u64 	%rd48, [_ZN6thrust24THRUST_300001_SM_1000_NS8cuda_cub4core6detail5shmemE+64];
	setp.lt.f32 	%p212, %f199, %f44;
	mov.u64 	%rd307, %rd306;
	mov.f32 	%f200, %f199;
	@%p212 bra 	$L__BB14_53;
	setp.lt.f32 	%p213, %f44, %f199;
	mov.u64 	%rd307, %rd48;
	mov.f32 	%f200, %f44;
	@%p213 bra 	$L__BB14_53;
	setp.lt.s64 	%p214, %rd306, %rd48;
	min.s64 	%rd307, %rd306, %rd48;
	selp.f32 	%f200, %f199, %f44, %p214;
$L__BB14_53:
	ld.shared.f32 	%f47, [_ZN6thrust24THRUST_300001_SM_1000_NS8cuda_cub4core6detail5shmemE+72];
	ld.shared.u64 	%rd51, [_ZN6thrust24THRUST_300001_SM_1000_NS8cuda_cub4core6detail5shmemE+80];
	setp.lt.f32 	%p215, %f200, %f47;
	mov.u64 	%rd308, %rd307;
	mov.f32 	%f201, %f200;
	@%p215 bra 	$L__BB14_56;
	setp.lt.f32 	%p216, %f47, %f200;
	mov.u64 	%rd308, %rd51;
	mov.f32 	%f201, %f47;
	@%p216 bra 	$L__BB14_56;
	setp.lt.s64 	%p217, %rd307, %rd51;
	min.s64 	%rd308, %rd307, %rd51;
	selp.f32 	%f201, %f200, %f47, %p217;
$L__BB14_56:
	ld.shared.f32 	%f50, [_ZN6thrust24THRUST_300001_SM_1000_NS8cuda_cub4core6detail5shmemE+88];
	ld.shared.u64 	%rd54, [_ZN6thrust24THRUST_300001_SM_1000_NS8cuda_cub4core6detail5shmemE+96];
	setp.lt.f32 	%p218, %f201, %f50;
	mov.u64 	%rd309, %rd308;
	mov.f32 	%f202, %f201;
	@%p218 bra 	$L__BB14_59;
	setp.lt.f32 	%p219, %f50, %f201;
	mov.u64 	%rd309, %rd54;
	mov.f32 	%f202, %f50;
	@%p219 bra 	$L__BB14_59;
	setp.lt.s64 	%p220, %rd308, %rd54;
	min.s64 	%rd309, %rd308, %rd54;
	selp.f32 	%f202, %f201, %f50, %p220;
$L__BB14_59:
	ld.shared.f32 	%f53, [_ZN6thrust24THRUST_300001_SM_1000_NS8cuda_cub4core6detail5shmemE+104];
	ld.shared.u64 	%rd57, [_ZN6thrust24THRUST_300001_SM_1000_NS8cuda_cub4core6detail5shmemE+112];
	setp.lt.f32 	%p221, %f202, %f53;
	mov.u64 	%rd310, %rd309;
	mov.f32 	%f203, %f202;
	@%p221 bra 	$L__BB14_62;
	setp.lt.f32 	%p222, %f53, %f202;
	mov.u64 	%rd310, %rd57;
	mov.f32 	%f203, %f53;
	@%p222 bra 	$L__BB14_62;
	setp.lt.s64 	%p223, %rd309, %rd57;
	min.s64 	%rd310, %rd309, %rd57;
	selp.f32 	%f203, %f202, %f53, %p223;
$L__BB14_62:
	ld.shared.f32 	%f56, [_ZN6thrust24THRUST_300001_SM_1000_NS8cuda_cub4core6detail5shmemE+120];
	ld.shared.u64 	%rd60, [_ZN6thrust24THRUST_300001_SM_1000_NS8cuda_cub4core6detail5shmemE+128];
	setp.lt.f32 	%p224, %f203, %f56;
	mov.f32 	%f247, %f203;
	mov.u64 	%rd355, %rd310;
	@%p224 bra 	$L__BB14_203;
	setp.lt.f32 	%p225, %f56, %f203;
	mov.f32 	%f247, %f56;
	mov.u64 	%rd355, %rd60;
	@%p225 bra 	$L__BB14_203;
	setp.lt.s64 	%p226, %rd310, %rd60;
	min.s64 	%rd355, %rd310, %rd60;
	selp.f32 	%f247, %f203, %f56, %p226;
	bra.uni 	$L__BB14_203;
$L__BB14_65:
	// begin inline asm
	mov.u32 %r200, %laneid;
	// end inline asm
	and.b32  	%r221, %r1, 992;
	add.s32 	%r222, %r221, 32;
	setp.gt.s32 	%p123, %r222, %r37;
	not.b32 	%r223, %r221;
	add.s32 	%r224, %r37, %r223;
	selp.b32 	%r219, %r224, 31, %p123;
	mov.b32 	%r202, %f191;
	mov.b32 	%r218, 1;
	mov.b32 	%r220, -1;
	// begin inline asm
	shfl.sync.down.b32 %r201, %r202, %r218, %r219, %r220;
	// end inline asm
	mov.b32 	%f58, %r201;
	// begin inline asm
	shfl.sync.down.b32 %r206, %r207, %r218, %r219, %r220;
	// end inline asm
	mov.b64 	{%r212, %r217}, %rd298;
	// begin inline asm
	shfl.sync.down.b32 %r211, %r212, %r218, %r219, %r220;
	// end inline asm
	// begin inline asm
	shfl.sync.down.b32 %r216, %r217, %r218, %r219, %r220;
	// end inline asm
	mov.b64 	%rd62, {%r211, %r216};
	setp.ge.s32 	%p124, %r200, %r219;
	setp.lt.f32 	%p125, %f191, %f58;
	or.pred  	%p126, %p124, %p125;
	mov.u64 	%rd311, %rd298;
	mov.f32 	%f204, %f191;
	@%p126 bra 	$L__BB14_68;
	setp.gt.f32 	%p127, %f191, %f58;
	mov.u64 	%rd311, %rd62;
	mov.f32 	%f204, %f58;
	@%p127 bra 	$L__BB14_68;
	setp.lt.s64 	%p128, %rd298, %rd62;
	min.s64 	%rd311, %rd298, %rd62;
	selp.f32 	%f204, %f191, %f58, %p128;
$L__BB14_68:
	mov.b32 	%r226, %f204;
	mov.b32 	%r242, 2;
	mov.b32 	%r244, -1;
	// begin inline asm
	shfl.sync.down.b32 %r225, %r226, %r242, %r219, %r244;
	// end inline asm
	mov.b32 	%f61, %r225;
	// begin inline asm
	shfl.sync.down.b32 %r230, %r231, %r242, %r219, %r244;
	// end inline asm
	mov.b64 	{%r236, %r241}, %rd311;
	// begin inline asm
	shfl.sync.down.b32 %r235, %r236, %r242, %r219, %r244;
	// end inline asm
	// begin inline asm
	shfl.sync.down.b32 %r240, %r241, %r242, %r219, %r244;
	// end inline asm
	mov.b64 	%rd65, {%r235, %r240};
	add.s32 	%r245, %r200, 2;
	setp.gt.s32 	%p129, %r245, %r219;
	setp.lt.f32 	%p130, %f204, %f61;
	or.pred  	%p131, %p129, %p130;
	mov.u64 	%rd312, %rd311;
	mov.f32 	%f205, %f204;
	@%p131 bra 	$L__BB14_71;
	setp.gt.f32 	%p132, %f204, %f61;
	mov.u64 	%rd312, %rd65;
	mov.f32 	%f205, %f61;
	@%p132 bra 	$L__BB14_71;
	setp.lt.s64 	%p133, %rd311, %rd65;
	min.s64 	%rd312, %rd311, %rd65;
	selp.f32 	%f205, %f204, %f61, %p133;
$L__BB14_71:
	mov.b32 	%r247, %f205;
	mov.b32 	%r263, 4;
	mov.b32 	%r265, -1;
	// begin inline asm
	shfl.sync.down.b32 %r246, %r247, %r263, %r219, %r265;
	// end inline asm
	mov.b32 	%f64, %r246;
	// begin inline asm
	shfl.sync.down.b32 %r251, %r252, %r263, %r219, %r265;
	// end inline asm
	mov.b64 	{%r257, %r262}, %rd312;
	// begin inline asm
	shfl.sync.down.b32 %r256, %r257, %r263, %r219, %r265;
	// end inline asm
	// begin inline asm
	shfl.sync.down.b32 %r261, %r262, %r263, %r219, %r265;
	// end inline asm
	mov.b64 	%rd68, {%r256, %r261};
	add.s32 	%r266, %r200, 4;
	setp.gt.s32 	%p134, %r266, %r219;
	setp.lt.f32 	%p135, %f205, %f64;
	or.pred  	%p136, %p134, %p135;
	mov.f32 	%f206, %f205;
	mov.u64 	%rd313, %rd312;
	@%p136 bra 	$L__BB14_74;
	setp.gt.f32 	%p137, %f205, %f64;
	mov.f32 	%f206, %f64;
	mov.u64 	%rd313, %rd68;
	@%p137 bra 	$L__BB14_74;
	setp.lt.s64 	%p138, %rd312, %rd68;
	selp.f32 	%f206, %f205, %f64, %p138;
	min.s64 	%rd313, %rd312, %rd68;
$L__BB14_74:
	mov.b32 	%r268, %f206;
	mov.b32 	%r284, 8;
	mov.b32 	%r286, -1;
	// begin inline asm
	shfl.sync.down.b32 %r267, %r268, %r284, %r219, %r286;
	// end inline asm
	mov.b32 	%f67, %r267;
	// begin inline asm
	shfl.sync.down.b32 %r272, %r273, %r284, %r219, %r286;
	// end inline asm
	mov.b64 	{%r278, %r283}, %rd313;
	// begin inline asm
	shfl.sync.down.b32 %r277, %r278, %r284, %r219, %r286;
	// end inline asm
	// begin inline asm
	shfl.sync.down.b32 %r282, %r283, %r284, %r219, %r286;
	// end inline asm
	mov.b64 	%rd71, {%r277, %r282};
	add.s32 	%r287, %r200, 8;
	setp.gt.s32 	%p139, %r287, %r219;
	setp.lt.f32 	%p140, %f206, %f67;
	or.pred  	%p141, %p139, %p140;
	mov.f32 	%f207, %f206;
	mov.u64 	%rd314, %rd313;
	@%p141 bra 	$L__BB14_77;
	setp.gt.f32 	%p142, %f206, %f67;
	mov.f32 	%f207, %f67;
	mov.u64 	%rd314, %rd71;
	@%p142 bra 	$L__BB14_77;
	setp.lt.s64 	%p143, %rd313, %rd71;
	selp.f32 	%f207, %f206, %f67, %p143;
	min.s64 	%rd314, %rd313, %rd71;
$L__BB14_77:
	mov.b32 	%r289, %f207;
	mov.b32 	%r305, 16;
	mov.b32 	%r307, -1;
	// begin inline asm
	shfl.sync.down.b32 %r288, %r289, %r305, %r219, %r307;
	// end inline asm
	mov.b32 	%f70, %r288;
	// begin inline asm
	shfl.sync.down.b32 %r293, %r294, %r305, %r219, %r307;
	// end inline asm
	mov.b64 	{%r299, %r304}, %rd314;
	// begin inline asm
	shfl.sync.down.b32 %r298, %r299, %r305, %r219, %r307;
	// end inline asm
	// begin inline asm
	shfl.sync.down.b32 %r303, %r304, %r305, %r219, %r307;
	// end inline asm
	mov.b64 	%rd74, {%r298, %r303};
	add.s32 	%r308, %r200, 16;
	setp.gt.s32 	%p144, %r308, %r219;
	setp.lt.f32 	%p145, %f207, %f70;
	or.pred  	%p146, %p144, %p145;
	mov.f32 	%f247, %f207;
	mov.u64 	%rd355, %rd314;
	@%p146 bra 	$L__BB14_80;
	setp.gt.f32 	%p147, %f207, %f70;
	mov.f32 	%f247, %f70;
	mov.u64 	%rd355, %rd74;
	@%p147 bra 	$L__BB14_80;
	setp.lt.s64 	%p148, %rd314, %rd74;
	selp.f32 	%f247, %f207, %f70, %p148;
	min.s64 	%rd355, %rd314, %rd74;
$L__BB14_80:
	setp.ne.s32 	%p149, %r200, 0;
	@%p149 bra 	$L__BB14_82;
	shr.u32 	%r309, %r1, 1;
	and.b32  	%r310, %r309, 496;
	mov.u32 	%r311, _ZN6thrust24THRUST_300001_SM_1000_NS8cuda_cub4core6detail5shmemE;
	add.s32 	%r312, %r311, %r310;
	st.shared.f32 	[%r312+8], %f247;
	st.shared.u64 	[%r312+16], %rd355;
$L__BB14_82:
	bar.sync 	0;
	setp.ne.s32 	%p150, %r1, 0;
	@%p150 bra 	$L__BB14_203;
	setp.lt.s32 	%p151, %r37, 33;
	mov.f32 	%f209, %f247;
	mov.u64 	%rd316, %rd355;
	@%p151 bra 	$L__BB14_87;
	ld.shared.f32 	%f73, [_ZN6thrust24THRUST_300001_SM_1000_NS8cuda_cub4core6detail5shmemE+24];
	ld.shared.u64 	%rd77, [_ZN6thrust24THRUST_300001_SM_1000_NS8cuda_cub4core6detail5shmemE+32];
	setp.lt.f32 	%p152, %f247, %f73;
	mov.f32 	%f209, %f247;
	mov.u64 	%rd316, %rd355;
	@%p152 bra 	$L__BB14_87;
	setp.lt.f32 	%p153, %f73, %f247;
	mov.f32 	%f209, %f73;
	mov.u64 	%rd316, %rd77;
	@%p153 bra 	$L__BB14_87;
	setp.lt.s64 	%p154, %rd355, %rd77;
	selp.f32 	%f209, %f247, %f73, %p154;
	min.s64 	%rd316, %rd355, %rd77;
$L__BB14_87:
	setp.lt.s32 	%p155, %r37, 65;
	mov.f32 	%f210, %f209;
	mov.u64 	%rd317, %rd316;
	@%p155 bra 	$L__BB14_91;
	ld.shared.f32 	%f76, [_ZN6thrust24THRUST_300001_SM_1000_NS8cuda_cub4core6detail5shmemE+40];
	ld.shared.u64 	%rd80, [_ZN6thrust24THRUST_300001_SM_1000_NS8cuda_cub4core6detail5shmemE+48];
	setp.lt.f32 	%p156, %f209, %f76;
	mov.f32 	%f210, %f209;
	mov.u64 	%rd317, %rd316;
	@%p156 bra 	$L__BB14_91;
	setp.lt.f32 	%p157, %f76, %f209;
	mov.f32 	%f210, %f76;
	mov.u64 	%rd317, %rd80;
	@%p157 bra 	$L__BB14_91;
	setp.lt.s64 	%p158, %rd316, %rd80;
	selp.f32 	%f210, %f209, %f76, %p158;
	min.s64 	%rd317, %rd316, %rd80;
$L__BB14_91:
	setp.lt.s32 	%p159, %r37, 97;
	mov.f32 	%f211, %f210;
	mov.u64 	%rd318, %rd317;
	@%p159 bra 	$L__BB14_95;
	ld.shared.f32 	%f79, [_ZN6thrust24THRUST_300001_SM_1000_NS8cuda_cub4core6detail5shmemE+56];
	ld.shared.u64 	%rd83, [_ZN6thrust24THRUST_300001_SM_1000_NS8cuda_cub4core6detail5shmemE+64];
	setp.lt.f32 	%p160, %f210, %f79;
	mov.f32 	%f211, %f210;
	mov.u64 	%rd318, %rd317;
	@%p160 bra 	$L__BB14_95;
	setp.lt.f32 	%p161, %f79, %f210;
	mov.f32 	%f211, %f79;
	mov.u64 	%rd318, %rd83;
	@%p161 bra 	$L__BB14_95;
	setp.lt.s64 	%p162, %rd317, %rd83;
	selp.f32 	%f211, %f210, %f79, %p162;
	min.s64 	%rd318, %rd317, %rd83;
$L__BB14_95:
	setp.lt.s32 	%p163, %r37, 129;
	mov.f32 	%f212, %f211;
	mov.u64 	%rd319, %rd318;
	@%p163 bra 	$L__BB14_99;
	ld.shared.f32 	%f82, [_ZN6thrust24THRUST_300001_SM_1000_NS8cuda_cub4core6detail5shmemE+72];
	ld.shared.u64 	%rd86, [_ZN6thrust24THRUST_300001_SM_1000_NS8cuda_cub4core6detail5shmemE+80];
	setp.lt.f32 	%p164, %f211, %f82;
	mov.f32 	%f212, %f211;
	mov.u64 	%rd319, %rd318;
	@%p164 bra 	$L__BB14_99;
	setp.lt.f32 	%p165, %f82, %f211;
	mov.f32 	%f212, %f82;
	mov.u64 	%rd319, %rd86;
	@%p165 bra 	$L__BB14_99;
	setp.lt.s64 	%p166, %rd318, %rd86;
	selp.f32 	%f212, %f211, %f82, %p166;
	min.s64 	%rd319, %rd318, %rd86;
$L__BB14_99:
	setp.lt.s32 	%p167, %r37, 161;
	mov.f32 	%f213, %f212;
	mov.u64 	%rd320, %rd319;
	@%p167 bra 	$L__BB14_103;
	ld.shared.f32 	%f85, [_ZN6thrust24THRUST_300001_SM_1000_NS8cuda_cub4core6detail5shmemE+88];
	ld.shared.u64 	%rd89, [_ZN6thrust24THRUST_300001_SM_1000_NS8cuda_cub4core6detail5shmemE+96];
	setp.lt.f32 	%p168, %f212, %f85;
	mov.f32 	%f213, %f212;
	mov.u64 	%rd320, %rd319;
	@%p168 bra 	$L__BB14_103;
	setp.lt.f32 	%p169, %f85, %f212;
	mov.f32 	%f213, %f85;
	mov.u64 	%rd320, %rd89;
	@%p169 bra 	$L__BB14_103;
	setp.lt.s64 	%p170, %rd319, %rd89;
	selp.f32 	%f213, %f212, %f85, %p170;
	min.s64 	%rd320, %rd319, %rd89;
$L__BB14_103:
	setp.lt.s32 	%p171, %r37, 193;
	mov.f32 	%f214, %f213;
	mov.u64 	%rd321, %rd320;
	@%p171 bra 	$L__BB14_107;
	ld.shared.f32 	%f88, [_ZN6thrust24THRUST_300001_SM_1000_NS8cuda_cub4core6detail5shmemE+104];
	ld.shared.u64 	%rd92, [_ZN6thrust24THRUST_300001_SM_1000_NS8cuda_cub4core6detail5shmemE+112];
	setp.lt.f32 	%p172, %f213, %f88;
	mov.f32 	%f214, %f213;
	mov.u64 	%rd321, %rd320;
	@%p172 bra 	$L__BB14_107;
	setp.lt.f32 	%p173, %f88, %f213;
	mov.f32 	%f214, %f88;
	mov.u64 	%rd321, %rd92;
	@%p173 bra 	$L__BB14_107;
	setp.lt.s64 	%p174, %rd320, %rd92;
	selp.f32 	%f214, %f213, %f88, %p174;
	min.s64 	%rd321, %rd320, %rd92;
$L__BB14_107:
	setp.lt.s32 	%p175, %r37, 225;
	mov.f32 	%f247, %f214;
	mov.u64 	%rd355, %rd321;
	@%p175 bra 	$L__BB14_203;
	ld.shared.f32 	%f91, [_ZN6thrust24THRUST_300001_SM_1000_NS8cuda_cub4core6detail5shmemE+120];
	ld.shared.u64 	%rd95, [_ZN6thrust24THRUST_300001_SM_1000_NS8cuda_cub4core6detail5shmemE+128];
	setp.lt.f32 	%p176, %f214, %f91;
	mov.f32 	%f247, %f214;
	mov.u64 	%rd355, %rd321;
	@%p176 bra 	$L__BB14_203;
	setp.lt.f32 	%p177, %f91, %f214;
	mov.f32 	%f247, %f91;
	mov.u64 	%rd355, %rd95;
	@%p177 bra 	$L__BB14_203;
	setp.lt.s64 	%p178, %rd321, %rd95;
	selp.f32 	%f247, %f214, %f91, %p178;
	min.s64 	%rd355, %rd321, %rd95;
	bra.uni 	$L__BB14_203;
$L__BB14_111:
	mov.u32 	%r16, %tid.x;
	mul.wide.u32 	%rd208, %r16, 16;
	add.s64 	%rd189, %rd186, %rd208;
	// begin inline asm
	ld.global.nc.u64 %rd188, [%rd189];
	// end inline asm
	mov.b64 	{%r38, %r39}, %rd188;
	mov.b32 	%f93, %r38;
	add.s64 	%rd191, %rd189, 8;
	// begin inline asm
	ld.global.nc.u64 %rd190, [%rd191];
	// end inline asm
	add.s64 	%rd193, %rd189, 4096;
	// begin inline asm
	ld.global.nc.u64 %rd192, [%rd193];
	// end inline asm
	mov.b64 	{%r40, %r41}, %rd192;
	mov.b32 	%f94, %r40;
	add.s64 	%rd195, %rd189, 4104;
	// begin inline asm
	ld.global.nc.u64 %rd194, [%rd195];
	// end inline asm
	add.s64 	%rd197, %rd189, 8192;
	// begin inline asm
	ld.global.nc.u64 %rd196, [%rd197];
	// end inline asm
	mov.b64 	{%r42, %r43}, %rd196;
	mov.b32 	%f95, %r42;
	add.s64 	%rd199, %rd189, 8200;
	// begin inline asm
	ld.global.nc.u64 %rd198, [%rd199];
	// end inline asm
	add.s64 	%rd201, %rd189, 12288;
	// begin inline asm
	ld.global.nc.u64 %rd200, [%rd201];
	// end inline asm
	mov.b64 	{%r44, %r45}, %rd200;
	mov.b32 	%f96, %r44;
	add.s64 	%rd203, %rd189, 12296;
	// begin inline asm
	ld.global.nc.u64 %rd202, [%rd203];
	// end inline asm
	add.s64 	%rd205, %rd189, 16384;
	// begin inline asm
	ld.global.nc.u64 %rd204, [%rd205];
	// end inline asm
	mov.b64 	{%r46, %r47}, %rd204;
	mov.b32 	%f97, %r46;
	add.s64 	%rd207, %rd189, 16392;
	// begin inline asm
	ld.global.nc.u64 %rd206, [%rd207];
	// end inline asm
	setp.lt.f32 	%p3, %f93, %f94;
	mov.f32 	%f215, %f93;
	mov.u64 	%rd322, %rd190;
	@%p3 bra 	$L__BB14_114;
	setp.lt.f32 	%p4, %f94, %f93;
	mov.f32 	%f215, %f94;
	mov.u64 	%rd322, %rd194;
	@%p4 bra 	$L__BB14_114;
	setp.lt.s64 	%p5, %rd190, %rd194;
	selp.f32 	%f215, %f93, %f94, %p5;
	min.s64 	%rd322, %rd190, %rd194;
$L__BB14_114:
	setp.lt.f32 	%p6, %f215, %f95;
	mov.f32 	%f216, %f215;
	mov.u64 	%rd323, %rd322;
	@%p6 bra 	$L__BB14_117;
	setp.lt.f32 	%p7, %f95, %f215;
	mov.f32 	%f216, %f95;
	mov.u64 	%rd323, %rd198;
	@%p7 bra 	$L__BB14_117;
	setp.lt.s64 	%p8, %rd322, %rd198;
	selp.f32 	%f216, %f215, %f95, %p8;
	min.s64 	%rd323, %rd322, %rd198;
$L__BB14_117:
	setp.lt.f32 	%p9, %f216, %f96;
	mov.f32 	%f217, %f216;
	mov.u64 	%rd324, %rd323;
	@%p9 bra 	$L__BB14_120;
	setp.lt.f32 	%p10, %f96, %f216;
	mov.f32 	%f217, %f96;
	mov.u64 	%rd324, %rd202;
	@%p10 bra 	$L__BB14_120;
	setp.lt.s64 	%p11, %rd323, %rd202;
	selp.f32 	%f217, %f216, %f96, %p11;
	min.s64 	%rd324, %rd323, %rd202;
$L__BB14_120:
	setp.lt.f32 	%p12, %f217, %f97;
	mov.f32 	%f234, %f217;
	mov.u64 	%rd342, %rd324;
	@%p12 bra 	$L__BB14_123;
	setp.lt.f32 	%p13, %f97, %f217;
	mov.f32 	%f234, %f97;
	mov.u64 	%rd342, %rd206;
	@%p13 bra 	$L__BB14_123;
	setp.lt.s64 	%p14, %rd324, %rd206;
	selp.f32 	%f234, %f217, %f97, %p14;
	min.s64 	%rd342, %rd324, %rd206;
$L__BB14_123:
	setp.lt.u32 	%p15, %r37, 2560;
	mov.b32 	%r425, 1280;
	@%p15 bra 	$L__BB14_141;
	mov.b32 	%r425, 1280;
$L__BB14_125:
	mov.u32 	%r17, %r425;
	add.s32 	%r50, %r17, %r16;
	mul.wide.u32 	%rd229, %r50, 16;
	add.s64 	%rd210, %rd186, %rd229;
	// begin inline asm
	ld.global.nc.u64 %rd209, [%rd210];
	// end inline asm
	mov.b64 	{%r51, %r52}, %rd209;
	mov.b32 	%f107, %r51;
	add.s64 	%rd212, %rd210, 8;
	// begin inline asm
	ld.global.nc.u64 %rd211, [%rd212];
	// end inline asm
	add.s64 	%rd214, %rd210, 4096;
	// begin inline asm
	ld.global.nc.u64 %rd213, [%rd214];
	// end inline asm
	mov.b64 	{%r53, %r54}, %rd213;
	mov.b32 	%f108, %r53;
	add.s64 	%rd216, %rd210, 4104;
	// begin inline asm
	ld.global.nc.u64 %rd215, [%rd216];
	// end inline asm
	add.s64 	%rd218, %rd210, 8192;
	// begin inline asm
	ld.global.nc.u64 %rd217, [%rd218];
	// end inline asm
	mov.b64 	{%r55, %r56}, %rd217;
	mov.b32 	%f109, %r55;
	add.s64 	%rd220, %rd210, 8200;
	// begin inline asm
	ld.global.nc.u64 %rd219, [%rd220];
	// end inline asm
	add.s64 	%rd222, %rd210, 12288;
	// begin inline asm
	ld.global.nc.u64 %rd221, [%rd222];
	// end inline asm
	mov.b64 	{%r57, %r58}, %rd221;
	mov.b32 	%f110, %r57;
	add.s64 	%rd224, %rd210, 12296;
	// begin inline asm
	ld.global.nc.u64 %rd223, [%rd224];
	// end inline asm
	add.s64 	%rd226, %rd210, 16384;
	// begin inline asm
	ld.global.nc.u64 %rd225, [%rd226];
	// end inline asm
	mov.b64 	{%r59, %r60}, %rd225;
	mov.b32 	%f111, %r59;
	add.s64 	%rd228, %rd210, 16392;
	// begin inline asm
	ld.global.nc.u64 %rd227, [%rd228];
	// end inline asm
	setp.lt.f32 	%p16, %f234, %f107;
	mov.f32 	%f220, %f234;
	mov.u64 	%rd327, %rd342;
	@%p16 bra 	$L__BB14_128;
	setp.lt.f32 	%p17, %f107, %f234;
	mov.f32 	%f220, %f107;
	mov.u64 	%rd327, %rd211;
	@%p17 bra 	$L__BB14_128;
	setp.lt.s64 	%p18, %rd342, %rd211;
	selp.f32 	%f220, %f234, %f107, %p18;
	min.s64 	%rd327, %rd342, %rd211;
$L__BB14_128:
	setp.lt.f32 	%p19, %f220, %f108;
	mov.f32 	%f221, %f220;
	mov.u64 	%rd328, %rd327;
	@%p19 bra 	$L__BB14_131;
	setp.lt.f32 	%p20, %f108, %f220;
	mov.f32 	%f221, %f108;
	mov.u64 	%rd328, %rd215;
	@%p20 bra 	$L__BB14_131;
	setp.lt.s64 	%p21, %rd327, %rd215;
	selp.f32 	%f221, %f220, %f108, %p21;
	min.s64 	%rd328, %rd327, %rd215;
$L__BB14_131:
	setp.lt.f32 	%p22, %f221, %f109;
	mov.f32 	%f222, %f221;
	mov.u64 	%rd329, %rd328;
	@%p22 bra 	$L__BB14_134;
	setp.lt.f32 	%p23, %f109, %f221;
	mov.f32 	%f222, %f109;
	mov.u64 	%rd329, %rd219;
	@%p23 bra 	$L__BB14_134;
	setp.lt.s64 	%p24, %rd328, %rd219;
	selp.f32 	%f222, %f221, %f109, %p24;
	min.s64 	%rd329, %rd328, %rd219;
$L__BB14_134:
	setp.lt.f32 	%p25, %f222, %f110;
	mov.f32 	%f223, %f222;
	mov.u64 	%rd330, %rd329;
	@%p25 bra 	$L__BB14_137;
	setp.lt.f32 	%p26, %f110, %f222;
	mov.f32 	%f223, %f110;
	mov.u64 	%rd330, %rd223;
	@%p26 bra 	$L__BB14_137;
	setp.lt.s64 	%p27, %rd329, %rd223;
	selp.f32 	%f223, %f222, %f110, %p27;
	min.s64 	%rd330, %rd329, %rd223;
$L__BB14_137:
	setp.lt.f32 	%p28, %f223, %f111;
	mov.f32 	%f234, %f223;
	mov.u64 	%rd342, %rd330;
	@%p28 bra 	$L__BB14_140;
	setp.lt.f32 	%p29, %f111, %f223;
	mov.f32 	%f234, %f111;
	mov.u64 	%rd342, %rd227;
	@%p29 bra 	$L__BB14_140;
	setp.lt.s64 	%p30, %rd330, %rd227;
	selp.f32 	%f234, %f223, %f111, %p30;
	min.s64 	%rd342, %rd330, %rd227;
$L__BB14_140:
	add.s32 	%r425, %r17, 1280;
	add.s32 	%r61, %r17, 2560;
	setp.le.s32 	%p31, %r61, %r37;
	@%p31 bra 	$L__BB14_125;
$L__BB14_141:
	setp.le.s32 	%p32, %r37, %r425;
	@%p32 bra 	$L__BB14_164;
	sub.s32 	%r20, %r37, %r425;
	setp.ge.s32 	%p33, %r16, %r20;
	@%p33 bra 	$L__BB14_164;
	not.b32 	%r62, %r16;
	add.s32 	%r63, %r37, %r62;
	sub.s32 	%r21, %r63, %r425;
	and.b32  	%r64, %r21, 768;
	setp.eq.s32 	%p34, %r64, 768;
	mov.u32 	%r429, %r16;
	@%p34 bra 	$L__BB14_149;
	add.s32 	%r427, %r16, %r425;
	shr.u32 	%r65, %r21, 8;
	add.s32 	%r66, %r65, 1;
	and.b32  	%r67, %r66, 3;
	neg.s32 	%r426, %r67;
	mov.u32 	%r429, %r16;
$L__BB14_145:
	.pragma "nounroll";
	mov.u64 	%rd127, %rd342;
	mov.f32 	%f123, %f234;
	mul.wide.u32 	%rd235, %r427, 16;
	add.s64 	%rd232, %rd186, %rd235;
	// begin inline asm
	ld.global.nc.u64 %rd231, [%rd232];
	// end inline asm
	mov.b64 	{%r68, %r69}, %rd231;
	mov.b32 	%f124, %r68;
	add.s64 	%rd234, %rd232, 8;
	// begin inline asm
	ld.global.nc.u64 %rd233, [%rd234];
	// end inline asm
	setp.lt.f32 	%p35, %f123, %f124;
	@%p35 bra 	$L__BB14_148;
	setp.lt.f32 	%p36, %f124, %f123;
	mov.f32 	%f234, %f124;
	mov.u64 	%rd342, %rd233;
	@%p36 bra 	$L__BB14_148;
	setp.lt.s64 	%p37, %rd127, %rd233;
	selp.f32 	%f234, %f123, %f124, %p37;
	min.s64 	%rd342, %rd127, %rd233;
$L__BB14_148:
	add.s32 	%r429, %r429, 256;
	add.s32 	%r427, %r427, 256;
	add.s32 	%r426, %r426, 1;
	setp.ne.s32 	%p38, %r426, 0;
	@%p38 bra 	$L__BB14_145;
$L__BB14_149:
	setp.lt.u32 	%p39, %r21, 768;
	@%p39 bra 	$L__BB14_164;
	cvt.u64.u32 	%rd236, %r429;
	cvt.u64.u32 	%rd237, %r425;
	add.s64 	%rd238, %rd236, %rd237;
	shl.b64 	%rd239, %rd238, 4;
	add.s64 	%rd240, %rd239, %rd186;
	add.s64 	%rd337, %rd240, 12296;
	add.s32 	%r430, %r429, %r425;
$L__BB14_151:
	mul.wide.u32 	%rd245, %r430, 16;
	add.s64 	%rd242, %rd186, %rd245;
	// begin inline asm
	ld.global.nc.u64 %rd241, [%rd242];
	// end inline asm
	mov.b64 	{%r70, %r71}, %rd241;
	mov.b32 	%f130, %r70;
	add.s64 	%rd244, %rd242, 8;
	// begin inline asm
	ld.global.nc.u64 %rd243, [%rd244];
	// end inline asm
	setp.lt.f32 	%p40, %f234, %f130;
	mov.f32 	%f231, %f234;
	mov.u64 	%rd339, %rd342;
	@%p40 bra 	$L__BB14_154;
	setp.lt.f32 	%p41, %f130, %f234;
	mov.f32 	%f231, %f130;
	mov.u64 	%rd339, %rd243;
	@%p41 bra 	$L__BB14_154;
	setp.lt.s64 	%p42, %rd342, %rd243;
	selp.f32 	%f231, %f234, %f130, %p42;
	min.s64 	%rd339, %rd342, %rd243;
$L__BB14_154:
	add.s64 	%rd247, %rd337, -8200;
	// begin inline asm
	ld.global.nc.u64 %rd246, [%rd247];
	// end inline asm
	mov.b64 	{%r72, %r73}, %rd246;
	mov.b32 	%f133, %r72;
	add.s64 	%rd249, %rd337, -8192;
	// begin inline asm
	ld.global.nc.u64 %rd248, [%rd249];
	// end inline asm
	setp.lt.f32 	%p43, %f231, %f133;
	mov.f32 	%f232, %f231;
	mov.u64 	%rd340, %rd339;
	@%p43 bra 	$L__BB14_157;
	setp.lt.f32 	%p44, %f133, %f231;
	mov.f32 	%f232, %f133;
	mov.u64 	%rd340, %rd248;
	@%p44 bra 	$L__BB14_157;
	setp.lt.s64 	%p45, %rd339, %rd248;
	selp.f32 	%f232, %f231, %f133, %p45;
	min.s64 	%rd340, %rd339, %rd248;
$L__BB14_157:
	add.s64 	%rd251, %rd337, -4104;
	// begin inline asm
	ld.global.nc.u64 %rd250, [%rd251];
	// end inline asm
	mov.b64 	{%r74, %r75}, %rd250;
	mov.b32 	%f136, %r74;
	add.s64 	%rd253, %rd337, -4096;
	// begin inline asm
	ld.global.nc.u64 %rd252, [%rd253];
	// end inline asm
	setp.lt.f32 	%p46, %f232, %f136;
	mov.f32 	%f233, %f232;
	mov.u64 	%rd341, %rd340;
	@%p46 bra 	$L__BB14_160;
	setp.lt.f32 	%p47, %f136, %f232;
	mov.f32 	%f233, %f136;
	mov.u64 	%rd341, %rd252;
	@%p47 bra 	$L__BB14_160;
	setp.lt.s64 	%p48, %rd340, %rd252;
	selp.f32 	%f233, %f232, %f136, %p48;
	min.s64 	%rd341, %rd340, %rd252;
$L__BB14_160:
	add.s64 	%rd255, %rd337, -8;
	// begin inline asm
	ld.global.nc.u64 %rd254, [%rd255];
	// end inline asm
	mov.b64 	{%r76, %r77}, %rd254;
	mov.b32 	%f139, %r76;
	// begin inline asm
	ld.global.nc.u64 %rd256, [%rd337];
	// end inline asm
	setp.lt.f32 	%p49, %f233, %f139;
	mov.f32 	%f234, %f233;
	mov.u64 	%rd342, %rd341;
	@%p49 bra 	$L__BB14_163;
	setp.lt.f32 	%p50, %f139, %f233;
	mov.f32 	%f234, %f139;
	mov.u64 	%rd342, %rd256;
	@%p50 bra 	$L__BB14_163;
	setp.lt.s64 	%p51, %rd341, %rd256;
	selp.f32 	%f234, %f233, %f139, %p51;
	min.s64 	%rd342, %rd341, %rd256;
$L__BB14_163:
	add.s32 	%r429, %r429, 1024;
	add.s64 	%rd337, %rd337, 16384;
	add.s32 	%r430, %r430, 1024;
	setp.lt.s32 	%p52, %r429, %r20;
	@%p52 bra 	$L__BB14_151;
$L__BB14_164:
	// begin inline asm
	mov.u32 %r78, %laneid;
	// end inline asm
	mov.b32 	%r80, %f234;
	mov.b32 	%r96, 1;
	mov.b32 	%r97, 31;
	mov.b32 	%r98, -1;
	// begin inline asm
	shfl.sync.down.b32 %r79, %r80, %r96, %r97, %r98;
	// end inline asm
	mov.b32 	%f143, %r79;
	// begin inline asm
	shfl.sync.down.b32 %r84, %r85, %r96, %r97, %r98;
	// end inline asm
	mov.b64 	{%r90, %r95}, %rd342;
	// begin inline asm
	shfl.sync.down.b32 %r89, %r90, %r96, %r97, %r98;
	// end inline asm
	// begin inline asm
	shfl.sync.down.b32 %r94, %r95, %r96, %r97, %r98;
	// end inline asm
	mov.b64 	%rd150, {%r89, %r94};
	setp.gt.s32 	%p53, %r78, 30;
	setp.lt.f32 	%p54, %f234, %f143;
	or.pred  	%p55, %p53, %p54;
	mov.f32 	%f236, %f234;
	mov.u64 	%rd344, %rd342;
	@%p55 bra 	$L__BB14_167;
	setp.gt.f32 	%p56, %f234, %f143;
	mov.f32 	%f236, %f143;
	mov.u64 	%rd344, %rd150;
	@%p56 bra 	$L__BB14_167;
	setp.lt.s64 	%p57, %rd342, %rd150;
	selp.f32 	%f236, %f234, %f143, %p57;
	min.s64 	%rd344, %rd342, %rd150;
$L__BB14_167:
	mov.b32 	%r100, %f236;
	mov.b32 	%r116, 2;
	mov.b32 	%r117, 31;
	mov.b32 	%r118, -1;
	// begin inline asm
	shfl.sync.down.b32 %r99, %r100, %r116, %r117, %r118;
	// end inline asm
	mov.b32 	%f146, %r99;
	// begin inline asm
	shfl.sync.down.b32 %r104, %r105, %r116, %r117, %r118;
	// end inline asm
	mov.b64 	{%r110, %r115}, %rd344;
	// begin inline asm
	shfl.sync.down.b32 %r109, %r110, %r116, %r117, %r118;
	// end inline asm
	// begin inline asm
	shfl.sync.down.b32 %r114, %r115, %r116, %r117, %r118;
	// end inline asm
	mov.b64 	%rd153, {%r109, %r114};
	setp.gt.s32 	%p58, %r78, 29;
	setp.lt.f32 	%p59, %f236, %f146;
	or.pred  	%p60, %p58, %p59;
	mov.f32 	%f237, %f236;
	mov.u64 	%rd345, %rd344;
	@%p60 bra 	$L__BB14_170;
	setp.gt.f32 	%p61, %f236, %f146;
	mov.f32 	%f237, %f146;
	mov.u64 	%rd345, %rd153;
	@%p61 bra 	$L__BB14_170;
	setp.lt.s64 	%p62, %rd344, %rd153;
	selp.f32 	%f237, %f236, %f146, %p62;
	min.s64 	%rd345, %rd344, %rd153;
$L__BB14_170:
	mov.b32 	%r120, %f237;
	mov.b32 	%r136, 4;
	mov.b32 	%r137, 31;
	mov.b32 	%r138, -1;
	// begin inline asm
	shfl.sync.down.b32 %r119, %r120, %r136, %r137, %r138;
	// end inline asm
	mov.b32 	%f149, %r119;
	// begin inline asm
	shfl.sync.down.b32 %r124, %r125, %r136, %r137, %r138;
	// end inline asm
	mov.b64 	{%r130, %r135}, %rd345;
	// begin inline asm
	shfl.sync.down.b32 %r129, %r130, %r136, %r137, %r138;
	// end inline asm
	// begin inline asm
	shfl.sync.down.b32 %r134, %r135, %r136, %r137, %r138;
	// end inline asm
	mov.b64 	%rd156, {%r129, %r134};
	setp.gt.s32 	%p63, %r78, 27;
	setp.lt.f32 	%p64, %f237, %f149;
	or.pred  	%p65, %p63, %p64;
	mov.f32 	%f238, %f237;
	mov.u64 	%rd346, %rd345;
	@%p65 bra 	$L__BB14_173;
	setp.gt.f32 	%p66, %f237, %f149;
	mov.f32 	%f238, %f149;
	mov.u64 	%rd346, %rd156;
	@%p66 bra 	$L__BB14_173;
	setp.lt.s64 	%p67, %rd345, %rd156;
	selp.f32 	%f238, %f237, %f149, %p67;
	min.s64 	%rd346, %rd345, %rd156;
$L__BB14_173:
	mov.b32 	%r140, %f238;
	mov.b32 	%r156, 8;
	mov.b32 	%r157, 31;
	mov.b32 	%r158, -1;
	// begin inline asm
	shfl.sync.down.b32 %r139, %r140, %r156, %r157, %r158;
	// end inline asm
	mov.b32 	%f152, %r139;
	// begin inline asm
	shfl.sync.down.b32 %r144, %r145, %r156, %r157, %r158;
	// end inline asm
	mov.b64 	{%r150, %r155}, %rd346;
	// begin inline asm
	shfl.sync.down.b32 %r149, %r150, %r156, %r157, %r158;
	// end inline asm
	// begin inline asm
	shfl.sync.down.b32 %r154, %r155, %r156, %r157, %r158;
	// end inline asm
	mov.b64 	%rd159, {%r149, %r154};
	setp.gt.s32 	%p68, %r78, 23;
	setp.lt.f32 	%p69, %f238, %f152;
	or.pred  	%p70, %p68, %p69;
	mov.f32 	%f239, %f238;
	mov.u64 	%rd347, %rd346;
	@%p70 bra 	$L__BB14_176;
	setp.gt.f32 	%p71, %f238, %f152;
	mov.f32 	%f239, %f152;
	mov.u64 	%rd347, %rd159;
	@%p71 bra 	$L__BB14_176;
	setp.lt.s64 	%p72, %rd346, %rd159;
	selp.f32 	%f239, %f238, %f152, %p72;
	min.s64 	%rd347, %rd346, %rd159;
$L__BB14_176:
	mov.b32 	%r160, %f239;
	mov.b32 	%r176, 16;
	mov.b32 	%r177, 31;
	mov.b32 	%r178, -1;
	// begin inline asm
	shfl.sync.down.b32 %r159, %r160, %r176, %r177, %r178;
	// end inline asm
	mov.b32 	%f155, %r159;
	// begin inline asm
	shfl.sync.down.b32 %r164, %r165, %r176, %r177, %r178;
	// end inline asm
	mov.b64 	{%r170, %r175}, %rd347;
	// begin inline asm
	shfl.sync.down.b32 %r169, %r170, %r176, %r177, %r178;
	// end inline asm
	// begin inline asm
	shfl.sync.down.b32 %r174, %r175, %r176, %r177, %r178;
	// end inline asm
	mov.b64 	%rd162, {%r169, %r174};
	setp.gt.s32 	%p73, %r78, 15;
	setp.lt.f32 	%p74, %f239, %f155;
	or.pred  	%p75, %p73, %p74;
	mov.f32 	%f247, %f239;
	mov.u64 	%rd355, %rd347;
	@%p75 bra 	$L__BB14_179;
	setp.gt.f32 	%p76, %f239, %f155;
	mov.f32 	%f247, %f155;
	mov.u64 	%rd355, %rd162;
	@%p76 bra 	$L__BB14_179;
	setp.lt.s64 	%p77, %rd347, %rd162;
	selp.f32 	%f247, %f239, %f155, %p77;
	min.s64 	%rd355, %rd347, %rd162;
$L__BB14_179:
	setp.ne.s32 	%p78, %r78, 0;
	@%p78 bra 	$L__BB14_181;
	shr.u32 	%r179, %r16, 1;
	and.b32  	%r180, %r179, 496;
	mov.u32 	%r181, _ZN6thrust24THRUST_300001_SM_1000_NS8cuda_cub4core6detail5shmemE;
	add.s32 	%r182, %r181, %r180;
	st.shared.f32 	[%r182+8], %f247;
	st.shared.u64 	[%r182+16], %rd355;
$L__BB14_181:
	bar.sync 	0;
	setp.ne.s32 	%p79, %r16, 0;
	@%p79 bra 	$L__BB14_203;
	ld.shared.f32 	%f158, [_ZN6thrust24THRUST_300001_SM_1000_NS8cuda_cub4core6detail5shmemE+24];
	ld.shared.u64 	%rd165, [_ZN6thrust24THRUST_300001_SM_1000_NS8cuda_cub4core6detail5shmemE+32];
	setp.lt.f32 	%p80, %f247, %f158;
	mov.f32 	%f241, %f247;
	mov.u64 	%rd349, %rd355;
	@%p80 bra 	$L__BB14_185;
	setp.lt.f32 	%p81, %f158, %f247;
	mov.f32 	%f241, %f158;
	mov.u64 	%rd349, %rd165;
	@%p81 bra 	$L__BB14_185;
	setp.lt.s64 	%p82, %rd355, %rd165;
	selp.f32 	%f241, %f247, %f158, %p82;
	min.s64 	%rd349, %rd355, %rd165;
$L__BB14_185:
	ld.shared.f32 	%f161, [_ZN6thrust24THRUST_300001_SM_1000_NS8cuda_cub4core6detail5shmemE+40];
	ld.shared.u64 	%rd168, [_ZN6thrust24THRUST_300001_SM_1000_NS8cuda_cub4core6detail5shmemE+48];
	setp.lt.f32 	%p83, %f241, %f161;
	mov.f32 	%f242, %f241;
	mov.u64 	%rd350, %rd349;
	@%p83 bra 	$L__BB14_188;
	setp.lt.f32 	%p84, %f161, %f241;
	mov.f32 	%f242, %f161;
	mov.u64 	%rd350, %rd168;
	@%p84 bra 	$L__BB14_188;
	setp.lt.s64 	%p85, %rd349, %rd168;
	selp.f32 	%f242, %f241, %f161, %p85;
	min.s64 	%rd350, %rd349, %rd168;
$L__BB14_188:
	ld.shared.f32 	%f164, [_ZN6thrust24THRUST_300001_SM_1000_NS8cuda_cub4core6detail5shmemE+56];
	ld.shared.u64 	%rd171, [_ZN6thrust24THRUST_300001_SM_1000_NS8cuda_cub4core6detail5shmemE+64];
	setp.lt.f32 	%p86, %f242, %f164;
	mov.f32 	%f243, %f242;
	mov.u64 	%rd351, %rd350;
	@%p86 bra 	$L__BB14_191;
	setp.lt.f32 	%p87, %f164, %f242;
	mov.f32 	%f243, %f164;
	mov.u64 	%rd351, %rd171;
	@%p87 bra 	$L__BB14_191;
	setp.lt.s64 	%p88, %rd350, %rd171;
	selp.f32 	%f243, %f242, %f164, %p88;
	min.s64 	%rd351, %rd350, %rd171;
$L__BB14_191:
	ld.shared.f32 	%f167, [_ZN6thrust24THRUST_300001_SM_1000_NS8cuda_cub4core6detail5shmemE+72];
	ld.shared.u64 	%rd174, [_ZN6thrust24THRUST_300001_SM_1000_NS8cuda_cub4core6detail5shmemE+80];
	setp.lt.f32 	%p89, %f243, %f167;
	mov.f32 	%f244, %f243;
	mov.u64 	%rd352, %rd351;
	@%p89 bra 	$L__BB14_194;
	setp.lt.f32 	%p90, %f167, %f243;
	mov.f32 	%f244, %f167;
	mov.u64 	%rd352, %rd174;
	@%p90 bra 	$L__BB14_194;
	setp.lt.s64 	%p91, %rd351, %rd174;
	selp.f32 	%f244, %f243, %f167, %p91;
	min.s64 	%rd352, %rd351, %rd174;
$L__BB14_194:
	ld.shared.f32 	%f170, [_ZN6thrust24THRUST_300001_SM_1000_NS8cuda_cub4core6detail5shmemE+88];
	ld.shared.u64 	%rd177, [_ZN6thrust24THRUST_300001_SM_1000_NS8cuda_cub4core6detail5shmemE+96];
	setp.lt.f32 	%p92, %f244, %f170;
	mov.f32 	%f245, %f244;
	mov.u64 	%rd353, %rd352;
	@%p92 bra 	$L__BB14_197;
	setp.lt.f32 	%p93, %f170, %f244;
	mov.f32 	%f245, %f170;
	mov.u64 	%rd353, %rd177;
	@%p93 bra 	$L__BB14_197;
	setp.lt.s64 	%p94, %rd352, %rd177;
	selp.f32 	%f245, %f244, %f170, %p94;
	min.s64 	%rd353, %rd352, %rd177;
$L__BB14_197:
	ld.shared.f32 	%f173, [_ZN6thrust24THRUST_300001_SM_1000_NS8cuda_cub4core6detail5shmemE+104];
	ld.shared.u64 	%rd180, [_ZN6thrust24THRUST_300001_SM_1000_NS8cuda_cub4core6detail5shmemE+112];
	setp.lt.f32 	%p95, %f245, %f173;
	mov.f32 	%f246, %f245;
	mov.u64 	%rd354, %rd353;
	@%p95 bra 	$L__BB14_200;
	setp.lt.f32 	%p96, %f173, %f245;
	mov.f32 	%f246, %f173;
	mov.u64 	%rd354, %rd180;
	@%p96 bra 	$L__BB14_200;
	setp.lt.s64 	%p97, %rd353, %rd180;
	selp.f32 	%f246, %f245, %f173, %p97;
	min.s64 	%rd354, %rd353, %rd180;
$L__BB14_200:
	ld.shared.f32 	%f176, [_ZN6thrust24THRUST_300001_SM_1000_NS8cuda_cub4core6detail5shmemE+120];
	ld.shared.u64 	%rd183, [_ZN6thrust24THRUST_300001_SM_1000_NS8cuda_cub4core6detail5shmemE+128];
	setp.lt.f32 	%p98, %f246, %f176;
	mov.f32 	%f247, %f246;
	mov.u64 	%rd355, %rd354;
	@%p98 bra 	$L__BB14_203;
	setp.lt.f32 	%p99, %f176, %f246;
	mov.f32 	%f247, %f176;
	mov.u64 	%rd355, %rd183;
	@%p99 bra 	$L__BB14_203;
	setp.lt.s64 	%p100, %rd354, %rd183;
	selp.f32 	%f247, %f246, %f176, %p100;
	min.s64 	%rd355, %rd354, %rd183;
$L__BB14_203:
	mov.u32 	%r418, %tid.x;
	setp.ne.s32 	%p227, %r418, 0;
	@%p227 bra 	$L__BB14_205;
	cvta.to.global.u64 	%rd287, %rd187;
	st.global.f32 	[%rd287], %f247;
	st.global.u64 	[%rd287+8], %rd355;
$L__BB14_205:
	ret;

}
	// .globl	_ZN6thrust24THRUST_300001_SM_1000_NS8cuda_cub4core6detail13_kernel_agentINS1_8__reduce11ReduceAgentINS0_12zip_iteratorIN4cuda3std3__45tupleIJNS0_10device_ptrIKfEENS0_17counting_iteratorIlNS0_11use_defaultESG_SG_EEEEEEEPNSB_IJflEEESK_lNS1_9__extrema9arg_min_fIflNSA_4lessIfEEEEEEJSJ_SL_lSQ_EEEvDpT0_
.visible .entry _ZN6thrust24THRUST_300001_SM_1000_NS8cuda_cub4core6detail13_kernel_agentINS1_8__reduce11ReduceAgentINS0_12zip_iteratorIN4cuda3std3__45tupleIJNS0_10device_ptrIKfEENS0_17counting_iteratorIlNS0_11use_defaultESG_SG_EEEEEEEPNSB_IJflEEESK_lNS1_9__extrema9arg_min_fIflNSA_4lessIfEEEEEEJSJ_SL_lSQ_EEEvDpT0_(
	.param .align 8 .b8 _ZN6thrust24THRUST_300001_SM_1000_NS8cuda_cub4core6detail13_kernel_agentINS1_8__reduce11ReduceAgentINS0_12zip_iteratorIN4cuda3std3__45tupleIJNS0_10device_ptrIKfEENS0_17counting_iteratorIlNS0_11use_defaultESG_SG_EEEEEEEPNSB_IJflEEESK_lNS1_9__extrema9arg_min_fIflNSA_4lessIfEEEEEEJSJ_SL_lSQ_EEEvDpT0__param_0[16],
	.param .u64 .ptr .align 1 _ZN6thrust24THRUST_300001_SM_1000_NS8cuda_cub4core6detail13_kernel_agentINS1_8__reduce11ReduceAgentINS0_12zip_iteratorIN4cuda3std3__45tupleIJNS0_10device_ptrIKfEENS0_17counting_iteratorIlNS0_11use_defaultESG_SG_EEEEEEEPNSB_IJflEEESK_lNS1_9__extrema9arg_min_fIflNSA_4lessIfEEEEEEJSJ_SL_lSQ_EEEvDpT0__param_1,
	.param .u64 _ZN6thrust24THRUST_300001_SM_1000_NS8cuda_cub4core6detail13_kernel_agentINS1_8__reduce11ReduceAgentINS0_12zip_iteratorIN4cuda3std3__45tupleIJNS0_10device_ptrIKfEENS0_17counting_iteratorIlNS0_11use_defaultESG_SG_EEEEEEEPNSB_IJflEEESK_lNS1_9__extrema9arg_min_fIflNSA_4lessIfEEEEEEJSJ_SL_lSQ_EEEvDpT0__param_2,
	.param .align 1 .b8 _ZN6thrust24THRUST_300001_SM_1000_NS8cuda_cub4core6detail13_kernel_agentINS1_8__reduce11ReduceAgentINS0_12zip_iteratorIN4cuda3std3__45tupleIJNS0_10device_ptrIKfEENS0_17counting_iteratorIlNS0_11use_defaultESG_SG_EEEEEEEPNSB_IJflEEESK_lNS1_9__extrema9arg_min_fIflNSA_4lessIfEEEEEEJSJ_SL_lSQ_EEEvDpT0__param_3[1]
)
.maxntid 256
{
	.reg .pred 	%p<223>;
	.reg .b32 	%r<391>;
	.reg .b32 	%f<243>;
	.reg .b64 	%rd<308>;

	ld.param.u64 	%rd195, [_ZN6thrust24THRUST_300001_SM_1000_NS8cuda_cub4core6detail13_kernel_agentINS1_8__reduce11ReduceAgentINS0_12zip_iteratorIN4cuda3std3__45tupleIJNS0_10device_ptrIKfEENS0_17counting_iteratorIlNS0_11use_defaultESG_SG_EEEEEEEPNSB_IJflEEESK_lNS1_9__extrema9arg_min_fIflNSA_4lessIfEEEEEEJSJ_SL_lSQ_EEEvDpT0__param_0+8];
	ld.param.u64 	%rd194, [_ZN6thrust24THRUST_300001_SM_1000_NS8cuda_cub4core6detail13_kernel_agentINS1_8__reduce11ReduceAgentINS0_12zip_iteratorIN4cuda3std3__45tupleIJNS0_10device_ptrIKfEENS0_17counting_iteratorIlNS0_11use_defaultESG_SG_EEEEEEEPNSB_IJflEEESK_lNS1_9__extrema9arg_min_fIflNSA_4lessIfEEEEEEJSJ_SL_lSQ_EEEvDpT0__param_0];
	ld.param.u64 	%rd197, [_ZN6thrust24THRUST_300001_SM_1000_NS8cuda_cub4core6detail13_kernel_agentINS1_8__reduce11ReduceAgentINS0_12zip_iteratorIN4cuda3std3__45tupleIJNS0_10device_ptrIKfEENS0_17counting_iteratorIlNS0_11use_defaultESG_SG_EEEEEEEPNSB_IJflEEESK_lNS1_9__extrema9arg_min_fIflNSA_4lessIfEEEEEEJSJ_SL_lSQ_EEEvDpT0__param_2];
	setp.eq.s64 	%p1, %rd197, 0;
	@%p1 bra 	$L__BB15_200;
	cvta.to.global.u64 	%rd1, %rd194;
	setp.gt.s64 	%p2, %rd197, 1279;
	@%p2 bra 	$L__BB15_112;
	cvt.u32.u64 	%r1, %rd197;
	mov.u32 	%r2, %tid.x;
	setp.ge.s32 	%p96, %r2, %r1;
	mov.f32 	%f188, 0f00000000;
	mov.b64 	%rd249, 0;
	mov.u32 	%r385, %r2;
	@%p96 bra 	$L__BB15_4;
	cvt.u64.u32 	%rd225, %r2;
	mul.wide.u32 	%rd226, %r2, 4;
	add.s64 	%rd227, %rd1, %rd226;
	add.s64 	%rd249, %rd195, %rd225;
	ld.global.f32 	%f188, [%rd227];
	add.s32 	%r385, %r2, 256;
$L__BB15_4:
	setp.ge.s32 	%p97, %r385, %r1;
	@%p97 bra 	$L__BB15_26;
	not.b32 	%r154, %r385;
	add.s32 	%r5, %r154, %r1;
	and.b32  	%r155, %r5, 768;
	setp.eq.s32 	%p98, %r155, 768;
	@%p98 bra 	$L__BB15_11;
	cvt.u64.u32 	%rd229, %r385;
	add.s64 	%rd240, %rd195, %rd229;
	mul.wide.u32 	%rd230, %r385, 4;
	add.s64 	%rd239, %rd1, %rd230;
	shr.u32 	%r156, %r5, 8;
	add.s32 	%r157, %r156, 1;
	and.b32  	%r158, %r157, 3;
	neg.s32 	%r383, %r158;
$L__BB15_7:
	.pragma "nounroll";
	mov.u64 	%rd9, %rd249;
	mov.f32 	%f3, %f188;
	ld.global.f32 	%f4, [%rd239];
	setp.lt.f32 	%p99, %f3, %f4;
	@%p99 bra 	$L__BB15_10;
	setp.lt.f32 	%p100, %f4, %f3;
	mov.u64 	%rd249, %rd240;
	mov.f32 	%f188, %f4;
	@%p100 bra 	$L__BB15_10;
	setp.lt.s64 	%p101, %rd9, %rd240;
	min.s64 	%rd249, %rd9, %rd240;
	selp.f32 	%f188, %f3, %f4, %p101;
$L__BB15_10:
	add.s32 	%r385, %r385, 256;
	add.s64 	%rd240, %rd240, 256;
	add.s64 	%rd239, %rd239, 1024;
	add.s32 	%r383, %r383, 1;
	setp.ne.s32 	%p102, %r383, 0;
	@%p102 bra 	$L__BB15_7;
$L__BB15_11:
	setp.lt.u32 	%p103, %r5, 768;
	@%p103 bra 	$L__BB15_26;
	add.s32 	%r386, %r385, 512;
$L__BB15_13:
	mov.u32 	%r13, %r386;
	add.s32 	%r159, %r13, -512;
	cvt.s64.s32 	%rd231, %r159;
	mul.wide.s32 	%rd232, %r159, 4;
	add.s64 	%rd17, %rd1, %rd232;
	add.s64 	%rd18, %rd195, %rd231;
	ld.global.f32 	%f10, [%rd17];
	setp.lt.f32 	%p104, %f188, %f10;
	mov.u64 	%rd246, %rd249;
	mov.f32 	%f185, %f188;
	@%p104 bra 	$L__BB15_16;
	setp.lt.f32 	%p105, %f10, %f188;
	mov.u64 	%rd246, %rd18;
	mov.f32 	%f185, %f10;
	@%p105 bra 	$L__BB15_16;
	setp.lt.s64 	%p106, %rd249, %rd18;
	min.s64 	%rd246, %rd249, %rd18;
	selp.f32 	%f185, %f188, %f10, %p106;
$L__BB15_16:
	add.s32 	%r160, %r13, -256;
	cvt.s64.s32 	%rd233, %r160;
	add.s64 	%rd21, %rd195, %rd233;
	ld.global.f32 	%f13, [%rd17+1024];
	setp.lt.f32 	%p107, %f185, %f13;
	mov.u64 	%rd247, %rd246;
	mov.f32 	%f186, %f185;
	@%p107 bra 	$L__BB15_19;
	setp.lt.f32 	%p108, %f13, %f185;
	mov.u64 	%rd247, %rd21;
	mov.f32 	%f186, %f13;
	@%p108 bra 	$L__BB15_19;
	setp.lt.s64 	%p109, %rd246, %rd21;
	min.s64 	%rd247, %rd246, %rd21;
	selp.f32 	%f186, %f185, %f13, %p109;
$L__BB15_19:
	cvt.s64.s32 	%rd234, %r13;
	add.s64 	%rd24, %rd195, %rd234;
	ld.global.f32 	%f16, [%rd17+2048];
	setp.lt.f32 	%p110, %f186, %f16;
	mov.u64 	%rd248, %rd247;
	mov.f32 	%f187, %f186;
	@%p110 bra 	$L__BB15_22;
	setp.lt.f32 	%p111, %f16, %f186;
	mov.u64 	%rd248, %rd24;
	mov.f32 	%f187, %f16;
	@%p111 bra 	$L__BB15_22;
	setp.lt.s64 	%p112, %rd247, %rd24;
	min.s64 	%rd248, %rd247, %rd24;
	selp.f32 	%f187, %f186, %f16, %p112;
$L__BB15_22:
	add.s32 	%r161, %r13, 256;
	cvt.s64.s32 	%rd235, %r161;
	add.s64 	%rd27, %rd195, %rd235;
	ld.global.f32 	%f19, [%rd17+3072];
	setp.lt.f32 	%p113, %f187, %f19;
	mov.u64 	%rd249, %rd248;
	mov.f32 	%f188, %f187;
	@%p113 bra 	$L__BB15_25;
	setp.lt.f32 	%p114, %f19, %f187;
	mov.u64 	%rd249, %rd27;
	mov.f32 	%f188, %f19;
	@%p114 bra 	$L__BB15_25;
	setp.lt.s64 	%p115, %rd248, %rd27;
	min.s64 	%rd249, %rd248, %rd27;
	selp.f32 	%f188, %f187, %f19, %p115;
$L__BB15_25:
	add.s32 	%r386, %r13, 1024;
	add.s32 	%r162, %r13, 512;
	setp.lt.s32 	%p116, %r162, %r1;
	@%p116 bra 	$L__BB15_13;
$L__BB15_26:
	setp.lt.s32 	%p117, %r1, 256;
	@%p117 bra 	$L__BB15_66;
	// begin inline asm
	mov.u32 %r276, %laneid;
	// end inline asm
	mov.b32 	%r278, %f188;
	mov.b32 	%r294, 1;
	mov.b32 	%r295, 31;
	mov.b32 	%r296, -1;
	// begin inline asm
	shfl.sync.down.b32 %r277, %r278, %r294, %r295, %r296;
	// end inline asm
	mov.b32 	%f23, %r277;
	// begin inline asm
	shfl.sync.down.b32 %r282, %r283, %r294, %r295, %r296;
	// end inline asm
	mov.b64 	{%r288, %r293}, %rd249;
	// begin inline asm
	shfl.sync.down.b32 %r287, %r288, %r294, %r295, %r296;
	// end inline asm
	// begin inline asm
	shfl.sync.down.b32 %r292, %r293, %r294, %r295, %r296;
	// end inline asm
	mov.b64 	%rd31, {%r287, %r292};
	setp.gt.s32 	%p174, %r276, 30;
	setp.lt.f32 	%p175, %f188, %f23;
	or.pred  	%p176, %p174, %p175;
	mov.u64 	%rd251, %rd249;
	mov.f32 	%f190, %f188;
	@%p176 bra 	$L__BB15_30;
	setp.gt.f32 	%p177, %f188, %f23;
	mov.u64 	%rd251, %rd31;
	mov.f32 	%f190, %f23;
	@%p177 bra 	$L__BB15_30;
	setp.lt.s64 	%p178, %rd249, %rd31;
	min.s64 	%rd251, %rd249, %rd31;
	selp.f32 	%f190, %f188, %f23, %p178;
$L__BB15_30:
	mov.b32 	%r298, %f190;
	mov.b32 	%r314, 2;
	mov.b32 	%r315, 31;
	mov.b32 	%r316, -1;
	// begin inline asm
	shfl.sync.down.b32 %r297, %r298, %r314, %r315, %r316;
	// end inline asm
	mov.b32 	%f26, %r297;
	// begin inline asm
	shfl.sync.down.b32 %r302, %r303, %r314, %r315, %r316;
	// end inline asm
	mov.b64 	{%r308, %r313}, %rd251;
	// begin inline asm
	shfl.sync.down.b32 %r307, %r308, %r314, %r315, %r316;
	// end inline asm
	// begin inline asm
	shfl.sync.down.b32 %r312, %r313, %r314, %r315, %r316;
	// end inline asm
	mov.b64 	%rd34, {%r307, %r312};
	setp.gt.s32 	%p179, %r276, 29;
	setp.lt.f32 	%p180, %f190, %f26;
	or.pred  	%p181, %p179, %p180;
	mov.u64 	%rd252, %rd251;
	mov.f32 	%f191, %f190;
	@%p181 bra 	$L__BB15_33;
	setp.gt.f32 	%p182, %f190, %f26;
	mov.u64 	%rd252, %rd34;
	mov.f32 	%f191, %f26;
	@%p182 bra 	$L__BB15_33;
	setp.lt.s64 	%p183, %rd251, %rd34;
	min.s64 	%rd252, %rd251, %rd34;
	selp.f32 	%f191, %f190, %f26, %p183;
$L__BB15_33:
	mov.b32 	%r318, %f191;
	mov.b32 	%r334, 4;
	mov.b32 	%r335, 31;
	mov.b32 	%r336, -1;
	// begin inline asm
	shfl.sync.down.b32 %r317, %r318, %r334, %r335, %r336;
	// end inline asm
	mov.b32 	%f29, %r317;
	// begin inline asm
	shfl.sync.down.b32 %r322, %r323, %r334, %r335, %r336;
	// end inline asm
	mov.b64 	{%r328, %r333}, %rd252;
	// begin inline asm
	shfl.sync.down.b32 %r327, %r328, %r334, %r335, %r336;
	// end inline asm
	// begin inline asm
	shfl.sync.down.b32 %r332, %r333, %r334, %r335, %r336;
	// end inline asm
	mov.b64 	%rd37, {%r327, %r332};
	setp.gt.s32 	%p184, %r276, 27;
	setp.lt.f32 	%p185, %f191, %f29;
	or.pred  	%p186, %p184, %p185;
	mov.u64 	%rd253, %rd252;
	mov.f32 	%f192, %f191;
	@%p186 bra 	$L__BB15_36;
	setp.gt.f32 	%p187, %f191, %f29;
	mov.u64 	%rd253, %rd37;
	mov.f32 	%f192, %f29;
	@%p187 bra 	$L__BB15_36;
	setp.lt.s64 	%p188, %rd252, %rd37;
	min.s64 	%rd253, %rd252, %rd37;
	selp.f32 	%f192, %f191, %f29, %p188;
$L__BB15_36:
	mov.b32 	%r338, %f192;
	mov.b32 	%r354, 8;
	mov.b32 	%r355, 31;
	mov.b32 	%r356, -1;
	// begin inline asm
	shfl.sync.down.b32 %r337, %r338, %r354, %r355, %r356;
	// end inline asm
	mov.b32 	%f32, %r337;
	// begin inline asm
	shfl.sync.down.b32 %r342, %r343, %r354, %r355, %r356;
	// end inline asm
	mov.b64 	{%r348, %r353}, %rd253;
	// begin inline asm
	shfl.sync.down.b32 %r347, %r348, %r354, %r355, %r356;
	// end inline asm
	// begin inline asm
	shfl.sync.down.b32 %r352, %r353, %r354, %r355, %r356;
	// end inline asm
	mov.b64 	%rd40, {%r347, %r352};
	setp.gt.s32 	%p189, %r276, 23;
	setp.lt.f32 	%p190, %f192, %f32;
	or.pred  	%p191, %p189, %p190;
	mov.u64 	%rd254, %rd253;
	mov.f32 	%f193, %f192;
	@%p191 bra 	$L__BB15_39;
	setp.gt.f32 	%p192, %f192, %f32;
	mov.u64 	%rd254, %rd40;
	mov.f32 	%f193, %f32;
	@%p192 bra 	$L__BB15_39;
	setp.lt.s64 	%p193, %rd253, %rd40;
	min.s64 	%rd254, %rd253, %rd40;
	selp.f32 	%f193, %f192, %f32, %p193;
$L__BB15_39:
	mov.b32 	%r358, %f193;
	mov.b32 	%r374, 16;
	mov.b32 	%r375, 31;
	mov.b32 	%r376, -1;
	// begin inline asm
	shfl.sync.down.b32 %r357, %r358, %r374, %r375, %r376;
	// end inline asm
	mov.b32 	%f35, %r357;
	// begin inline asm
	shfl.sync.down.b32 %r362, %r363, %r374, %r375, %r376;
	// end inline asm
	mov.b64 	{%r368, %r373}, %rd254;
	// begin inline asm
	shfl.sync.down.b32 %r367, %r368, %r374, %r375, %r376;
	// end inline asm
	// begin inline asm
	shfl.sync.down.b32 %r372, %r373, %r374, %r375, %r376;
	// end inline asm
	mov.b64 	%rd43, {%r367, %r372};
	setp.gt.s32 	%p194, %r276, 15;
	setp.lt.f32 	%p195, %f193, %f35;
	or.pred  	%p196, %p194, %p195;
	mov.u64 	%rd307, %rd254;
	mov.f32 	%f242, %f193;
	@%p196 bra 	$L__BB15_42;
	setp.gt.f32 	%p197, %f193, %f35;
	mov.u64 	%rd307, %rd43;
	mov.f32 	%f242, %f35;
	@%p197 bra 	$L__BB15_42;
	setp.lt.s64 	%p198, %rd254, %rd43;
	min.s64 	%rd307, %rd254, %rd43;
	selp.f32 	%f242, %f193, %f35, %p198;
$L__BB15_42:
	setp.ne.s32 	%p199, %r276, 0;
	@%p199 bra 	$L__BB15_44;
	shr.u32 	%r377, %r2, 1;
	and.b32  	%r378, %r377, 496;
	mov.u32 	%r379, _ZN6thrust24THRUST_300001_SM_1000_NS8cuda_cub4core6detail5shmemE;
	add.s32 	%r380, %r379, %r378;
	st.shared.f32 	[%r380+8], %f242;
	st.shared.u64 	[%r380+16], %rd307;
$L__BB15_44:
	bar.sync 	0;
	setp.ne.s32 	%p200, %r2, 0;
	@%p200 bra 	$L__BB15_198;
	ld.shared.f32 	%f38, [_ZN6thrust24THRUST_300001_SM_1000_NS8cuda_cub4core6detail5shmemE+24];
	ld.shared.u64 	%rd46, [_ZN6thrust24THRUST_300001_SM_1000_NS8cuda_cub4core6detail5shmemE+32];
	setp.lt.f32 	%p201, %f242, %f38;
	mov.u64 	%rd256, %rd307;
	mov.f32 	%f195, %f242;
	@%p201 bra 	$L__BB15_48;
	setp.lt.f32 	%p202, %f38, %f242;
	mov.u64 	%rd256, %rd46;
	mov.f32 	%f195, %f38;
	@%p202 bra 	$L__BB15_48;
	setp.lt.s64 	%p203, %rd307, %rd46;
	min.s64 	%rd256, %rd307, %rd46;
	selp.f32 	%f195, %f242, %f38, %p203;
$L__BB15_48:
	ld.shared.f32 	%f41, [_ZN6thrust24THRUST_300001_SM_1000_NS8cuda_cub4core6detail5shmemE+40];
	ld.shared.u64 	%rd49, [_ZN6thrust24THRUST_300001_SM_1000_NS8cuda_cub4core6detail5shmemE+48];
	setp.lt.f32 	%p204, %f195, %f41;
	mov.u64 	%rd257, %rd256;
	mov.f32 	%f196, %f195;
	@%p204 bra 	$L__BB15_51;
	setp.lt.f32 	%p205, %f41, %f195;
	mov.u64 	%rd257, %rd49;
	mov.f32 	%f196, %f41;
	@%p205 bra 	$L__BB15_51;
	setp.lt.s64 	%p206, %rd256, %rd49;
	min.s64 	%rd257, %rd256, %rd49;
	selp.f32 	%f196, %f195, %f41, %p206;
$L__BB15_51:
	ld.shared.f32 	%f44, [_ZN6thrust24THRUST_300001_SM_1000_NS8cuda_cub4core6detail5shmemE+56];
	ld.shared.u64 	%rd52, [_ZN6thrust24THRUST_300001_SM_1000_NS8cuda_cub4core6detail5shmemE+64];
	setp.lt.f32 	%p207, %f196, %f44;
	mov.u64 	%rd258, %rd257;
	mov.f32 	%f197, %f196;
	@%p207 bra 	$L__BB15_54;
	setp.lt.f32 	%p208, %f44, %f196;
	mov.u64 	%rd258, %rd52;
	mov.f32 	%f197, %f44;
	@%p208 bra 	$L__BB15_54;
	setp.lt.s64 	%p209, %rd257, %rd52;
	min.s64 	%rd258, %rd257, %rd52;
	selp.f32 	%f197, %f196, %f44, %p209;
$L__BB15_54:
	ld.shared.f32 	%f47, [_ZN6thrust24THRUST_300001_SM_1000_NS8cuda_cub4core6detail5shmemE+72];
	ld.shared.u64 	%rd55, [_ZN6thrust24THRUST_300001_SM_1000_NS8cuda_cub4core6detail5shmemE+80];
	setp.lt.f32 	%p210, %f197, %f47;
	mov.u64 	%rd259, %rd258;
	mov.f32 	%f198, %f197;
	@%p210 bra 	$L__BB15_57;
	setp.lt.f32 	%p211, %f47, %f197;
	mov.u64 	%rd259, %rd55;
	mov.f32 	%f198, %f47;
	@%p211 bra 	$L__BB15_57;
	setp.lt.s64 	%p212, %rd258, %rd55;
	min.s64 	%rd259, %rd258, %rd55;
	selp.f32 	%f198, %f197, %f47, %p212;
$L__BB15_57:
	ld.shared.f32 	%f50, [_ZN6thrust24THRUST_300001_SM_1000_NS8cuda_cub4core6detail5shmemE+88];
	ld.shared.u64 	%rd58, [_ZN6thrust24THRUST_300001_SM_1000_NS8cuda_cub4core6detail5shmemE+96];
	setp.lt.f32 	%p213, %f198, %f50;
	mov.u64 	%rd260, %rd259;
	mov.f32 	%f199, %f198;
	@%p213 bra 	$L__BB15_60;
	setp.lt.f32 	%p214, %f50, %f198;
	mov.u64 	%rd260, %rd58;
	mov.f32 	%f199, %f50;
	@%p214 bra 	$L__BB15_60;
	setp.lt.s64 	%p215, %rd259, %rd58;
	min.s64 	%rd260, %rd259, %rd58;
	selp.f32 	%f199, %f198, %f50, %p215;
$L__BB15_60:
	ld.shared.f32 	%f53, [_ZN6thrust24THRUST_300001_SM_1000_NS8cuda_cub4core6detail5shmemE+104];
	ld.shared.u64 	%rd61, [_ZN6thrust24THRUST_300001_SM_1000_NS8cuda_cub4core6detail5shmemE+112];
	setp.lt.f32 	%p216, %f199, %f53;
	mov.u64 	%rd261, %rd260;
	mov.f32 	%f200, %f199;
	@%p216 bra 	$L__BB15_63;
	setp.lt.f32 	%p217, %f53, %f199;
	mov.u64 	%rd261, %rd61;
	mov.f32 	%f200, %f53;
	@%p217 bra 	$L__BB15_63;
	setp.lt.s64 	%p218, %rd260, %rd61;
	min.s64 	%rd261, %rd260, %rd61;
	selp.f32 	%f200, %f199, %f53, %p218;
$L__BB15_63:
	ld.shared.f32 	%f56, [_ZN6thrust24THRUST_300001_SM_1000_NS8cuda_cub4core6detail5shmemE+120];
	ld.shared.u64 	%rd64, [_ZN6thrust24THRUST_300001_SM_1000_NS8cuda_cub4core6detail5shmemE+128];
	setp.lt.f32 	%p219, %f200, %f56;
	mov.f32 	%f242, %f200;
	mov.u64 	%rd307, %rd261;
	@%p219 bra 	$L__BB15_198;
	setp.lt.f32 	%p220, %f56, %f200;
	mov.f32 	%f242, %f56;
	mov.u64 	%rd307, %rd64;
	@%p220 bra 	$L__BB15_198;
	setp.lt.s64 	%p221, %rd261, %rd64;
	min.s64 	%rd307, %rd261, %rd64;
	selp.f32 	%f242, %f200, %f56, %p221;
	bra.uni 	$L__BB15_198;
$L__BB15_66:
	// begin inline asm
	mov.u32 %r163, %laneid;
	// end inline asm
	and.b32  	%r184, %r2, 992;
	add.s32 	%r185, %r184, 32;
	setp.gt.s32 	%p118, %r185, %r1;
	not.b32 	%r186, %r184;
	add.s32 	%r187, %r1, %r186;
	selp.b32 	%r182, %r187, 31, %p118;
	mov.b32 	%r165, %f188;
	mov.b32 	%r181, 1;
	mov.b32 	%r183, -1;
	// begin inline asm
	shfl.sync.down.b32 %r164, %r165, %r181, %r182, %r183;
	// end inline asm
	mov.b32 	%f58, %r164;
	// begin inline asm
	shfl.sync.down.b32 %r169, %r170, %r181, %r182, %r183;
	// end inline asm
	mov.b64 	{%r175, %r180}, %rd249;
	// begin inline asm
	shfl.sync.down.b32 %r174, %r175, %r181, %r182, %r183;
	// end inline asm
	// begin inline asm
	shfl.sync.down.b32 %r179, %r180, %r181, %r182, %r183;
	// end inline asm
	mov.b64 	%rd66, {%r174, %r179};
	setp.ge.s32 	%p119, %r163, %r182;
	setp.lt.f32 	%p120, %f188, %f58;
	or.pred  	%p121, %p119, %p120;
	mov.f32 	%f201, %f188;
	mov.u64 	%rd262, %rd249;
	@%p121 bra 	$L__BB15_69;
	setp.gt.f32 	%p122, %f188, %f58;
	mov.f32 	%f201, %f58;
	mov.u64 	%rd262, %rd66;
	@%p122 bra 	$L__BB15_69;
	setp.lt.s64 	%p123, %rd249, %rd66;
	selp.f32 	%f201, %f188, %f58, %p123;
	min.s64 	%rd262, %rd249, %rd66;
$L__BB15_69:
	mov.b32 	%r189, %f201;
	mov.b32 	%r205, 2;
	mov.b32 	%r207, -1;
	// begin inline asm
	shfl.sync.down.b32 %r188, %r189, %r205, %r182, %r207;
	// end inline asm
	mov.b32 	%f61, %r188;
	// begin inline asm
	shfl.sync.down.b32 %r193, %r194, %r205, %r182, %r207;
	// end inline asm
	mov.b64 	{%r199, %r204}, %rd262;
	// begin inline asm
	shfl.sync.down.b32 %r198, %r199, %r205, %r182, %r207;
	// end inline asm
	// begin inline asm
	shfl.sync.down.b32 %r203, %r204, %r205, %r182, %r207;
	// end inline asm
	mov.b64 	%rd69, {%r198, %r203};
	add.s32 	%r208, %r163, 2;
	setp.gt.s32 	%p124, %r208, %r182;
	setp.lt.f32 	%p125, %f201, %f61;
	or.pred  	%p126, %p124, %p125;
	mov.f32 	%f202, %f201;
	mov.u64 	%rd263, %rd262;
	@%p126 bra 	$L__BB15_72;
	setp.gt.f32 	%p127, %f201, %f61;
	mov.f32 	%f202, %f61;
	mov.u64 	%rd263, %rd69;
	@%p127 bra 	$L__BB15_72;
	setp.lt.s64 	%p128, %rd262, %rd69;
	selp.f32 	%f202, %f201, %f61, %p128;
	min.s64 	%rd263, %rd262, %rd69;
$L__BB15_72:
	mov.b32 	%r210, %f202;
	mov.b32 	%r226, 4;
	mov.b32 	%r228, -1;
	// begin inline asm
	shfl.sync.down.b32 %r209, %r210, %r226, %r182, %r228;
	// end inline asm
	mov.b32 	%f64, %r209;
	// begin inline asm
	shfl.sync.down.b32 %r214, %r215, %r226, %r182, %r228;
	// end inline asm
	mov.b64 	{%r220, %r225}, %rd263;
	// begin inline asm
	shfl.sync.down.b32 %r219, %r220, %r226, %r182, %r228;
	// end inline asm
	// begin inline asm
	shfl.sync.down.b32 %r224, %r225, %r226, %r182, %r228;
	// end inline asm
	mov.b64 	%rd72, {%r219, %r224};
	add.s32 	%r229, %r163, 4;
	setp.gt.s32 	%p129, %r229, %r182;
	setp.lt.f32 	%p130, %f202, %f64;
	or.pred  	%p131, %p129, %p130;
	mov.f32 	%f203, %f202;
	mov.u64 	%rd264, %rd263;
	@%p131 bra 	$L__BB15_75;
	setp.gt.f32 	%p132, %f202, %f64;
	mov.f32 	%f203, %f64;
	mov.u64 	%rd264, %rd72;
	@%p132 bra 	$L__BB15_75;
	setp.lt.s64 	%p133, %rd263, %rd72;
	selp.f32 	%f203, %f202, %f64, %p133;
	min.s64 	%rd264, %rd263, %rd72;
$L__BB15_75:
	mov.b32 	%r231, %f203;
	mov.b32 	%r247, 8;
	mov.b32 	%r249, -1;
	// begin inline asm
	shfl.sync.down.b32 %r230, %r231, %r247, %r182, %r249;
	// end inline asm
	mov.b32 	%f67, %r230;
	// begin inline asm
	shfl.sync.down.b32 %r235, %r236, %r247, %r182, %r249;
	// end inline asm
	mov.b64 	{%r241, %r246}, %rd264;
	// begin inline asm
	shfl.sync.down.b32 %r240, %r241, %r247, %r182, %r249;
	// end inline asm
	// begin inline asm
	shfl.sync.down.b32 %r245, %r246, %r247, %r182, %r249;
	// end inline asm
	mov.b64 	%rd75, {%r240, %r245};
	add.s32 	%r250, %r163, 8;
	setp.gt.s32 	%p134, %r250, %r182;
	setp.lt.f32 	%p135, %f203, %f67;
	or.pred  	%p136, %p134, %p135;
	mov.f32 	%f204, %f203;
	mov.u64 	%rd265, %rd264;
	@%p136 bra 	$L__BB15_78;
	setp.gt.f32 	%p137, %f203, %f67;
	mov.f32 	%f204, %f67;
	mov.u64 	%rd265, %rd75;
	@%p137 bra 	$L__BB15_78;
	setp.lt.s64 	%p138, %rd264, %rd75;
	selp.f32 	%f204, %f203, %f67, %p138;
	min.s64 	%rd265, %rd264, %rd75;
$L__BB15_78:
	mov.b32 	%r252, %f204;
	mov.b32 	%r268, 16;
	mov.b32 	%r270, -1;
	// begin inline asm
	shfl.sync.down.b32 %r251, %r252, %r268, %r182, %r270;
	// end inline asm
	mov.b32 	%f70, %r251;
	// begin inline asm
	shfl.sync.down.b32 %r256, %r257, %r268, %r182, %r270;
	// end inline asm
	mov.b64 	{%r262, %r267}, %rd265;
	// begin inline asm
	shfl.sync.down.b32 %r261, %r262, %r268, %r182, %r270;
	// end inline asm
	// begin inline asm
	shfl.sync.down.b32 %r266, %r267, %r268, %r182, %r270;
	// end inline asm
	mov.b64 	%rd78, {%r261, %r266};
	add.s32 	%r271, %r163, 16;
	setp.gt.s32 	%p139, %r271, %r182;
	setp.lt.f32 	%p140, %f204, %f70;
	or.pred  	%p141, %p139, %p140;
	mov.f32 	%f242, %f204;
	mov.u64 	%rd307, %rd265;
	@%p141 bra 	$L__BB15_81;
	setp.gt.f32 	%p142, %f204, %f70;
	mov.f32 	%f242, %f70;
	mov.u64 	%rd307, %rd78;
	@%p142 bra 	$L__BB15_81;
	setp.lt.s64 	%p143, %rd265, %rd78;
	selp.f32 	%f242, %f204, %f70, %p143;
	min.s64 	%rd307, %rd265, %rd78;
$L__BB15_81:
	setp.ne.s32 	%p144, %r163, 0;
	@%p144 bra 	$L__BB15_83;
	shr.u32 	%r272, %r2, 1;
	and.b32  	%r273, %r272, 496;
	mov.u32 	%r274, _ZN6thrust24THRUST_300001_SM_1000_NS8cuda_cub4core6detail5shmemE;
	add.s32 	%r275, %r274, %r273;
	st.shared.f32 	[%r275+8], %f242;
	st.shared.u64 	[%r275+16], %rd307;
$L__BB15_83:
	bar.sync 	0;
	setp.ne.s32 	%p145, %r2, 0;
	@%p145 bra 	$L__BB15_198;
	setp.lt.s32 	%p146, %r1, 33;
	mov.f32 	%f206, %f242;
	mov.u64 	%rd267, %rd307;
	@%p146 bra 	$L__BB15_88;
	ld.shared.f32 	%f73, [_ZN6thrust24THRUST_300001_SM_1000_NS8cuda_cub4core6detail5shmemE+24];
	ld.shared.u64 	%rd81, [_ZN6thrust24THRUST_300001_SM_1000_NS8cuda_cub4core6detail5shmemE+32];
	setp.lt.f32 	%p147, %f242, %f73;
	mov.f32 	%f206, %f242;
	mov.u64 	%rd267, %rd307;
	@%p147 bra 	$L__BB15_88;
	setp.lt.f32 	%p148, %f73, %f242;
	mov.f32 	%f206, %f73;
	mov.u64 	%rd267, %rd81;
	@%p148 bra 	$L__BB15_88;
	setp.lt.s64 	%p149, %rd307, %rd81;
	selp.f32 	%f206, %f242, %f73, %p149;
	min.s64 	%rd267, %rd307, %rd81;
$L__BB15_88:
	setp.lt.s32 	%p150, %r1, 65;
	mov.f32 	%f207, %f206;
	mov.u64 	%rd268, %rd267;
	@%p150 bra 	$L__BB15_92;
	ld.shared.f32 	%f76, [_ZN6thrust24THRUST_300001_SM_1000_NS8cuda_cub4core6detail5shmemE+40];
	ld.shared.u64 	%rd84, [_ZN6thrust24THRUST_300001_SM_1000_NS8cuda_cub4core6detail5shmemE+48];
	setp.lt.f32 	%p151, %f206, %f76;
	mov.f32 	%f207, %f206;
	mov.u64 	%rd268, %rd267;
	@%p151 bra 	$L__BB15_92;
	setp.lt.f32 	%p152, %f76, %f206;
	mov.f32 	%f207, %f76;
	mov.u64 	%rd268, %rd84;
	@%p152 bra 	$L__BB15_92;
	setp.lt.s64 	%p153, %rd267, %rd84;
	selp.f32 	%f207, %f206, %f76, %p153;
	min.s64 	%rd268, %rd267, %rd84;
$L__BB15_92:
	setp.lt.s32 	%p154, %r1, 97;
	mov.f32 	%f208, %f207;
	mov.u64 	%rd269, %rd268;
	@%p154 bra 	$L__BB15_96;
	ld.shared.f32 	%f79, [_ZN6thrust24THRUST_300001_SM_1000_NS8cuda_cub4core6detail5shmemE+56];
	ld.shared.u64 	%rd87, [_ZN6thrust24THRUST_300001_SM_1000_NS8cuda_cub4core6detail5shmemE+64];
	setp.lt.f32 	%p155, %f207, %f79;
	mov.f32 	%f208, %f207;
	mov.u64 	%rd269, %rd268;
	@%p155 bra 	$L__BB15_96;
	setp.lt.f32 	%p156, %f79, %f207;
	mov.f32 	%f208, %f79;
	mov.u64 	%rd269, %rd87;
	@%p156 bra 	$L__BB15_96;
	setp.lt.s64 	%p157, %rd268, %rd87;
	selp.f32 	%f208, %f207, %f79, %p157;
	min.s64 	%rd269, %rd268, %rd87;
$L__BB15_96:
	setp.lt.s32 	%p158, %r1, 129;
	mov.f32 	%f209, %f208;
	mov.u64 	%rd270, %rd269;
	@%p158 bra 	$L__BB15_100;
	ld.shared.f32 	%f82, [_ZN6thrust24THRUST_300001_SM_1000_NS8cuda_cub4core6detail5shmemE+72];
	ld.shared.u64 	%rd90, [_ZN6thrust24THRUST_300001_SM_1000_NS8cuda_cub4core6detail5shmemE+80];
	setp.lt.f32 	%p159, %f208, %f82;
	mov.f32 	%f209, %f208;
	mov.u64 	%rd270, %rd269;
	@%p159 bra 	$L__BB15_100;
	setp.lt.f32 	%p160, %f82, %f208;
	mov.f32 	%f209, %f82;
	mov.u64 	%rd270, %rd90;
	@%p160 bra 	$L__BB15_100;
	setp.lt.s64 	%p161, %rd269, %rd90;
	selp.f32 	%f209, %f208, %f82, %p161;
	min.s64 	%rd270, %rd269, %rd90;
$L__BB15_100:
	setp.lt.s32 	%p162, %r1, 161;
	mov.f32 	%f210, %f209;
	mov.u64 	%rd271, %rd270;
	@%p162 bra 	$L__BB15_104;
	ld.shared.f32 	%f85, [_ZN6thrust24THRUST_300001_SM_1000_NS8cuda_cub4core6detail5shmemE+88];
	ld.shared.u64 	%rd93, [_ZN6thrust24THRUST_300001_SM_1000_NS8cuda_cub4core6detail5shmemE+96];
	setp.lt.f32 	%p163, %f209, %f85;
	mov.f32 	%f210, %f209;
	mov.u64 	%rd271, %rd270;
	@%p163 bra 	$L__BB15_104;
	setp.lt.f32 	%p164, %f85, %f209;
	mov.f32 	%f210, %f85;
	mov.u64 	%rd271, %rd93;
	@%p164 bra 	$L__BB15_104;
	setp.lt.s64 	%p165, %rd270, %rd93;
	selp.f32 	%f210, %f209, %f85, %p165;
	min.s64 	%rd271, %rd270, %rd93;
$L__BB15_104:
	setp.lt.s32 	%p166, %r1, 193;
	mov.f32 	%f211, %f210;
	mov.u64 	%rd272, %rd271;
	@%p166 bra 	$L__BB15_108;
	ld.shared.f32 	%f88, [_ZN6thrust24THRUST_300001_SM_1000_NS8cuda_cub4core6detail5shmemE+104];
	ld.shared.u64 	%rd96, [_ZN6thrust24THRUST_300001_SM_1000_NS8cuda_cub4core6detail5shmemE+112];
	setp.lt.f32 	%p167, %f210, %f88;
	mov.f32 	%f211, %f210;
	mov.u64 	%rd272, %rd271;
	@%p167 bra 	$L__BB15_108;
	setp.lt.f32 	%p168, %f88, %f210;
	mov.f32 	%f211, %f88;
	mov.u64 	%rd272, %rd96;
	@%p168 bra 	$L__BB15_108;
	setp.lt.s64 	%p169, %rd271, %rd96;
	selp.f32 	%f211, %f210, %f88, %p169;
	min.s64 	%rd272, %rd271, %rd96;
$L__BB15_108:
	setp.lt.s32 	%p170, %r1, 225;
	mov.f32 	%f242, %f211;
	mov.u64 	%rd307, %rd272;
	@%p170 bra 	$L__BB15_198;
	ld.shared.f32 	%f91, [_ZN6thrust24THRUST_300001_SM_1000_NS8cuda_cub4core6detail5shmemE+120];
	ld.shared.u64 	%rd99, [_ZN6thrust24THRUST_300001_SM_1000_NS8cuda_cub4core6detail5shmemE+128];
	setp.lt.f32 	%p171, %f211, %f91;
	mov.f32 	%f242, %f211;
	mov.u64 	%rd307, %rd272;
	@%p171 bra 	$L__BB15_198;
	setp.lt.f32 	%p172, %f91, %f211;
	mov.f32 	%f242, %f91;
	mov.u64 	%rd307, %rd99;
	@%p172 bra 	$L__BB15_198;
	setp.lt.s64 	%p173, %rd272, %rd99;
	selp.f32 	%f242, %f211, %f91, %p173;
	min.s64 	%rd307, %rd272, %rd99;
	bra.uni 	$L__BB15_198;
$L__BB15_112:
	mov.u32 	%r18, %tid.x;
	cvt.u64.u32 	%rd101, %r18;
	mul.wide.u32 	%rd198, %r18, 4;
	add.s64 	%rd102, %rd1, %rd198;
	ld.global.f32 	%f172, [%rd102];
	add.s32 	%r31, %r18, 256;
	cvt.u64.u32 	%rd199, %r31;
	ld.global.f32 	%f173, [%rd102+1024];
	add.s32 	%r32, %r18, 512;
	cvt.u64.u32 	%rd200, %r32;
	ld.global.f32 	%f174, [%rd102+2048];
	ld.global.f32 	%f93, [%rd102+3072];
	or.b32  	%r33, %r18, 1024;
	cvt.u64.u32 	%rd103, %r33;
	add.s64 	%rd104, %rd195, %rd103;
	ld.global.f32 	%f94, [%rd102+4096];
	setp.lt.f32 	%p3, %f173, %f172;
	selp.f32 	%f175, %f173, %f172, %p3;
	selp.b64 	%rd201, %rd199, %rd101, %p3;
	setp.lt.f32 	%p4, %f174, %f175;
	selp.f32 	%f95, %f174, %f175, %p4;
	selp.b64 	%rd105, %rd200, %rd201, %p4;
	setp.lt.f32 	%p5, %f95, %f93;
	mov.f32 	%f212, %f95;
	mov.u64 	%rd273, %rd105;
	@%p5 bra 	$L__BB15_115;
	add.s32 	%r34, %r18, 768;
	cvt.u64.u32 	%rd273, %r34;
	setp.lt.f32 	%p6, %f93, %f95;
	mov.f32 	%f212, %f93;
	@%p6 bra 	$L__BB15_115;
	mov.f32 	%f212, %f95;
	mov.u64 	%rd273, %rd105;
$L__BB15_115:
	add.s64 	%rd108, %rd195, %rd273;
	setp.lt.f32 	%p7, %f212, %f94;
	mov.f32 	%f229, %f212;
	mov.u64 	%rd294, %rd108;
	@%p7 bra 	$L__BB15_118;
	setp.lt.f32 	%p8, %f94, %f212;
	mov.f32 	%f229, %f94;
	mov.u64 	%rd294, %rd104;
	@%p8 bra 	$L__BB15_118;
	setp.lt.s64 	%p9, %rd273, %rd103;
	selp.f32 	%f229, %f212, %f94, %p9;
	selp.b64 	%rd294, %rd108, %rd104, %p9;
$L__BB15_118:
	setp.lt.u64 	%p10, %rd197, 2560;
	mov.b64 	%rd283, 1280;
	@%p10 bra 	$L__BB15_136;
	mov.b64 	%rd283, 1280;
$L__BB15_120:
	mov.u64 	%rd111, %rd283;
	add.s64 	%rd204, %rd111, %rd101;
	shl.b64 	%rd205, %rd111, 2;
	add.s64 	%rd206, %rd102, %rd205;
	add.s64 	%rd113, %rd204, %rd195;
	ld.global.f32 	%f100, [%rd206];
	ld.global.f32 	%f101, [%rd206+1024];
	add.s64 	%rd114, %rd113, 512;
	ld.global.f32 	%f102, [%rd206+2048];
	add.s64 	%rd115, %rd113, 768;
	ld.global.f32 	%f103, [%rd206+3072];
	ld.global.f32 	%f104, [%rd206+4096];
	setp.lt.f32 	%p11, %f229, %f100;
	mov.f32 	%f215, %f229;
	mov.u64 	%rd277, %rd294;
	@%p11 bra 	$L__BB15_123;
	setp.lt.f32 	%p12, %f100, %f229;
	mov.f32 	%f215, %f100;
	mov.u64 	%rd277, %rd113;
	@%p12 bra 	$L__BB15_123;
	setp.lt.s64 	%p13, %rd294, %rd113;
	selp.f32 	%f215, %f229, %f100, %p13;
	min.s64 	%rd277, %rd294, %rd113;
$L__BB15_123:
	setp.lt.f32 	%p14, %f215, %f101;
	mov.f32 	%f216, %f215;
	mov.u64 	%rd278, %rd277;
	@%p14 bra 	$L__BB15_126;
	add.s64 	%rd208, %rd204, %rd195;
	add.s64 	%rd278, %rd208, 256;
	setp.lt.f32 	%p15, %f101, %f215;
	mov.f32 	%f216, %f101;
	@%p15 bra 	$L__BB15_126;
	setp.lt.s64 	%p16, %rd277, %rd278;
	selp.f32 	%f216, %f215, %f101, %p16;
	min.s64 	%rd278, %rd277, %rd278;
$L__BB15_126:
	setp.lt.f32 	%p17, %f216, %f102;
	mov.f32 	%f217, %f216;
	mov.u64 	%rd279, %rd278;
	@%p17 bra 	$L__BB15_129;
	setp.lt.f32 	%p18, %f102, %f216;
	mov.f32 	%f217, %f102;
	mov.u64 	%rd279, %rd114;
	@%p18 bra 	$L__BB15_129;
	setp.lt.s64 	%p19, %rd278, %rd114;
	selp.f32 	%f217, %f216, %f102, %p19;
	min.s64 	%rd279, %rd278, %rd114;
$L__BB15_129:
	setp.lt.f32 	%p20, %f217, %f103;
	mov.f32 	%f218, %f217;
	mov.u64 	%rd280, %rd279;
	@%p20 bra 	$L__BB15_132;
	setp.lt.f32 	%p21, %f103, %f217;
	mov.f32 	%f218, %f103;
	mov.u64 	%rd280, %rd115;
	@%p21 bra 	$L__BB15_132;
	setp.lt.s64 	%p22, %rd279, %rd115;
	selp.f32 	%f218, %f217, %f103, %p22;
	min.s64 	%rd280, %rd279, %rd115;
$L__BB15_132:
	setp.lt.f32 	%p23, %f218, %f104;
	mov.f32 	%f229, %f218;
	mov.u64 	%rd294, %rd280;
	@%p23 bra 	$L__BB15_135;
	add.s64 	%rd210, %rd204, %rd195;
	add.s64 	%rd294, %rd210, 1024;
	setp.lt.f32 	%p24, %f104, %f218;
	mov.f32 	%f229, %f104;
	@%p24 bra 	$L__BB15_135;
	setp.lt.s64 	%p25, %rd280, %rd294;
	selp.f32 	%f229, %f218, %f104, %p25;
	min.s64 	%rd294, %rd280, %rd294;
$L__BB15_135:
	add.s64 	%rd283, %rd111, 1280;
	add.s64 	%rd211, %rd111, 2560;
	setp.le.s64 	%p26, %rd211, %rd197;
	@%p26 bra 	$L__BB15_120;
$L__BB15_136:
	setp.le.s64 	%p27, %rd197, %rd283;
	@%p27 bra 	$L__BB15_159;
	cvt.u32.u64 	%r35, %rd283;
	cvt.u32.u64 	%r36, %rd197;
	sub.s32 	%r19, %r36, %r35;
	setp.ge.s32 	%p28, %r18, %r19;
	@%p28 bra 	$L__BB15_159;
	cvta.to.global.u64 	%rd131, %rd194;
	not.b32 	%r38, %r18;
	add.s32 	%r39, %r38, %r36;
	sub.s32 	%r20, %r39, %r35;
	and.b32  	%r41, %r20, 768;
	setp.eq.s32 	%p29, %r41, 768;
	mov.u32 	%r389, %r18;
	@%p29 bra 	$L__BB15_144;
	add.s64 	%rd213, %rd283, %rd101;
	add.s64 	%rd285, %rd213, %rd195;
	shl.b64 	%rd214, %rd213, 2;
	add.s64 	%rd284, %rd131, %rd214;
	shr.u32 	%r42, %r20, 8;
	add.s32 	%r43, %r42, 1;
	and.b32  	%r44, %r43, 3;
	neg.s32 	%r387, %r44;
	mov.u32 	%r389, %r18;
$L__BB15_140:
	.pragma "nounroll";
	mov.u64 	%rd136, %rd294;
	mov.f32 	%f116, %f229;
	ld.global.f32 	%f117, [%rd284];
	setp.lt.f32 	%p30, %f116, %f117;
	@%p30 bra 	$L__BB15_143;
	setp.lt.f32 	%p31, %f117, %f116;
	mov.f32 	%f229, %f117;
	mov.u64 	%rd294, %rd285;
	@%p31 bra 	$L__BB15_143;
	setp.lt.s64 	%p32, %rd136, %rd285;
	selp.f32 	%f229, %f116, %f117, %p32;
	min.s64 	%rd294, %rd136, %rd285;
$L__BB15_143:
	add.s32 	%r389, %r389, 256;
	add.s64 	%rd285, %rd285, 256;
	add.s64 	%rd284, %rd284, 1024;
	add.s32 	%r387, %r387, 1;
	setp.ne.s32 	%p33, %r387, 0;
	@%p33 bra 	$L__BB15_140;
$L__BB15_144:
	setp.lt.u32 	%p34, %r20, 768;
	@%p34 bra 	$L__BB15_159;
	add.s32 	%r390, %r389, 512;
$L__BB15_146:
	mov.u32 	%r28, %r390;
	add.s32 	%r45, %r28, -512;
	cvt.u64.u32 	%rd215, %r45;
	add.s64 	%rd216, %rd283, %rd215;
	shl.b64 	%rd217, %rd216, 2;
	add.s64 	%rd144, %rd131, %rd217;
	add.s64 	%rd145, %rd216, %rd195;
	ld.global.f32 	%f123, [%rd144];
	setp.lt.f32 	%p35, %f229, %f123;
	mov.f32 	%f226, %f229;
	mov.u64 	%rd291, %rd294;
	@%p35 bra 	$L__BB15_149;
	setp.lt.f32 	%p36, %f123, %f229;
	mov.f32 	%f226, %f123;
	mov.u64 	%rd291, %rd145;
	@%p36 bra 	$L__BB15_149;
	setp.lt.s64 	%p37, %rd294, %rd145;
	selp.f32 	%f226, %f229, %f123, %p37;
	min.s64 	%rd291, %rd294, %rd145;
$L__BB15_149:
	add.s32 	%r46, %r28, -256;
	cvt.u64.u32 	%rd218, %r46;
	add.s64 	%rd219, %rd283, %rd218;
	add.s64 	%rd148, %rd219, %rd195;
	ld.global.f32 	%f126, [%rd144+1024];
	setp.lt.f32 	%p38, %f226, %f126;
	mov.f32 	%f227, %f226;
	mov.u64 	%rd292, %rd291;
	@%p38 bra 	$L__BB15_152;
	setp.lt.f32 	%p39, %f126, %f226;
	mov.f32 	%f227, %f126;
	mov.u64 	%rd292, %rd148;
	@%p39 bra 	$L__BB15_152;
	setp.lt.s64 	%p40, %rd291, %rd148;
	selp.f32 	%f227, %f226, %f126, %p40;
	min.s64 	%rd292, %rd291, %rd148;
$L__BB15_152:
	cvt.u64.u32 	%rd220, %r28;
	add.s64 	%rd221, %rd283, %rd220;
	add.s64 	%rd151, %rd221, %rd195;
	ld.global.f32 	%f129, [%rd144+2048];
	setp.lt.f32 	%p41, %f227, %f129;
	mov.f32 	%f228, %f227;
	mov.u64 	%rd293, %rd292;
	@%p41 bra 	$L__BB15_155;
	setp.lt.f32 	%p42, %f129, %f227;
	mov.f32 	%f228, %f129;
	mov.u64 	%rd293, %rd151;
	@%p42 bra 	$L__BB15_155;
	setp.lt.s64 	%p43, %rd292, %rd151;
	selp.f32 	%f228, %f227, %f129, %p43;
	min.s64 	%rd293, %rd292, %rd151;
$L__BB15_155:
	add.s32 	%r47, %r28, 256;
	cvt.u64.u32 	%rd222, %r47;
	add.s64 	%rd223, %rd283, %rd222;
	add.s64 	%rd154, %rd223, %rd195;
	ld.global.f32 	%f132, [%rd144+3072];
	setp.lt.f32 	%p44, %f228, %f132;
	mov.f32 	%f229, %f228;
	mov.u64 	%rd294, %rd293;
	@%p44 bra 	$L__BB15_158;
	setp.lt.f32 	%p45, %f132, %f228;
	mov.f32 	%f229, %f132;
	mov.u64 	%rd294, %rd154;
	@%p45 bra 	$L__BB15_158;
	setp.lt.s64 	%p46, %rd293, %rd154;
	selp.f32 	%f229, %f228, %f132, %p46;
	min.s64 	%rd294, %rd293, %rd154;
$L__BB15_158:
	add.s32 	%r390, %r28, 1024;
	add.s32 	%r48, %r28, 512;
	setp.lt.s32 	%p47, %r48, %r19;
	@%p47 bra 	$L__BB15_146;
$L__BB15_159:
	// begin inline asm
	mov.u32 %r49, %laneid;
	// end inline asm
	mov.b32 	%r51, %f229;
	mov.b32 	%r67, 1;
	mov.b32 	%r68, 31;
	mov.b32 	%r69, -1;
	// begin inline asm
	shfl.sync.down.b32 %r50, %r51, %r67, %r68, %r69;
	// end inline asm
	mov.b32 	%f136, %r50;
	// begin inline asm
	shfl.sync.down.b32 %r55, %r56, %r67, %r68, %r69;
	// end inline asm
	mov.b64 	{%r61, %r66}, %rd294;
	// begin inline asm
	shfl.sync.down.b32 %r60, %r61, %r67, %r68, %r69;
	// end inline asm
	// begin inline asm
	shfl.sync.down.b32 %r65, %r66, %r67, %r68, %r69;
	// end inline asm
	mov.b64 	%rd158, {%r60, %r65};
	setp.gt.s32 	%p48, %r49, 30;
	setp.lt.f32 	%p49, %f229, %f136;
	or.pred  	%p50, %p48, %p49;
	mov.f32 	%f231, %f229;
	mov.u64 	%rd296, %rd294;
	@%p50 bra 	$L__BB15_162;
	setp.gt.f32 	%p51, %f229, %f136;
	mov.f32 	%f231, %f136;
	mov.u64 	%rd296, %rd158;
	@%p51 bra 	$L__BB15_162;
	setp.lt.s64 	%p52, %rd294, %rd158;
	selp.f32 	%f231, %f229, %f136, %p52;
	min.s64 	%rd296, %rd294, %rd158;
$L__BB15_162:
	mov.b32 	%r71, %f231;
	mov.b32 	%r87, 2;
	mov.b32 	%r88, 31;
	mov.b32 	%r89, -1;
	// begin inline asm
	shfl.sync.down.b32 %r70, %r71, %r87, %r88, %r89;
	// end inline asm
	mov.b32 	%f139, %r70;
	// begin inline asm
	shfl.sync.down.b32 %r75, %r76, %r87, %r88, %r89;
	// end inline asm
	mov.b64 	{%r81, %r86}, %rd296;
	// begin inline asm
	shfl.sync.down.b32 %r80, %r81, %r87, %r88, %r89;
	// end inline asm
	// begin inline asm
	shfl.sync.down.b32 %r85, %r86, %r87, %r88, %r89;
	// end inline asm
	mov.b64 	%rd161, {%r80, %r85};
	setp.gt.s32 	%p53, %r49, 29;
	setp.lt.f32 	%p54, %f231, %f139;
	or.pred  	%p55, %p53, %p54;
	mov.f32 	%f232, %f231;
	mov.u64 	%rd297, %rd296;
	@%p55 bra 	$L__BB15_165;
	setp.gt.f32 	%p56, %f231, %f139;
	mov.f32 	%f232, %f139;
	mov.u64 	%rd297, %rd161;
	@%p56 bra 	$L__BB15_165;
	setp.lt.s64 	%p57, %rd296, %rd161;
	selp.f32 	%f232, %f231, %f139, %p57;
	min.s64 	%rd297, %rd296, %rd161;
$L__BB15_165:
	mov.b32 	%r91, %f232;
	mov.b32 	%r107, 4;
	mov.b32 	%r108, 31;
	mov.b32 	%r109, -1;
	// begin inline asm
	shfl.sync.down.b32 %r90, %r91, %r107, %r108, %r109;
	// end inline asm
	mov.b32 	%f142, %r90;
	// begin inline asm
	shfl.sync.down.b32 %r95, %r96, %r107, %r108, %r109;
	// end inline asm
	mov.b64 	{%r101, %r106}, %rd297;
	// begin inline asm
	shfl.sync.down.b32 %r100, %r101, %r107, %r108, %r109;
	// end inline asm
	// begin inline asm
	shfl.sync.down.b32 %r105, %r106, %r107, %r108, %r109;
	// end inline asm
	mov.b64 	%rd164, {%r100, %r105};
	setp.gt.s32 	%p58, %r49, 27;
	setp.lt.f32 	%p59, %f232, %f142;
	or.pred  	%p60, %p58, %p59;
	mov.f32 	%f233, %f232;
	mov.u64 	%rd298, %rd297;
	@%p60 bra 	$L__BB15_168;
	setp.gt.f32 	%p61, %f232, %f142;
	mov.f32 	%f233, %f142;
	mov.u64 	%rd298, %rd164;
	@%p61 bra 	$L__BB15_168;
	setp.lt.s64 	%p62, %rd297, %rd164;
	selp.f32 	%f233, %f232, %f142, %p62;
	min.s64 	%rd298, %rd297, %rd164;
$L__BB15_168:
	mov.b32 	%r111, %f233;
	mov.b32 	%r127, 8;
	mov.b32 	%r128, 31;
	mov.b32 	%r129, -1;
	// begin inline asm
	shfl.sync.down.b32 %r110, %r111, %r127, %r128, %r129;
	// end inline asm
	mov.b32 	%f145, %r110;
	// begin inline asm
	shfl.sync.down.b32 %r115, %r116, %r127, %r128, %r129;
	// end inline asm
	mov.b64 	{%r121, %r126}, %rd298;
	// begin inline asm
	shfl.sync.down.b32 %r120, %r121, %r127, %r128, %r129;
	// end inline asm
	// begin inline asm
	shfl.sync.down.b32 %r125, %r126, %r127, %r128, %r129;
	// end inline asm
	mov.b64 	%rd167, {%r120, %r125};
	setp.gt.s32 	%p63, %r49, 23;
	setp.lt.f32 	%p64, %f233, %f145;
	or.pred  	%p65, %p63, %p64;
	mov.f32 	%f234, %f233;
	mov.u64 	%rd299, %rd298;
	@%p65 bra 	$L__BB15_171;
	setp.gt.f32 	%p66, %f233, %f145;
	mov.f32 	%f234, %f145;
	mov.u64 	%rd299, %rd167;
	@%p66 bra 	$L__BB15_171;
	setp.lt.s64 	%p67, %rd298, %rd167;
	selp.f32 	%f234, %f233, %f145, %p67;
	min.s64 	%rd299, %rd298, %rd167;
$L__BB15_171:
	mov.b32 	%r131, %f234;
	mov.b32 	%r147, 16;
	mov.b32 	%r148, 31;
	mov.b32 	%r149, -1;
	// begin inline asm
	shfl.sync.down.b32 %r130, %r131, %r147, %r148, %r149;
	// end inline asm
	mov.b32 	%f148, %r130;
	// begin inline asm
	shfl.sync.down.b32 %r135, %r136, %r147, %r148, %r149;
	// end inline asm
	mov.b64 	{%r141, %r146}, %rd299;
	// begin inline asm
	shfl.sync.down.b32 %r140, %r141, %r147, %r148, %r149;
	// end inline asm
	// begin inline asm
	shfl.sync.down.b32 %r145, %r146, %r147, %r148, %r149;
	// end inline asm
	mov.b64 	%rd170, {%r140, %r145};
	setp.gt.s32 	%p68, %r49, 15;
	setp.lt.f32 	%p69, %f234, %f148;
	or.pred  	%p70, %p68, %p69;
	mov.f32 	%f242, %f234;
	mov.u64 	%rd307, %rd299;
	@%p70 bra 	$L__BB15_174;
	setp.gt.f32 	%p71, %f234, %f148;
	mov.f32 	%f242, %f148;
	mov.u64 	%rd307, %rd170;
	@%p71 bra 	$L__BB15_174;
	setp.lt.s64 	%p72, %rd299, %rd170;
	selp.f32 	%f242, %f234, %f148, %p72;
	min.s64 	%rd307, %rd299, %rd170;
$L__BB15_174:
	setp.ne.s32 	%p73, %r49, 0;
	@%p73 bra 	$L__BB15_176;
	shr.u32 	%r150, %r18, 1;
	and.b32  	%r151, %r150, 496;
	mov.u32 	%r152, _ZN6thrust24THRUST_300001_SM_1000_NS8cuda_cub4core6detail5shmemE;
	add.s32 	%r153, %r152, %r151;
	st.shared.f32 	[%r153+8], %f242;
	st.shared.u64 	[%r153+16], %rd307;
$L__BB15_176:
	bar.sync 	0;
	setp.ne.s32 	%p74, %r18, 0;
	@%p74 bra 	$L__BB15_198;
	ld.shared.f32 	%f151, [_ZN6thrust24THRUST_300001_SM_1000_NS8cuda_cub4core6detail5shmemE+24];
	ld.shared.u64 	%rd173, [_ZN6thrust24THRUST_300001_SM_1000_NS8cuda_cub4core6detail5shmemE+32];
	setp.lt.f32 	%p75, %f242, %f151;
	mov.f32 	%f236, %f242;
	mov.u64 	%rd301, %rd307;
	@%p75 bra 	$L__BB15_180;
	setp.lt.f32 	%p76, %f151, %f242;
	mov.f32 	%f236, %f151;
	mov.u64 	%rd301, %rd173;
	@%p76 bra 	$L__BB15_180;
	setp.lt.s64 	%p77, %rd307, %rd173;
	selp.f32 	%f236, %f242, %f151, %p77;
	min.s64 	%rd301, %rd307, %rd173;
$L__BB15_180:
	ld.shared.f32 	%f154, [_ZN6thrust24THRUST_300001_SM_1000_NS8cuda_cub4core6detail5shmemE+40];
	ld.shared.u64 	%rd176, [_ZN6thrust24THRUST_300001_SM_1000_NS8cuda_cub4core6detail5shmemE+48];
	setp.lt.f32 	%p78, %f236, %f154;
	mov.f32 	%f237, %f236;
	mov.u64 	%rd302, %rd301;
	@%p78 bra 	$L__BB15_183;
	setp.lt.f32 	%p79, %f154, %f236;
	mov.f32 	%f237, %f154;
	mov.u64 	%rd302, %rd176;
	@%p79 bra 	$L__BB15_183;
	setp.lt.s64 	%p80, %rd301, %rd176;
	selp.f32 	%f237, %f236, %f154, %p80;
	min.s64 	%rd302, %rd301, %rd176;
$L__BB15_183:
	ld.shared.f32 	%f157, [_ZN6thrust24THRUST_300001_SM_1000_NS8cuda_cub4core6detail5shmemE+56];
	ld.shared.u64 	%rd179, [_ZN6thrust24THRUST_300001_SM_1000_NS8cuda_cub4core6detail5shmemE+64];
	setp.lt.f32 	%p81, %f237, %f157;
	mov.f32 	%f238, %f237;
	mov.u64 	%rd303, %rd302;
	@%p81 bra 	$L__BB15_186;
	setp.lt.f32 	%p82, %f157, %f237;
	mov.f32 	%f238, %f157;
	mov.u64 	%rd303, %rd179;
	@%p82 bra 	$L__BB15_186;
	setp.lt.s64 	%p83, %rd302, %rd179;
	selp.f32 	%f238, %f237, %f157, %p83;
	min.s64 	%rd303, %rd302, %rd179;
$L__BB15_186:
	ld.shared.f32 	%f160, [_ZN6thrust24THRUST_300001_SM_1000_NS8cuda_cub4core6detail5shmemE+72];
	ld.shared.u64 	%rd182, [_ZN6thrust24THRUST_300001_SM_1000_NS8cuda_cub4core6detail5shmemE+80];
	setp.lt.f32 	%p84, %f238, %f160;
	mov.f32 	%f239, %f238;
	mov.u64 	%rd304, %rd303;
	@%p84 bra 	$L__BB15_189;
	setp.lt.f32 	%p85, %f160, %f238;
	mov.f32 	%f239, %f160;
	mov.u64 	%rd304, %rd182;
	@%p85 bra 	$L__BB15_189;
	setp.lt.s64 	%p86, %rd303, %rd182;
	selp.f32 	%f239, %f238, %f160, %p86;
	min.s64 	%rd304, %rd303, %rd182;
$L__BB15_189:
	ld.shared.f32 	%f163, [_ZN6thrust24THRUST_300001_SM_1000_NS8cuda_cub4core6detail5shmemE+88];
	ld.shared.u64 	%rd185, [_ZN6thrust24THRUST_300001_SM_1000_NS8cuda_cub4core6detail5shmemE+96];
	setp.lt.f32 	%p87, %f239, %f163;
	mov.f32 	%f240, %f239;
	mov.u64 	%rd305, %rd304;
	@%p87 bra 	$L__BB15_192;
	setp.lt.f32 	%p88, %f163, %f239;
	mov.f32 	%f240, %f163;
	mov.u64 	%rd305, %rd185;
	@%p88 bra 	$L__BB15_192;
	setp.lt.s64 	%p89, %rd304, %rd185;
	selp.f32 	%f240, %f239, %f163, %p89;
	min.s64 	%rd305, %rd304, %rd185;
$L__BB15_192:
	ld.shared.f32 	%f166, [_ZN6thrust24THRUST_300001_SM_1000_NS8cuda_cub4core6detail5shmemE+104];
	ld.shared.u64 	%rd188, [_ZN6thrust24THRUST_300001_SM_1000_NS8cuda_cub4core6detail5shmemE+112];
	setp.lt.f32 	%p90, %f240, %f166;
	mov.f32 	%f241, %f240;
	mov.u64 	%rd306, %rd305;
	@%p90 bra 	$L__BB15_195;
	setp.lt.f32 	%p91, %f166, %f240;
	mov.f32 	%f241, %f166;
	mov.u64 	%rd306, %rd188;
	@%p91 bra 	$L__BB15_195;
	setp.lt.s64 	%p92, %rd305, %rd188;
	selp.f32 	%f241, %f240, %f166, %p92;
	min.s64 	%rd306, %rd305, %rd188;
$L__BB15_195:
	ld.shared.f32 	%f169, [_ZN6thrust24THRUST_300001_SM_1000_NS8cuda_cub4core6detail5shmemE+120];
	ld.shared.u64 	%rd191, [_ZN6thrust24THRUST_300001_SM_1000_NS8cuda_cub4core6detail5shmemE+128];
	setp.lt.f32 	%p93, %f241, %f169;
	mov.f32 	%f242, %f241;
	mov.u64 	%rd307, %rd306;
	@%p93 bra 	$L__BB15_198;
	setp.lt.f32 	%p94, %f169, %f241;
	mov.f32 	%f242, %f169;
	mov.u64 	%rd307, %rd191;
	@%p94 bra 	$L__BB15_198;
	setp.lt.s64 	%p95, %rd306, %rd191;
	selp.f32 	%f242, %f241, %f169, %p95;
	min.s64 	%rd307, %rd306, %rd191;
$L__BB15_198:
	mov.u32 	%r381, %tid.x;
	setp.ne.s32 	%p222, %r381, 0;
	@%p222 bra 	$L__BB15_200;
	ld.param.u64 	%rd237, [_ZN6thrust24THRUST_300001_SM_1000_NS8cuda_cub4core6detail13_kernel_agentINS1_8__reduce11ReduceAgentINS0_12zip_iteratorIN4cuda3std3__45tupleIJNS0_10device_ptrIKfEENS0_17counting_iteratorIlNS0_11use_defaultESG_SG_EEEEEEEPNSB_IJflEEESK_lNS1_9__extrema9arg_min_fIflNSA_4lessIfEEEEEEJSJ_SL_lSQ_EEEvDpT0__param_1];
	cvta.to.global.u64 	%rd236, %rd237;
	st.global.f32 	[%rd236], %f242;
	st.global.u64 	[%rd236+8], %rd307;
$L__BB15_200:
	ret;

}
	// .globl	_ZN6thrust24THRUST_300001_SM_1000_NS8cuda_cub4core6detail13_kernel_agentINS1_8__reduce11ReduceAgentINS0_12zip_iteratorIN4cuda3std3__45tupleIJNS0_10device_ptrIKfEENS0_17counting_iteratorIlNS0_11use_defaultESG_SG_EEEEEEEPNSB_IJflEEESK_lNS1_9__extrema9arg_min_fIflNSA_4lessIfEEEEEEJSJ_SL_lN3cub18CUB_300001_SM_100013GridEvenShareIlEENST_9GridQueueIyEESQ_EEEvDpT0_
.visible .entry _ZN6thrust24THRUST_300001_SM_1000_NS8cuda_cub4core6detail13_kernel_agentINS1_8__reduce11ReduceAgentINS0_12zip_iteratorIN4cuda3std3__45tupleIJNS0_10device_ptrIKfEENS0_17counting_iteratorIlNS0_11use_defaultESG_SG_EEEEEEEPNSB_IJflEEESK_lNS1_9__extrema9arg_min_fIflNSA_4lessIfEEEEEEJSJ_SL_lN3cub18CUB_300001_SM_100013GridEvenShareIlEENST_9GridQueueIyEESQ_EEEvDpT0_(
	.param .align 8 .b8 _ZN6thrust24THRUST_300001_SM_1000_NS8cuda_cub4core6detail13_kernel_agentINS1_8__reduce11ReduceAgentINS0_12zip_iteratorIN4cuda3std3__45tupleIJNS0_10device_ptrIKfEENS0_17counting_iteratorIlNS0_11use_defaultESG_SG_EEEEEEEPNSB_IJflEEESK_lNS1_9__extrema9arg_min_fIflNSA_4lessIfEEEEEEJSJ_SL_lN3cub18CUB_300001_SM_100013GridEvenShareIlEENST_9GridQueueIyEESQ_EEEvDpT0__param_0[16],
	.param .u64 .ptr .align 1 _ZN6thrust24THRUST_300001_SM_1000_NS8cuda_cub4core6detail13_kernel_agentINS1_8__reduce11ReduceAgentINS0_12zip_iteratorIN4cuda3std3__45tupleIJNS0_10device_ptrIKfEENS0_17counting_iteratorIlNS0_11use_defaultESG_SG_EEEEEEEPNSB_IJflEEESK_lNS1_9__extrema9arg_min_fIflNSA_4lessIfEEEEEEJSJ_SL_lN3cub18CUB_300001_SM_100013GridEvenShareIlEENST_9GridQueueIyEESQ_EEEvDpT0__param_1,
	.param .u64 _ZN6thrust24THRUST_300001_SM_1000_NS8cuda_cub4core6detail13_kernel_agentINS1_8__reduce11ReduceAgentINS0_12zip_iteratorIN4cuda3std3__45tupleIJNS0_10device_ptrIKfEENS0_17counting_iteratorIlNS0_11use_defaultESG_SG_EEEEEEEPNSB_IJflEEESK_lNS1_9__extrema9arg_min_fIflNSA_4lessIfEEEEEEJSJ_SL_lN3cub18CUB_300001_SM_100013GridEvenShareIlEENST_9GridQueueIyEESQ_EEEvDpT0__param_2,
	.param .align 8 .b8 _ZN6thrust24THRUST_300001_SM_1000_NS8cuda_cub4core6detail13_kernel_agentINS1_8__reduce11ReduceAgentINS0_12zip_iteratorIN4cuda3std3__45tupleIJNS0_10device_ptrIKfEENS0_17counting_iteratorIlNS0_11use_defaultESG_SG_EEEEEEEPNSB_IJflEEESK_lNS1_9__extrema9arg_min_fIflNSA_4lessIfEEEEEEJSJ_SL_lN3cub18CUB_300001_SM_100013GridEvenShareIlEENST_9GridQueueIyEESQ_EEEvDpT0__param_3[72],
	.param .align 8 .b8 _ZN6thrust24THRUST_300001_SM_1000_NS8cuda_cub4core6detail13_kernel_agentINS1_8__reduce11ReduceAgentINS0_12zip_iteratorIN4cuda3std3__45tupleIJNS0_10device_ptrIKfEENS0_17counting_iteratorIlNS0_11use_defaultESG_SG_EEEEEEEPNSB_IJflEEESK_lNS1_9__extrema9arg_min_fIflNSA_4lessIfEEEEEEJSJ_SL_lN3cub18CUB_300001_SM_100013GridEvenShareIlEENST_9GridQueueIyEESQ_EEEvDpT0__param_4[8],
	.param .align 1 .b8 _ZN6thrust24THRUST_300001_SM_1000_NS8cuda_cub4core6detail13_kernel_agentINS1_8__reduce11ReduceAgentINS0_12zip_iteratorIN4cuda3std3__45tupleIJNS0_10device_ptrIKfEENS0_17counting_iteratorIlNS0_11use_defaultESG_SG_EEEEEEEPNSB_IJflEEESK_lNS1_9__extrema9arg_min_fIflNSA_4lessIfEEEEEEJSJ_SL_lN3cub18CUB_300001_SM_100013GridEvenShareIlEENST_9GridQueueIyEESQ_EEEvDpT0__param_5[1]
)
.maxntid 256
{
	.reg .pred 	%p<225>;
	.reg .b32 	%r<399>;
	.reg .b32 	%f<243>;
	.reg .b64 	%rd<325>;

	ld.param.u64 	%rd199, [_ZN6thrust24THRUST_300001_SM_1000_NS8cuda_cub4core6detail13_kernel_agentINS1_8__reduce11ReduceAgentINS0_12zip_iteratorIN4cuda3std3__45tupleIJNS0_10device_ptrIKfEENS0_17counting_iteratorIlNS0_11use_defaultESG_SG_EEEEEEEPNSB_IJflEEESK_lNS1_9__extrema9arg_min_fIflNSA_4lessIfEEEEEEJSJ_SL_lN3cub18CUB_300001_SM_100013GridEvenShareIlEENST_9GridQueueIyEESQ_EEEvDpT0__param_0+8];
	ld.param.u64 	%rd198, [_ZN6thrust24THRUST_300001_SM_1000_NS8cuda_cub4core6detail13_kernel_agentINS1_8__reduce11ReduceAgentINS0_12zip_iteratorIN4cuda3std3__45tupleIJNS0_10device_ptrIKfEENS0_17counting_iteratorIlNS0_11use_defaultESG_SG_EEEEEEEPNSB_IJflEEESK_lNS1_9__extrema9arg_min_fIflNSA_4lessIfEEEEEEJSJ_SL_lN3cub18CUB_300001_SM_100013GridEvenShareIlEENST_9GridQueueIyEESQ_EEEvDpT0__param_0];
	ld.param.u64 	%rd202, [_ZN6thrust24THRUST_300001_SM_1000_NS8cuda_cub4core6detail13_kernel_agentINS1_8__reduce11ReduceAgentINS0_12zip_iteratorIN4cuda3std3__45tupleIJNS0_10device_ptrIKfEENS0_17counting_iteratorIlNS0_11use_defaultESG_SG_EEEEEEEPNSB_IJflEEESK_lNS1_9__extrema9arg_min_fIflNSA_4lessIfEEEEEEJSJ_SL_lN3cub18CUB_300001_SM_100013GridEvenShareIlEENST_9GridQueueIyEESQ_EEEvDpT0__param_4];
	ld.param.u64 	%rd201, [_ZN6thrust24THRUST_300001_SM_1000_NS8cuda_cub4core6detail13_kernel_agentINS1_8__reduce11ReduceAgentINS0_12zip_iteratorIN4cuda3std3__45tupleIJNS0_10device_ptrIKfEENS0_17counting_iteratorIlNS0_11use_defaultESG_SG_EEEEEEEPNSB_IJflEEESK_lNS1_9__extrema9arg_min_fIflNSA_4lessIfEEEEEEJSJ_SL_lN3cub18CUB_300001_SM_100013GridEvenShareIlEENST_9GridQueueIyEESQ_EEEvDpT0__param_2];
	cvta.to.global.u64 	%rd1, %rd202;
	cvta.to.global.u64 	%rd2, %rd198;
	mov.u32 	%r1, %ctaid.x;
	mul.lo.s32 	%r33, %r1, 1280;
	cvt.u64.u32 	%rd4, %r33;
	mov.u32 	%r34, %nctaid.x;
	mul.lo.s32 	%r35, %r34, 1280;
	cvt.u64.u32 	%rd5, %r35;
	add.s64 	%rd203, %rd4, 1280;
	setp.le.s64 	%p1, %rd203, %rd201;
	@%p1 bra 	$L__BB16_111;
	cvt.u32.u64 	%r159, %rd4;
	cvt.u32.u64 	%r2, %rd201;
	sub.s32 	%r3, %r2, %r159;
	mov.u32 	%r4, %tid.x;
	setp.ge.s32 	%p98, %r4, %r3;
	mov.f32 	%f188, 0f00000000;
	mov.b64 	%rd266, 0;
	mov.u32 	%r393, %r4;
	@%p98 bra 	$L__BB16_3;
	cvt.u64.u32 	%rd234, %r4;
	add.s64 	%rd235, %rd4, %rd234;
	shl.b64 	%rd236, %rd235, 2;
	add.s64 	%rd237, %rd2, %rd236;
	add.s64 	%rd266, %rd199, %rd235;
	ld.global.f32 	%f188, [%rd237];
	add.s32 	%r393, %r4, 256;
$L__BB16_3:
	setp.ge.s32 	%p99, %r393, %r3;
	@%p99 bra 	$L__BB16_25;
	not.b32 	%r161, %r393;
	add.s32 	%r162, %r161, %r2;
	sub.s32 	%r7, %r162, %r159;
	and.b32  	%r163, %r7, 768;
	setp.eq.s32 	%p100, %r163, 768;
	@%p100 bra 	$L__BB16_10;
	cvt.u64.u32 	%rd239, %r393;
	add.s64 	%rd240, %rd239, %rd4;
	add.s64 	%rd257, %rd240, %rd199;
	shl.b64 	%rd241, %rd240, 2;
	add.s64 	%rd256, %rd2, %rd241;
	shr.u32 	%r164, %r7, 8;
	add.s32 	%r165, %r164, 1;
	and.b32  	%r166, %r165, 3;
	neg.s32 	%r391, %r166;
$L__BB16_6:
	.pragma "nounroll";
	mov.u64 	%rd12, %rd266;
	mov.f32 	%f3, %f188;
	ld.global.f32 	%f4, [%rd256];
	setp.lt.f32 	%p101, %f3, %f4;
	@%p101 bra 	$L__BB16_9;
	setp.lt.f32 	%p102, %f4, %f3;
	mov.u64 	%rd266, %rd257;
	mov.f32 	%f188, %f4;
	@%p102 bra 	$L__BB16_9;
	setp.lt.s64 	%p103, %rd12, %rd257;
	min.s64 	%rd266, %rd12, %rd257;
	selp.f32 	%f188, %f3, %f4, %p103;
$L__BB16_9:
	add.s32 	%r393, %r393, 256;
	add.s64 	%rd257, %rd257, 256;
	add.s64 	%rd256, %rd256, 1024;
	add.s32 	%r391, %r391, 1;
	setp.ne.s32 	%p104, %r391, 0;
	@%p104 bra 	$L__BB16_6;
$L__BB16_10:
	setp.lt.u32 	%p105, %r7, 768;
	@%p105 bra 	$L__BB16_25;
	add.s32 	%r394, %r393, 512;
$L__BB16_12:
	mov.u32 	%r15, %r394;
	add.s32 	%r167, %r15, -512;
	cvt.s64.s32 	%rd242, %r167;
	add.s64 	%rd243, %rd242, %rd4;
	shl.b64 	%rd244, %rd243, 2;
	add.s64 	%rd20, %rd2, %rd244;
	add.s64 	%rd21, %rd243, %rd199;
	ld.global.f32 	%f10, [%rd20];
	setp.lt.f32 	%p106, %f188, %f10;
	mov.u64 	%rd263, %rd266;
	mov.f32 	%f185, %f188;
	@%p106 bra 	$L__BB16_15;
	setp.lt.f32 	%p107, %f10, %f188;
	mov.u64 	%rd263, %rd21;
	mov.f32 	%f185, %f10;
	@%p107 bra 	$L__BB16_15;
	setp.lt.s64 	%p108, %rd266, %rd21;
	min.s64 	%rd263, %rd266, %rd21;
	selp.f32 	%f185, %f188, %f10, %p108;
$L__BB16_15:
	add.s32 	%r168, %r15, -256;
	cvt.s64.s32 	%rd245, %r168;
	add.s64 	%rd246, %rd245, %rd4;
	add.s64 	%rd24, %rd246, %rd199;
	ld.global.f32 	%f13, [%rd20+1024];
	setp.lt.f32 	%p109, %f185, %f13;
	mov.u64 	%rd264, %rd263;
	mov.f32 	%f186, %f185;
	@%p109 bra 	$L__BB16_18;
	setp.lt.f32 	%p110, %f13, %f185;
	mov.u64 	%rd264, %rd24;
	mov.f32 	%f186, %f13;
	@%p110 bra 	$L__BB16_18;
	setp.lt.s64 	%p111, %rd263, %rd24;
	min.s64 	%rd264, %rd263, %rd24;
	selp.f32 	%f186, %f185, %f13, %p111;
$L__BB16_18:
	cvt.s64.s32 	%rd247, %r15;
	add.s64 	%rd248, %rd247, %rd4;
	add.s64 	%rd27, %rd248, %rd199;
	ld.global.f32 	%f16, [%rd20+2048];
	setp.lt.f32 	%p112, %f186, %f16;
	mov.u64 	%rd265, %rd264;
	mov.f32 	%f187, %f186;
	@%p112 bra 	$L__BB16_21;
	setp.lt.f32 	%p113, %f16, %f186;
	mov.u64 	%rd265, %rd27;
	mov.f32 	%f187, %f16;
	@%p113 bra 	$L__BB16_21;
	setp.lt.s64 	%p114, %rd264, %rd27;
	min.s64 	%rd265, %rd264, %rd27;
	selp.f32 	%f187, %f186, %f16, %p114;
$L__BB16_21:
	add.s32 	%r169, %r15, 256;
	cvt.s64.s32 	%rd249, %r169;
	add.s64 	%rd250, %rd249, %rd4;
	add.s64 	%rd30, %rd250, %rd199;
	ld.global.f32 	%f19, [%rd20+3072];
	setp.lt.f32 	%p115, %f187, %f19;
	mov.u64 	%rd266, %rd265;
	mov.f32 	%f188, %f187;
	@%p115 bra 	$L__BB16_24;
	setp.lt.f32 	%p116, %f19, %f187;
	mov.u64 	%rd266, %rd30;
	mov.f32 	%f188, %f19;
	@%p116 bra 	$L__BB16_24;
	setp.lt.s64 	%p117, %rd265, %rd30;
	min.s64 	%rd266, %rd265, %rd30;
	selp.f32 	%f188, %f187, %f19, %p117;
$L__BB16_24:
	add.s32 	%r394, %r15, 1024;
	add.s32 	%r170, %r15, 512;
	setp.lt.s32 	%p118, %r170, %r3;
	@%p118 bra 	$L__BB16_12;
$L__BB16_25:
	setp.lt.s32 	%p119, %r3, 256;
	@%p119 bra 	$L__BB16_65;
	// begin inline asm
	mov.u32 %r284, %laneid;
	// end inline asm
	mov.b32 	%r286, %f188;
	mov.b32 	%r302, 1;
	mov.b32 	%r303, 31;
	mov.b32 	%r304, -1;
	// begin inline asm
	shfl.sync.down.b32 %r285, %r286, %r302, %r303, %r304;
	// end inline asm
	mov.b32 	%f23, %r285;
	// begin inline asm
	shfl.sync.down.b32 %r290, %r291, %r302, %r303, %r304;
	// end inline asm
	mov.b64 	{%r296, %r301}, %rd266;
	// begin inline asm
	shfl.sync.down.b32 %r295, %r296, %r302, %r303, %r304;
	// end inline asm
	// begin inline asm
	shfl.sync.down.b32 %r300, %r301, %r302, %r303, %r304;
	// end inline asm
	mov.b64 	%rd34, {%r295, %r300};
	setp.gt.s32 	%p176, %r284, 30;
	setp.lt.f32 	%p177, %f188, %f23;
	or.pred  	%p178, %p176, %p177;
	mov.u64 	%rd268, %rd266;
	mov.f32 	%f190, %f188;
	@%p178 bra 	$L__BB16_29;
	setp.gt.f32 	%p179, %f188, %f23;
	mov.u64 	%rd268, %rd34;
	mov.f32 	%f190, %f23;
	@%p179 bra 	$L__BB16_29;
	setp.lt.s64 	%p180, %rd266, %rd34;
	min.s64 	%rd268, %rd266, %rd34;
	selp.f32 	%f190, %f188, %f23, %p180;
$L__BB16_29:
	mov.b32 	%r306, %f190;
	mov.b32 	%r322, 2;
	mov.b32 	%r323, 31;
	mov.b32 	%r324, -1;
	// begin inline asm
	shfl.sync.down.b32 %r305, %r306, %r322, %r323, %r324;
	// end inline asm
	mov.b32 	%f26, %r305;
	// begin inline asm
	shfl.sync.down.b32 %r310, %r311, %r322, %r323, %r324;
	// end inline asm
	mov.b64 	{%r316, %r321}, %rd268;
	// begin inline asm
	shfl.sync.down.b32 %r315, %r316, %r322, %r323, %r324;
	// end inline asm
	// begin inline asm
	shfl.sync.down.b32 %r320, %r321, %r322, %r323, %r324;
	// end inline asm
	mov.b64 	%rd37, {%r315, %r320};
	setp.gt.s32 	%p181, %r284, 29;
	setp.lt.f32 	%p182, %f190, %f26;
	or.pred  	%p183, %p181, %p182;
	mov.u64 	%rd269, %rd268;
	mov.f32 	%f191, %f190;
	@%p183 bra 	$L__BB16_32;
	setp.gt.f32 	%p184, %f190, %f26;
	mov.u64 	%rd269, %rd37;
	mov.f32 	%f191, %f26;
	@%p184 bra 	$L__BB16_32;
	setp.lt.s64 	%p185, %rd268, %rd37;
	min.s64 	%rd269, %rd268, %rd37;
	selp.f32 	%f191, %f190, %f26, %p185;
$L__BB16_32:
	mov.b32 	%r326, %f191;
	mov.b32 	%r342, 4;
	mov.b32 	%r343, 31;
	mov.b32 	%r344, -1;
	// begin inline asm
	shfl.sync.down.b32 %r325, %r326, %r342, %r343, %r344;
	// end inline asm
	mov.b32 	%f29, %r325;
	// begin inline asm
	shfl.sync.down.b32 %r330, %r331, %r342, %r343, %r344;
	// end inline asm
	mov.b64 	{%r336, %r341}, %rd269;
	// begin inline asm
	shfl.sync.down.b32 %r335, %r336, %r342, %r343, %r344;
	// end inline asm
	// begin inline asm
	shfl.sync.down.b32 %r340, %r341, %r342, %r343, %r344;
	// end inline asm
	mov.b64 	%rd40, {%r335, %r340};
	setp.gt.s32 	%p186, %r284, 27;
	setp.lt.f32 	%p187, %f191, %f29;
	or.pred  	%p188, %p186, %p187;
	mov.u64 	%rd270, %rd269;
	mov.f32 	%f192, %f191;
	@%p188 bra 	$L__BB16_35;
	setp.gt.f32 	%p189, %f191, %f29;
	mov.u64 	%rd270, %rd40;
	mov.f32 	%f192, %f29;
	@%p189 bra 	$L__BB16_35;
	setp.lt.s64 	%p190, %rd269, %rd40;
	min.s64 	%rd270, %rd269, %rd40;
	selp.f32 	%f192, %f191, %f29, %p190;
$L__BB16_35:
	mov.b32 	%r346, %f192;
	mov.b32 	%r362, 8;
	mov.b32 	%r363, 31;
	mov.b32 	%r364, -1;
	// begin inline asm
	shfl.sync.down.b32 %r345, %r346, %r362, %r363, %r364;
	// end inline asm
	mov.b32 	%f32, %r345;
	// begin inline asm
	shfl.sync.down.b32 %r350, %r351, %r362, %r363, %r364;
	// end inline asm
	mov.b64 	{%r356, %r361}, %rd270;
	// begin inline asm
	shfl.sync.down.b32 %r355, %r356, %r362, %r363, %r364;
	// end inline asm
	// begin inline asm
	shfl.sync.down.b32 %r360, %r361, %r362, %r363, %r364;
	// end inline asm
	mov.b64 	%rd43, {%r355, %r360};
	setp.gt.s32 	%p191, %r284, 23;
	setp.lt.f32 	%p192, %f192, %f32;
	or.pred  	%p193, %p191, %p192;
	mov.u64 	%rd271, %rd270;
	mov.f32 	%f193, %f192;
	@%p193 bra 	$L__BB16_38;
	setp.gt.f32 	%p194, %f192, %f32;
	mov.u64 	%rd271, %rd43;
	mov.f32 	%f193, %f32;
	@%p194 bra 	$L__BB16_38;
	setp.lt.s64 	%p195, %rd270, %rd43;
	min.s64 	%rd271, %rd270, %rd43;
	selp.f32 	%f193, %f192, %f32, %p195;
$L__BB16_38:
	mov.b32 	%r366, %f193;
	mov.b32 	%r382, 16;
	mov.b32 	%r383, 31;
	mov.b32 	%r384, -1;
	// begin inline asm
	shfl.sync.down.b32 %r365, %r366, %r382, %r383, %r384;
	// end inline asm
	mov.b32 	%f35, %r365;
	// begin inline asm
	shfl.sync.down.b32 %r370, %r371, %r382, %r383, %r384;
	// end inline asm
	mov.b64 	{%r376, %r381}, %rd271;
	// begin inline asm
	shfl.sync.down.b32 %r375, %r376, %r382, %r383, %r384;
	// end inline asm
	// begin inline asm
	shfl.sync.down.b32 %r380, %r381, %r382, %r383, %r384;
	// end inline asm
	mov.b64 	%rd46, {%r375, %r380};
	setp.gt.s32 	%p196, %r284, 15;
	setp.lt.f32 	%p197, %f193, %f35;
	or.pred  	%p198, %p196, %p197;
	mov.u64 	%rd324, %rd271;
	mov.f32 	%f242, %f193;
	@%p198 bra 	$L__BB16_41;
	setp.gt.f32 	%p199, %f193, %f35;
	mov.u64 	%rd324, %rd46;
	mov.f32 	%f242, %f35;
	@%p199 bra 	$L__BB16_41;
	setp.lt.s64 	%p200, %rd271, %rd46;
	min.s64 	%rd324, %rd271, %rd46;
	selp.f32 	%f242, %f193, %f35, %p200;
$L__BB16_41:
	setp.ne.s32 	%p201, %r284, 0;
	@%p201 bra 	$L__BB16_43;
	shr.u32 	%r385, %r4, 1;
	and.b32  	%r386, %r385, 496;
	mov.u32 	%r387, _ZN6thrust24THRUST_300001_SM_1000_NS8cuda_cub4core6detail5shmemE;
	add.s32 	%r388, %r387, %r386;
	st.shared.f32 	[%r388+8], %f242;
	st.shared.u64 	[%r388+16], %rd324;
$L__BB16_43:
	bar.sync 	0;
	setp.ne.s32 	%p202, %r4, 0;
	@%p202 bra 	$L__BB16_201;
	ld.shared.f32 	%f38, [_ZN6thrust24THRUST_300001_SM_1000_NS8cuda_cub4core6detail5shmemE+24];
	ld.shared.u64 	%rd49, [_ZN6thrust24THRUST_300001_SM_1000_NS8cuda_cub4core6detail5shmemE+32];
	setp.lt.f32 	%p203, %f242, %f38;
	mov.u64 	%rd273, %rd324;
	mov.f32 	%f195, %f242;
	@%p203 bra 	$L__BB16_47;
	setp.lt.f32 	%p204, %f38, %f242;
	mov.u64 	%rd273, %rd49;
	mov.f32 	%f195, %f38;
	@%p204 bra 	$L__BB16_47;
	setp.lt.s64 	%p205, %rd324, %rd49;
	min.s64 	%rd273, %rd324, %rd49;
	selp.f32 	%f195, %f242, %f38, %p205;
$L__BB16_47:
	ld.shared.f32 	%f41, [_ZN6thrust24THRUST_300001_SM_1000_NS8cuda_cub4core6detail5shmemE+40];
	ld.shared.u64 	%rd52, [_ZN6thrust24THRUST_300001_SM_1000_NS8cuda_cub4core6detail5shmemE+48];
	setp.lt.f32 	%p206, %f195, %f41;
	mov.u64 	%rd274, %rd273;
	mov.f32 	%f196, %f195;
	@%p206 bra 	$L__BB16_50;
	setp.lt.f32 	%p207, %f41, %f195;
	mov.u64 	%rd274, %rd52;
	mov.f32 	%f196, %f41;
	@%p207 bra 	$L__BB16_50;
	setp.lt.s64 	%p208, %rd273, %rd52;
	min.s64 	%rd274, %rd273, %rd52;
	selp.f32 	%f196, %f195, %f41, %p208;
$L__BB16_50:
	ld.shared.f32 	%f44, [_ZN6thrust24THRUST_300001_SM_1000_NS8cuda_cub4core6detail5shmemE+56];
	ld.shared.u64 	%rd55, [_ZN6thrust24THRUST_300001_SM_1000_NS8cuda_cub4core6detail5shmemE+64];
	setp.lt.f32 	%p209, %f196, %f44;
	mov.u64 	%rd275, %rd274;
	mov.f32 	%f197, %f196;
	@%p209 bra 	$L__BB16_53;
	setp.lt.f32 	%p210, %f44, %f196;
	mov.u64 	%rd275, %rd55;
	mov.f32 	%f197, %f44;
	@%p210 bra 	$L__BB16_53;
	setp.lt.s64 	%p211, %rd274, %rd55;
	min.s64 	%rd275, %rd274, %rd55;
	selp.f32 	%f197, %f196, %f44, %p211;
$L__BB16_53:
	ld.shared.f32 	%f47, [_ZN6thrust24THRUST_300001_SM_1000_NS8cuda_cub4core6detail5shmemE+72];
	ld.shared.u64 	%rd58, [_ZN6thrust24THRUST_300001_SM_1000_NS8cuda_cub4core6detail5shmemE+80];
	setp.lt.f32 	%p212, %f197, %f47;
	mov.u64 	%rd276, %rd275;
	mov.f32 	%f198, %f197;
	@%p212 bra 	$L__BB16_56;
	setp.lt.f32 	%p213, %f47, %f197;
	mov.u64 	%rd276, %rd58;
	mov.f32 	%f198, %f47;
	@%p213 bra 	$L__BB16_56;
	setp.lt.s64 	%p214, %rd275, %rd58;
	min.s64 	%rd276, %rd275, %rd58;
	selp.f32 	%f198, %f197, %f47, %p214;
$L__BB16_56:
	ld.shared.f32 	%f50, [_ZN6thrust24THRUST_300001_SM_1000_NS8cuda_cub4core6detail5shmemE+88];
	ld.shared.u64 	%rd61, [_ZN6thrust24THRUST_300001_SM_1000_NS8cuda_cub4core6detail5shmemE+96];
	setp.lt.f32 	%p215, %f198, %f50;
	mov.f32 	%f199, %f198;
	mov.u64 	%rd277, %rd276;
	@%p215 bra 	$L__BB16_59;
	setp.lt.f32 	%p216, %f50, %f198;
	mov.f32 	%f199, %f50;
	mov.u64 	%rd277, %rd61;
	@%p216 bra 	$L__BB16_59;
	setp.lt.s64 	%p217, %rd276, %rd61;
	selp.f32 	%f199, %f198, %f50, %p217;
	min.s64 	%rd277, %rd276, %rd61;
$L__BB16_59:
	ld.shared.f32 	%f53, [_ZN6thrust24THRUST_300001_SM_1000_NS8cuda_cub4core6detail5shmemE+104];
	ld.shared.u64 	%rd64, [_ZN6thrust24THRUST_300001_SM_1000_NS8cuda_cub4core6detail5shmemE+112];
	setp.lt.f32 	%p218, %f199, %f53;
	mov.f32 	%f200, %f199;
	mov.u64 	%rd278, %rd277;
	@%p218 bra 	$L__BB16_62;
	setp.lt.f32 	%p219, %f53, %f199;
	mov.f32 	%f200, %f53;
	mov.u64 	%rd278, %rd64;
	@%p219 bra 	$L__BB16_62;
	setp.lt.s64 	%p220, %rd277, %rd64;
	selp.f32 	%f200, %f199, %f53, %p220;
	min.s64 	%rd278, %rd277, %rd64;
$L__BB16_62:
	ld.shared.f32 	%f56, [_ZN6thrust24THRUST_300001_SM_1000_NS8cuda_cub4core6detail5shmemE+120];
	ld.shared.u64 	%rd67, [_ZN6thrust24THRUST_300001_SM_1000_NS8cuda_cub4core6detail5shmemE+128];
	setp.lt.f32 	%p221, %f200, %f56;
	mov.f32 	%f242, %f200;
	mov.u64 	%rd324, %rd278;
	@%p221 bra 	$L__BB16_201;
	setp.lt.f32 	%p222, %f56, %f200;
	mov.f32 	%f242, %f56;
	mov.u64 	%rd324, %rd67;
	@%p222 bra 	$L__BB16_201;
	setp.lt.s64 	%p223, %rd278, %rd67;
	selp.f32 	%f242, %f200, %f56, %p223;
	min.s64 	%rd324, %rd278, %rd67;
	bra.uni 	$L__BB16_201;
$L__BB16_65:
	// begin inline asm
	mov.u32 %r171, %laneid;
	// end inline asm
	and.b32  	%r192, %r4, 992;
	add.s32 	%r193, %r192, 32;
	setp.gt.s32 	%p120, %r193, %r3;
	not.b32 	%r194, %r192;
	add.s32 	%r195, %r3, %r194;
	selp.b32 	%r190, %r195, 31, %p120;
	mov.b32 	%r173, %f188;
	mov.b32 	%r189, 1;
	mov.b32 	%r191, -1;
	// begin inline asm
	shfl.sync.down.b32 %r172, %r173, %r189, %r190, %r191;
	// end inline asm
	mov.b32 	%f58, %r172;
	// begin inline asm
	shfl.sync.down.b32 %r177, %r178, %r189, %r190, %r191;
	// end inline asm
	mov.b64 	{%r183, %r188}, %rd266;
	// begin inline asm
	shfl.sync.down.b32 %r182, %r183, %r189, %r190, %r191;
	// end inline asm
	// begin inline asm
	shfl.sync.down.b32 %r187, %r188, %r189, %r190, %r191;
	// end inline asm
	mov.b64 	%rd69, {%r182, %r187};
	setp.ge.s32 	%p121, %r171, %r190;
	setp.lt.f32 	%p122, %f188, %f58;
	or.pred  	%p123, %p121, %p122;
	mov.f32 	%f201, %f188;
	mov.u64 	%rd279, %rd266;
	@%p123 bra 	$L__BB16_68;
	setp.gt.f32 	%p124, %f188, %f58;
	mov.f32 	%f201, %f58;
	mov.u64 	%rd279, %rd69;
	@%p124 bra 	$L__BB16_68;
	setp.lt.s64 	%p125, %rd266, %rd69;
	selp.f32 	%f201, %f188, %f58, %p125;
	min.s64 	%rd279, %rd266, %rd69;
$L__BB16_68:
	mov.b32 	%r197, %f201;
	mov.b32 	%r213, 2;
	mov.b32 	%r215, -1;
	// begin inline asm
	shfl.sync.down.b32 %r196, %r197, %r213, %r190, %r215;
	// end inline asm
	mov.b32 	%f61, %r196;
	// begin inline asm
	shfl.sync.down.b32 %r201, %r202, %r213, %r190, %r215;
	// end inline asm
	mov.b64 	{%r207, %r212}, %rd279;
	// begin inline asm
	shfl.sync.down.b32 %r206, %r207, %r213, %r190, %r215;
	// end inline asm
	// begin inline asm
	shfl.sync.down.b32 %r211, %r212, %r213, %r190, %r215;
	// end inline asm
	mov.b64 	%rd72, {%r206, %r211};
	add.s32 	%r216, %r171, 2;
	setp.gt.s32 	%p126, %r216, %r190;
	setp.lt.f32 	%p127, %f201, %f61;
	or.pred  	%p128, %p126, %p127;
	mov.f32 	%f202, %f201;
	mov.u64 	%rd280, %rd279;
	@%p128 bra 	$L__BB16_71;
	setp.gt.f32 	%p129, %f201, %f61;
	mov.f32 	%f202, %f61;
	mov.u64 	%rd280, %rd72;
	@%p129 bra 	$L__BB16_71;
	setp.lt.s64 	%p130, %rd279, %rd72;
	selp.f32 	%f202, %f201, %f61, %p130;
	min.s64 	%rd280, %rd279, %rd72;
$L__BB16_71:
	mov.b32 	%r218, %f202;
	mov.b32 	%r234, 4;
	mov.b32 	%r236, -1;
	// begin inline asm
	shfl.sync.down.b32 %r217, %r218, %r234, %r190, %r236;
	// end inline asm
	mov.b32 	%f64, %r217;
	// begin inline asm
	shfl.sync.down.b32 %r222, %r223, %r234, %r190, %r236;
	// end inline asm
	mov.b64 	{%r228, %r233}, %rd280;
	// begin inline asm
	shfl.sync.down.b32 %r227, %r228, %r234, %r190, %r236;
	// end inline asm
	// begin inline asm
	shfl.sync.down.b32 %r232, %r233, %r234, %r190, %r236;
	// end inline asm
	mov.b64 	%rd75, {%r227, %r232};
	add.s32 	%r237, %r171, 4;
	setp.gt.s32 	%p131, %r237, %r190;
	setp.lt.f32 	%p132, %f202, %f64;
	or.pred  	%p133, %p131, %p132;
	mov.f32 	%f203, %f202;
	mov.u64 	%rd281, %rd280;
	@%p133 bra 	$L__BB16_74;
	setp.gt.f32 	%p134, %f202, %f64;
	mov.f32 	%f203, %f64;
	mov.u64 	%rd281, %rd75;
	@%p134 bra 	$L__BB16_74;
	setp.lt.s64 	%p135, %rd280, %rd75;
	selp.f32 	%f203, %f202, %f64, %p135;
	min.s64 	%rd281, %rd280, %rd75;
$L__BB16_74:
	mov.b32 	%r239, %f203;
	mov.b32 	%r255, 8;
	mov.b32 	%r257, -1;
	// begin inline asm
	shfl.sync.down.b32 %r238, %r239, %r255, %r190, %r257;
	// end inline asm
	mov.b32 	%f67, %r238;
	// begin inline asm
	shfl.sync.down.b32 %r243, %r244, %r255, %r190, %r257;
	// end inline asm
	mov.b64 	{%r249, %r254}, %rd281;
	// begin inline asm
	shfl.sync.down.b32 %r248, %r249, %r255, %r190, %r257;
	// end inline asm
	// begin inline asm
	shfl.sync.down.b32 %r253, %r254, %r255, %r190, %r257;
	// end inline asm
	mov.b64 	%rd78, {%r248, %r253};
	add.s32 	%r258, %r171, 8;
	setp.gt.s32 	%p136, %r258, %r190;
	setp.lt.f32 	%p137, %f203, %f67;
	or.pred  	%p138, %p136, %p137;
	mov.f32 	%f204, %f203;
	mov.u64 	%rd282, %rd281;
	@%p138 bra 	$L__BB16_77;
	setp.gt.f32 	%p139, %f203, %f67;
	mov.f32 	%f204, %f67;
	mov.u64 	%rd282, %rd78;
	@%p139 bra 	$L__BB16_77;
	setp.lt.s64 	%p140, %rd281, %rd78;
	selp.f32 	%f204, %f203, %f67, %p140;
	min.s64 	%rd282, %rd281, %rd78;
$L__BB16_77:
	mov.b32 	%r260, %f204;
	mov.b32 	%r276, 16;
	mov.b32 	%r278, -1;
	// begin inline asm
	shfl.sync.down.b32 %r259, %r260, %r276, %r190, %r278;
	// end inline asm
	mov.b32 	%f70, %r259;
	// begin inline asm
	shfl.sync.down.b32 %r264, %r265, %r276, %r190, %r278;
	// end inline asm
	mov.b64 	{%r270, %r275}, %rd282;
	// begin inline asm
	shfl.sync.down.b32 %r269, %r270, %r276, %r190, %r278;
	// end inline asm
	// begin inline asm
	shfl.sync.down.b32 %r274, %r275, %r276, %r190, %r278;
	// end inline asm
	mov.b64 	%rd81, {%r269, %r274};
	add.s32 	%r279, %r171, 16;
	setp.gt.s32 	%p141, %r279, %r190;
	setp.lt.f32 	%p142, %f204, %f70;
	or.pred  	%p143, %p141, %p142;
	mov.f32 	%f242, %f204;
	mov.u64 	%rd324, %rd282;
	@%p143 bra 	$L__BB16_80;
	setp.gt.f32 	%p144, %f204, %f70;
	mov.f32 	%f242, %f70;
	mov.u64 	%rd324, %rd81;
	@%p144 bra 	$L__BB16_80;
	setp.lt.s64 	%p145, %rd282, %rd81;
	selp.f32 	%f242, %f204, %f70, %p145;
	min.s64 	%rd324, %rd282, %rd81;
$L__BB16_80:
	setp.ne.s32 	%p146, %r171, 0;
	@%p146 bra 	$L__BB16_82;
	shr.u32 	%r280, %r4, 1;
	and.b32  	%r281, %r280, 496;
	mov.u32 	%r282, _ZN6thrust24THRUST_300001_SM_1000_NS8cuda_cub4core6detail5shmemE;
	add.s32 	%r283, %r282, %r281;
	st.shared.f32 	[%r283+8], %f242;
	st.shared.u64 	[%r283+16], %rd324;
$L__BB16_82:
	bar.sync 	0;
	setp.ne.s32 	%p147, %r4, 0;
	@%p147 bra 	$L__BB16_201;
	setp.lt.s32 	%p148, %r3, 33;
	mov.f32 	%f206, %f242;
	mov.u64 	%rd284, %rd324;
	@%p148 bra 	$L__BB16_87;
	ld.shared.f32 	%f73, [_ZN6thrust24THRUST_300001_SM_1000_NS8cuda_cub4core6detail5shmemE+24];
	ld.shared.u64 	%rd84, [_ZN6thrust24THRUST_300001_SM_1000_NS8cuda_cub4core6detail5shmemE+32];
	setp.lt.f32 	%p149, %f242, %f73;
	mov.f32 	%f206, %f242;
	mov.u64 	%rd284, %rd324;
	@%p149 bra 	$L__BB16_87;
	setp.lt.f32 	%p150, %f73, %f242;
	mov.f32 	%f206, %f73;
	mov.u64 	%rd284, %rd84;
	@%p150 bra 	$L__BB16_87;
	setp.lt.s64 	%p151, %rd324, %rd84;
	selp.f32 	%f206, %f242, %f73, %p151;
	min.s64 	%rd284, %rd324, %rd84;
$L__BB16_87:
	setp.lt.s32 	%p152, %r3, 65;
	mov.f32 	%f207, %f206;
	mov.u64 	%rd285, %rd284;
	@%p152 bra 	$L__BB16_91;
	ld.shared.f32 	%f76, [_ZN6thrust24THRUST_300001_SM_1000_NS8cuda_cub4core6detail5shmemE+40];
	ld.shared.u64 	%rd87, [_ZN6thrust24THRUST_300001_SM_1000_NS8cuda_cub4core6detail5shmemE+48];
	setp.lt.f32 	%p153, %f206, %f76;
	mov.f32 	%f207, %f206;
	mov.u64 	%rd285, %rd284;
	@%p153 bra 	$L__BB16_91;
	setp.lt.f32 	%p154, %f76, %f206;
	mov.f32 	%f207, %f76;
	mov.u64 	%rd285, %rd87;
	@%p154 bra 	$L__BB16_91;
	setp.lt.s64 	%p155, %rd284, %rd87;
	selp.f32 	%f207, %f206, %f76, %p155;
	min.s64 	%rd285, %rd284, %rd87;
$L__BB16_91:
	setp.lt.s32 	%p156, %r3, 97;
	mov.f32 	%f208, %f207;
	mov.u64 	%rd286, %rd285;
	@%p156 bra 	$L__BB16_95;
	ld.shared.f32 	%f79, [_ZN6thrust24THRUST_300001_SM_1000_NS8cuda_cub4core6detail5shmemE+56];
	ld.shared.u64 	%rd90, [_ZN6thrust24THRUST_300001_SM_1000_NS8cuda_cub4core6detail5shmemE+64];
	setp.lt.f32 	%p157, %f207, %f79;
	mov.f32 	%f208, %f207;
	mov.u64 	%rd286, %rd285;
	@%p157 bra 	$L__BB16_95;
	setp.lt.f32 	%p158, %f79, %f207;
	mov.f32 	%f208, %f79;
	mov.u64 	%rd286, %rd90;
	@%p158 bra 	$L__BB16_95;
	setp.lt.s64 	%p159, %rd285, %rd90;
	selp.f32 	%f208, %f207, %f79, %p159;
	min.s64 	%rd286, %rd285, %rd90;
$L__BB16_95:
	setp.lt.s32 	%p160, %r3, 129;
	mov.f32 	%f209, %f208;
	mov.u64 	%rd287, %rd286;
	@%p160 bra 	$L__BB16_99;
	ld.shared.f32 	%f82, [_ZN6thrust24THRUST_300001_SM_1000_NS8cuda_cub4core6detail5shmemE+72];
	ld.shared.u64 	%rd93, [_ZN6thrust24THRUST_300001_SM_1000_NS8cuda_cub4core6detail5shmemE+80];
	setp.lt.f32 	%p161, %f208, %f82;
	mov.f32 	%f209, %f208;
	mov.u64 	%rd287, %rd286;
	@%p161 bra 	$L__BB16_99;
	setp.lt.f32 	%p162, %f82, %f208;
	mov.f32 	%f209, %f82;
	mov.u64 	%rd287, %rd93;
	@%p162 bra 	$L__BB16_99;
	setp.lt.s64 	%p163, %rd286, %rd93;
	selp.f32 	%f209, %f208, %f82, %p163;
	min.s64 	%rd287, %rd286, %rd93;
$L__BB16_99:
	setp.lt.s32 	%p164, %r3, 161;
	mov.f32 	%f210, %f209;
	mov.u64 	%rd288, %rd287;
	@%p164 bra 	$L__BB16_103;
	ld.shared.f32 	%f85, [_ZN6thrust24THRUST_300001_SM_1000_NS8cuda_cub4core6detail5shmemE+88];
	ld.shared.u64 	%rd96, [_ZN6thrust24THRUST_300001_SM_1000_NS8cuda_cub4core6detail5shmemE+96];
	setp.lt.f32 	%p165, %f209, %f85;
	mov.f32 	%f210, %f209;
	mov.u64 	%rd288, %rd287;
	@%p165 bra 	$L__BB16_103;
	setp.lt.f32 	%p166, %f85, %f209;
	mov.f32 	%f210, %f85;
	mov.u64 	%rd288, %rd96;
	@%p166 bra 	$L__BB16_103;
	setp.lt.s64 	%p167, %rd287, %rd96;
	selp.f32 	%f210, %f209, %f85, %p167;
	min.s64 	%rd288, %rd287, %rd96;
$L__BB16_103:
	setp.lt.s32 	%p168, %r3, 193;
	mov.f32 	%f211, %f210;
	mov.u64 	%rd289, %rd288;
	@%p168 bra 	$L__BB16_107;
	ld.shared.f32 	%f88, [_ZN6thrust24THRUST_300001_SM_1000_NS8cuda_cub4core6detail5shmemE+104];
	ld.shared.u64 	%rd99, [_ZN6thrust24THRUST_300001_SM_1000_NS8cuda_cub4core6detail5shmemE+112];
	setp.lt.f32 	%p169, %f210, %f88;
	mov.f32 	%f211, %f210;
	mov.u64 	%rd289, %rd288;
	@%p169 bra 	$L__BB16_107;
	setp.lt.f32 	%p170, %f88, %f210;
	mov.f32 	%f211, %f88;
	mov.u64 	%rd289, %rd99;
	@%p170 bra 	$L__BB16_107;
	setp.lt.s64 	%p171, %rd288, %rd99;
	selp.f32 	%f211, %f210, %f88, %p171;
	min.s64 	%rd289, %rd288, %rd99;
$L__BB16_107:
	setp.lt.s32 	%p172, %r3, 225;
	mov.f32 	%f242, %f211;
	mov.u64 	%rd324, %rd289;
	@%p172 bra 	$L__BB16_201;
	ld.shared.f32 	%f91, [_ZN6thrust24THRUST_300001_SM_1000_NS8cuda_cub4core6detail5shmemE+120];
	ld.shared.u64 	%rd102, [_ZN6thrust24THRUST_300001_SM_1000_NS8cuda_cub4core6detail5shmemE+128];
	setp.lt.f32 	%p173, %f211, %f91;
	mov.f32 	%f242, %f211;
	mov.u64 	%rd324, %rd289;
	@%p173 bra 	$L__BB16_201;
	setp.lt.f32 	%p174, %f91, %f211;
	mov.f32 	%f242, %f91;
	mov.u64 	%rd324, %rd102;
	@%p174 bra 	$L__BB16_201;
	setp.lt.s64 	%p175, %rd289, %rd102;
	selp.f32 	%f242, %f211, %f91, %p175;
	min.s64 	%rd324, %rd289, %rd102;
	bra.uni 	$L__BB16_201;
$L__BB16_111:
	mov.u32 	%r20, %tid.x;
	add.s64 	%rd104, %rd199, %rd4;
	cvt.u64.u32 	%rd105, %r20;
	add.s64 	%rd204, %rd105, %rd4;
	cvta.to.global.u64 	%rd205, %rd198;
	shl.b64 	%rd206, %rd204, 2;
	add.s64 	%rd207, %rd205, %rd206;
	ld.global.f32 	%f172, [%rd207];
	add.s32 	%r36, %r20, 256;
	cvt.u64.u32 	%rd208, %r36;
	ld.global.f32 	%f173, [%rd207+1024];
	add.s32 	%r37, %r20, 512;
	cvt.u64.u32 	%rd209, %r37;
	ld.global.f32 	%f174, [%rd207+2048];
	ld.global.f32 	%f93, [%rd207+3072];
	or.b32  	%r38, %r20, 1024;
	cvt.u64.u32 	%rd106, %r38;
	add.s64 	%rd107, %rd104, %rd106;
	ld.global.f32 	%f94, [%rd207+4096];
	setp.lt.f32 	%p2, %f173, %f172;
	selp.f32 	%f175, %f173, %f172, %p2;
	selp.b64 	%rd210, %rd208, %rd105, %p2;
	setp.lt.f32 	%p3, %f174, %f175;
	selp.f32 	%f95, %f174, %f175, %p3;
	selp.b64 	%rd108, %rd209, %rd210, %p3;
	setp.lt.f32 	%p4, %f95, %f93;
	mov.f32 	%f212, %f95;
	mov.u64 	%rd290, %rd108;
	@%p4 bra 	$L__BB16_114;
	add.s32 	%r39, %r20, 768;
	cvt.u64.u32 	%rd290, %r39;
	setp.lt.f32 	%p5, %f93, %f95;
	mov.f32 	%f212, %f93;
	@%p5 bra 	$L__BB16_114;
	mov.f32 	%f212, %f95;
	mov.u64 	%rd290, %rd108;
$L__BB16_114:
	add.s64 	%rd111, %rd104, %rd290;
	setp.lt.f32 	%p6, %f212, %f94;
	mov.f32 	%f230, %f212;
	mov.u64 	%rd312, %rd111;
	@%p6 bra 	$L__BB16_117;
	setp.lt.f32 	%p7, %f94, %f212;
	mov.f32 	%f230, %f94;
	mov.u64 	%rd312, %rd107;
	@%p7 bra 	$L__BB16_117;
	setp.lt.s64 	%p8, %rd290, %rd106;
	selp.f32 	%f230, %f212, %f94, %p8;
	selp.b64 	%rd312, %rd111, %rd107, %p8;
$L__BB16_117:
	setp.le.u64 	%p9, %rd201, %rd5;
	@%p9 bra 	$L__BB16_162;
	setp.ne.s32 	%p10, %r20, 0;
	@%p10 bra 	$L__BB16_120;
	atom.global.add.u64 	%rd211, [%rd1+8], 1280;
	add.s64 	%rd212, %rd211, %rd5;
	st.shared.u64 	[_ZN6thrust24THRUST_300001_SM_1000_NS8cuda_cub4core6detail5shmemE+152], %rd212;
$L__BB16_120:
	bar.sync 	0;
	ld.shared.u64 	%rd300, [_ZN6thrust24THRUST_300001_SM_1000_NS8cuda_cub4core6detail5shmemE+152];
	add.s64 	%rd213, %rd300, 1280;
	setp.gt.s64 	%p11, %rd213, %rd201;
	@%p11 bra 	$L__BB16_139;
$L__BB16_121:
	add.s64 	%rd214, %rd300, %rd105;
	cvta.to.global.u64 	%rd215, %rd198;
	shl.b64 	%rd216, %rd214, 2;
	add.s64 	%rd217, %rd215, %rd216;
	add.s64 	%rd117, %rd214, %rd199;
	ld.global.f32 	%f100, [%rd217];
	add.s64 	%rd118, %rd117, 256;
	ld.global.f32 	%f101, [%rd217+1024];
	add.s64 	%rd119, %rd117, 512;
	ld.global.f32 	%f102, [%rd217+2048];
	add.s64 	%rd120, %rd117, 768;
	ld.global.f32 	%f103, [%rd217+3072];
	add.s64 	%rd121, %rd117, 1024;
	ld.global.f32 	%f104, [%rd217+4096];
	setp.lt.f32 	%p12, %f230, %f100;
	mov.f32 	%f215, %f230;
	mov.u64 	%rd294, %rd312;
	@%p12 bra 	$L__BB16_124;
	setp.lt.f32 	%p13, %f100, %f230;
	mov.f32 	%f215, %f100;
	mov.u64 	%rd294, %rd117;
	@%p13 bra 	$L__BB16_124;
	setp.lt.s64 	%p14, %rd312, %rd117;
	selp.f32 	%f215, %f230, %f100, %p14;
	min.s64 	%rd294, %rd312, %rd117;
$L__BB16_124:
	setp.lt.f32 	%p15, %f215, %f101;
	mov.f32 	%f216, %f215;
	mov.u64 	%rd295, %rd294;
	@%p15 bra 	$L__BB16_127;
	setp.lt.f32 	%p16, %f101, %f215;
	mov.f32 	%f216, %f101;
	mov.u64 	%rd295, %rd118;
	@%p16 bra 	$L__BB16_127;
	setp.lt.s64 	%p17, %rd294, %rd118;
	selp.f32 	%f216, %f215, %f101, %p17;
	min.s64 	%rd295, %rd294, %rd118;
$L__BB16_127:
	setp.lt.f32 	%p18, %f216, %f102;
	mov.f32 	%f217, %f216;
	mov.u64 	%rd296, %rd295;
	@%p18 bra 	$L__BB16_130;
	setp.lt.f32 	%p19, %f102, %f216;
	mov.f32 	%f217, %f102;
	mov.u64 	%rd296, %rd119;
	@%p19 bra 	$L__BB16_130;
	setp.lt.s64 	%p20, %rd295, %rd119;
	selp.f32 	%f217, %f216, %f102, %p20;
	min.s64 	%rd296, %rd295, %rd119;
$L__BB16_130:
	setp.lt.f32 	%p21, %f217, %f103;
	mov.f32 	%f218, %f217;
	mov.u64 	%rd297, %rd296;
	@%p21 bra 	$L__BB16_133;
	setp.lt.f32 	%p22, %f103, %f217;
	mov.f32 	%f218, %f103;
	mov.u64 	%rd297, %rd120;
	@%p22 bra 	$L__BB16_133;
	setp.lt.s64 	%p23, %rd296, %rd120;
	selp.f32 	%f218, %f217, %f103, %p23;
	min.s64 	%rd297, %rd296, %rd120;
$L__BB16_133:
	setp.lt.f32 	%p24, %f218, %f104;
	mov.f32 	%f230, %f218;
	mov.u64 	%rd312, %rd297;
	@%p24 bra 	$L__BB16_136;
	setp.lt.f32 	%p25, %f104, %f218;
	mov.f32 	%f230, %f104;
	mov.u64 	%rd312, %rd121;
	@%p25 bra 	$L__BB16_136;
	setp.lt.s64 	%p26, %rd297, %rd121;
	selp.f32 	%f230, %f218, %f104, %p26;
	min.s64 	%rd312, %rd297, %rd121;
$L__BB16_136:
	setp.ne.s32 	%p27, %r20, 0;
	bar.sync 	0;
	@%p27 bra 	$L__BB16_138;
	atom.global.add.u64 	%rd218, [%rd1+8], 1280;
	add.s64 	%rd219, %rd218, %rd5;
	st.shared.u64 	[_ZN6thrust24THRUST_300001_SM_1000_NS8cuda_cub4core6detail5shmemE+152], %rd219;
$L__BB16_138:
	bar.sync 	0;
	ld.shared.u64 	%rd300, [_ZN6thrust24THRUST_300001_SM_1000_NS8cuda_cub4core6detail5shmemE+152];
	add.s64 	%rd220, %rd300, 1280;
	setp.le.s64 	%p28, %rd220, %rd201;
	@%p28 bra 	$L__BB16_121;
$L__BB16_139:
	setp.le.s64 	%p29, %rd201, %rd300;
	@%p29 bra 	$L__BB16_162;
	cvt.u32.u64 	%r40, %rd300;
	cvt.u32.u64 	%r41, %rd201;
	sub.s32 	%r21, %r41, %r40;
	setp.ge.s32 	%p30, %r20, %r21;
	@%p30 bra 	$L__BB16_162;
	cvta.to.global.u64 	%rd135, %rd198;
	not.b32 	%r43, %r20;
	add.s32 	%r44, %r43, %r41;
	sub.s32 	%r22, %r44, %r40;
	and.b32  	%r46, %r22, 768;
	setp.eq.s32 	%p31, %r46, 768;
	mov.u32 	%r397, %r20;
	@%p31 bra 	$L__BB16_147;
	add.s64 	%rd222, %rd300, %rd105;
	add.s64 	%rd302, %rd222, %rd199;
	shl.b64 	%rd223, %rd222, 2;
	add.s64 	%rd301, %rd135, %rd223;
	shr.u32 	%r47, %r22, 8;
	add.s32 	%r48, %r47, 1;
	and.b32  	%r49, %r48, 3;
	neg.s32 	%r395, %r49;
	mov.u32 	%r397, %r20;
$L__BB16_143:
	.pragma "nounroll";
	mov.u64 	%rd140, %rd312;
	mov.f32 	%f116, %f230;
	ld.global.f32 	%f117, [%rd301];
	setp.lt.f32 	%p32, %f116, %f117;
	@%p32 bra 	$L__BB16_146;
	setp.lt.f32 	%p33, %f117, %f116;
	mov.f32 	%f230, %f117;
	mov.u64 	%rd312, %rd302;
	@%p33 bra 	$L__BB16_146;
	setp.lt.s64 	%p34, %rd140, %rd302;
	selp.f32 	%f230, %f116, %f117, %p34;
	min.s64 	%rd312, %rd140, %rd302;
$L__BB16_146:
	add.s32 	%r397, %r397, 256;
	add.s64 	%rd302, %rd302, 256;
	add.s64 	%rd301, %rd301, 1024;
	add.s32 	%r395, %r395, 1;
	setp.ne.s32 	%p35, %r395, 0;
	@%p35 bra 	$L__BB16_143;
$L__BB16_147:
	setp.lt.u32 	%p36, %r22, 768;
	@%p36 bra 	$L__BB16_162;
	add.s32 	%r398, %r397, 512;
$L__BB16_149:
	mov.u32 	%r30, %r398;
	add.s32 	%r50, %r30, -512;
	cvt.u64.u32 	%rd224, %r50;
	add.s64 	%rd225, %rd300, %rd224;
	shl.b64 	%rd226, %rd225, 2;
	add.s64 	%rd148, %rd135, %rd226;
	add.s64 	%rd149, %rd225, %rd199;
	ld.global.f32 	%f123, [%rd148];
	setp.lt.f32 	%p37, %f230, %f123;
	mov.f32 	%f226, %f230;
	mov.u64 	%rd308, %rd312;
	@%p37 bra 	$L__BB16_152;
	setp.lt.f32 	%p38, %f123, %f230;
	mov.f32 	%f226, %f123;
	mov.u64 	%rd308, %rd149;
	@%p38 bra 	$L__BB16_152;
	setp.lt.s64 	%p39, %rd312, %rd149;
	selp.f32 	%f226, %f230, %f123, %p39;
	min.s64 	%rd308, %rd312, %rd149;
$L__BB16_152:
	add.s32 	%r51, %r30, -256;
	cvt.u64.u32 	%rd227, %r51;
	add.s64 	%rd228, %rd300, %rd227;
	add.s64 	%rd152, %rd228, %rd199;
	ld.global.f32 	%f126, [%rd148+1024];
	setp.lt.f32 	%p40, %f226, %f126;
	mov.f32 	%f227, %f226;
	mov.u64 	%rd309, %rd308;
	@%p40 bra 	$L__BB16_155;
	setp.lt.f32 	%p41, %f126, %f226;
	mov.f32 	%f227, %f126;
	mov.u64 	%rd309, %rd152;
	@%p41 bra 	$L__BB16_155;
	setp.lt.s64 	%p42, %rd308, %rd152;
	selp.f32 	%f227, %f226, %f126, %p42;
	min.s64 	%rd309, %rd308, %rd152;
$L__BB16_155:
	cvt.u64.u32 	%rd229, %r30;
	add.s64 	%rd230, %rd300, %rd229;
	add.s64 	%rd155, %rd230, %rd199;
	ld.global.f32 	%f129, [%rd148+2048];
	setp.lt.f32 	%p43, %f227, %f129;
	mov.f32 	%f228, %f227;
	mov.u64 	%rd310, %rd309;
	@%p43 bra 	$L__BB16_158;
	setp.lt.f32 	%p44, %f129, %f227;
	mov.f32 	%f228, %f129;
	mov.u64 	%rd310, %rd155;
	@%p44 bra 	$L__BB16_158;
	setp.lt.s64 	%p45, %rd309, %rd155;
	selp.f32 	%f228, %f227, %f129, %p45;
	min.s64 	%rd310, %rd309, %rd155;
$L__BB16_158:
	add.s32 	%r52, %r30, 256;
	cvt.u64.u32 	%rd231, %r52;
	add.s64 	%rd232, %rd300, %rd231;
	add.s64 	%rd158, %rd232, %rd199;
	ld.global.f32 	%f132, [%rd148+3072];
	setp.lt.f32 	%p46, %f228, %f132;
	mov.f32 	%f230, %f228;
	mov.u64 	%rd312, %rd310;
	@%p46 bra 	$L__BB16_161;
	setp.lt.f32 	%p47, %f132, %f228;
	mov.f32 	%f230, %f132;
	mov.u64 	%rd312, %rd158;
	@%p47 bra 	$L__BB16_161;
	setp.lt.s64 	%p48, %rd310, %rd158;
	selp.f32 	%f230, %f228, %f132, %p48;
	min.s64 	%rd312, %rd310, %rd158;
$L__BB16_161:
	add.s32 	%r398, %r30, 1024;
	add.s32 	%r53, %r30, 512;
	setp.lt.s32 	%p49, %r53, %r21;
	@%p49 bra 	$L__BB16_149;
$L__BB16_162:
	// begin inline asm
	mov.u32 %r54, %laneid;
	// end inline asm
	mov.b32 	%r56, %f230;
	mov.b32 	%r72, 1;
	mov.b32 	%r73, 31;
	mov.b32 	%r74, -1;
	// begin inline asm
	shfl.sync.down.b32 %r55, %r56, %r72, %r73, %r74;
	// end inline asm
	mov.b32 	%f136, %r55;
	// begin inline asm
	shfl.sync.down.b32 %r60, %r61, %r72, %r73, %r74;
	// end inline asm
	mov.b64 	{%r66, %r71}, %rd312;
	// begin inline asm
	shfl.sync.down.b32 %r65, %r66, %r72, %r73, %r74;
	// end inline asm
	// begin inline asm
	shfl.sync.down.b32 %r70, %r71, %r72, %r73, %r74;
	// end inline asm
	mov.b64 	%rd162, {%r65, %r70};
	setp.gt.s32 	%p50, %r54, 30;
	setp.lt.f32 	%p51, %f230, %f136;
	or.pred  	%p52, %p50, %p51;
	mov.f32 	%f231, %f230;
	mov.u64 	%rd313, %rd312;
	@%p52 bra 	$L__BB16_165;
	setp.gt.f32 	%p53, %f230, %f136;
	mov.f32 	%f231, %f136;
	mov.u64 	%rd313, %rd162;
	@%p53 bra 	$L__BB16_165;
	setp.lt.s64 	%p54, %rd312, %rd162;
	selp.f32 	%f231, %f230, %f136, %p54;
	min.s64 	%rd313, %rd312, %rd162;
$L__BB16_165:
	mov.b32 	%r76, %f231;
	mov.b32 	%r92, 2;
	mov.b32 	%r93, 31;
	mov.b32 	%r94, -1;
	// begin inline asm
	shfl.sync.down.b32 %r75, %r76, %r92, %r93, %r94;
	// end inline asm
	mov.b32 	%f139, %r75;
	// begin inline asm
	shfl.sync.down.b32 %r80, %r81, %r92, %r93, %r94;
	// end inline asm
	mov.b64 	{%r86, %r91}, %rd313;
	// begin inline asm
	shfl.sync.down.b32 %r85, %r86, %r92, %r93, %r94;
	// end inline asm
	// begin inline asm
	shfl.sync.down.b32 %r90, %r91, %r92, %r93, %r94;
	// end inline asm
	mov.b64 	%rd165, {%r85, %r90};
	setp.gt.s32 	%p55, %r54, 29;
	setp.lt.f32 	%p56, %f231, %f139;
	or.pred  	%p57, %p55, %p56;
	mov.f32 	%f232, %f231;
	mov.u64 	%rd314, %rd313;
	@%p57 bra 	$L__BB16_168;
	setp.gt.f32 	%p58, %f231, %f139;
	mov.f32 	%f232, %f139;
	mov.u64 	%rd314, %rd165;
	@%p58 bra 	$L__BB16_168;
	setp.lt.s64 	%p59, %rd313, %rd165;
	selp.f32 	%f232, %f231, %f139, %p59;
	min.s64 	%rd314, %rd313, %rd165;
$L__BB16_168:
	mov.b32 	%r96, %f232;
	mov.b32 	%r112, 4;
	mov.b32 	%r113, 31;
	mov.b32 	%r114, -1;
	// begin inline asm
	shfl.sync.down.b32 %r95, %r96, %r112, %r113, %r114;
	// end inline asm
	mov.b32 	%f142, %r95;
	// begin inline asm
	shfl.sync.down.b32 %r100, %r101, %r112, %r113, %r114;
	// end inline asm
	mov.b64 	{%r106, %r111}, %rd314;
	// begin inline asm
	shfl.sync.down.b32 %r105, %r106, %r112, %r113, %r114;
	// end inline asm
	// begin inline asm
	shfl.sync.down.b32 %r110, %r111, %r112, %r113, %r114;
	// end inline asm
	mov.b64 	%rd168, {%r105, %r110};
	setp.gt.s32 	%p60, %r54, 27;
	setp.lt.f32 	%p61, %f232, %f142;
	or.pred  	%p62, %p60, %p61;
	mov.f32 	%f233, %f232;
	mov.u64 	%rd315, %rd314;
	@%p62 bra 	$L__BB16_171;
	setp.gt.f32 	%p63, %f232, %f142;
	mov.f32 	%f233, %f142;
	mov.u64 	%rd315, %rd168;
	@%p63 bra 	$L__BB16_171;
	setp.lt.s64 	%p64, %rd314, %rd168;
	selp.f32 	%f233, %f232, %f142, %p64;
	min.s64 	%rd315, %rd314, %rd168;
$L__BB16_171:
	mov.b32 	%r116, %f233;
	mov.b32 	%r132, 8;
	mov.b32 	%r133, 31;
	mov.b32 	%r134, -1;
	// begin inline asm
	shfl.sync.down.b32 %r115, %r116, %r132, %r133, %r134;
	// end inline asm
	mov.b32 	%f145, %r115;
	// begin inline asm
	shfl.sync.down.b32 %r120, %r121, %r132, %r133, %r134;
	// end inline asm
	mov.b64 	{%r126, %r131}, %rd315;
	// begin inline asm
	shfl.sync.down.b32 %r125, %r126, %r132, %r133, %r134;
	// end inline asm
	// begin inline asm
	shfl.sync.down.b32 %r130, %r131, %r132, %r133, %r134;
	// end inline asm
	mov.b64 	%rd171, {%r125, %r130};
	setp.gt.s32 	%p65, %r54, 23;
	setp.lt.f32 	%p66, %f233, %f145;
	or.pred  	%p67, %p65, %p66;
	mov.f32 	%f234, %f233;
	mov.u64 	%rd316, %rd315;
	@%p67 bra 	$L__BB16_174;
	setp.gt.f32 	%p68, %f233, %f145;
	mov.f32 	%f234, %f145;
	mov.u64 	%rd316, %rd171;
	@%p68 bra 	$L__BB16_174;
	setp.lt.s64 	%p69, %rd315, %rd171;
	selp.f32 	%f234, %f233, %f145, %p69;
	min.s64 	%rd316, %rd315, %rd171;
$L__BB16_174:
	mov.b32 	%r136, %f234;
	mov.b32 	%r152, 16;
	mov.b32 	%r153, 31;
	mov.b32 	%r154, -1;
	// begin inline asm
	shfl.sync.down.b32 %r135, %r136, %r152, %r153, %r154;
	// end inline asm
	mov.b32 	%f148, %r135;
	// begin inline asm
	shfl.sync.down.b32 %r140, %r141, %r152, %r153, %r154;
	// end inline asm
	mov.b64 	{%r146, %r151}, %rd316;
	// begin inline asm
	shfl.sync.down.b32 %r145, %r146, %r152, %r153, %r154;
	// end inline asm
	// begin inline asm
	shfl.sync.down.b32 %r150, %r151, %r152, %r153, %r154;
	// end inline asm
	mov.b64 	%rd174, {%r145, %r150};
	setp.gt.s32 	%p70, %r54, 15;
	setp.lt.f32 	%p71, %f234, %f148;
	or.pred  	%p72, %p70, %p71;
	mov.f32 	%f242, %f234;
	mov.u64 	%rd324, %rd316;
	@%p72 bra 	$L__BB16_177;
	setp.gt.f32 	%p73, %f234, %f148;
	mov.f32 	%f242, %f148;
	mov.u64 	%rd324, %rd174;
	@%p73 bra 	$L__BB16_177;
	setp.lt.s64 	%p74, %rd316, %rd174;
	selp.f32 	%f242, %f234, %f148, %p74;
	min.s64 	%rd324, %rd316, %rd174;
$L__BB16_177:
	setp.ne.s32 	%p75, %r54, 0;
	@%p75 bra 	$L__BB16_179;
	shr.u32 	%r155, %r20, 1;
	and.b32  	%r156, %r155, 496;
	mov.u32 	%r157, _ZN6thrust24THRUST_300001_SM_1000_NS8cuda_cub4core6detail5shmemE;
	add.s32 	%r158, %r157, %r156;
	st.shared.f32 	[%r158+8], %f242;
	st.shared.u64 	[%r158+16], %rd324;
$L__BB16_179:
	bar.sync 	0;
	setp.ne.s32 	%p76, %r20, 0;
	@%p76 bra 	$L__BB16_201;
	ld.shared.f32 	%f151, [_ZN6thrust24THRUST_300001_SM_1000_NS8cuda_cub4core6detail5shmemE+24];
	ld.shared.u64 	%rd177, [_ZN6thrust24THRUST_300001_SM_1000_NS8cuda_cub4core6detail5shmemE+32];
	setp.lt.f32 	%p77, %f242, %f151;
	mov.f32 	%f236, %f242;
	mov.u64 	%rd318, %rd324;
	@%p77 bra 	$L__BB16_183;
	setp.lt.f32 	%p78, %f151, %f242;
	mov.f32 	%f236, %f151;
	mov.u64 	%rd318, %rd177;
	@%p78 bra 	$L__BB16_183;
	setp.lt.s64 	%p79, %rd324, %rd177;
	selp.f32 	%f236, %f242, %f151, %p79;
	min.s64 	%rd318, %rd324, %rd177;
$L__BB16_183:
	ld.shared.f32 	%f154, [_ZN6thrust24THRUST_300001_SM_1000_NS8cuda_cub4core6detail5shmemE+40];
	ld.shared.u64 	%rd180, [_ZN6thrust24THRUST_300001_SM_1000_NS8cuda_cub4core6detail5shmemE+48];
	setp.lt.f32 	%p80, %f236, %f154;
	mov.f32 	%f237, %f236;
	mov.u64 	%rd319, %rd318;
	@%p80 bra 	$L__BB16_186;
	setp.lt.f32 	%p81, %f154, %f236;
	mov.f32 	%f237, %f154;
	mov.u64 	%rd319, %rd180;
	@%p81 bra 	$L__BB16_186;
	setp.lt.s64 	%p82, %rd318, %rd180;
	selp.f32 	%f237, %f236, %f154, %p82;
	min.s64 	%rd319, %rd318, %rd180;
$L__BB16_186:
	ld.shared.f32 	%f157, [_ZN6thrust24THRUST_300001_SM_1000_NS8cuda_cub4core6detail5shmemE+56];
	ld.shared.u64 	%rd183, [_ZN6thrust24THRUST_300001_SM_1000_NS8cuda_cub4core6detail5shmemE+64];
	setp.lt.f32 	%p83, %f237, %f157;
	mov.f32 	%f238, %f237;
	mov.u64 	%rd320, %rd319;
	@%p83 bra 	$L__BB16_189;
	setp.lt.f32 	%p84, %f157, %f237;
	mov.f32 	%f238, %f157;
	mov.u64 	%rd320, %rd183;
	@%p84 bra 	$L__BB16_189;
	setp.lt.s64 	%p85, %rd319, %rd183;
	selp.f32 	%f238, %f237, %f157, %p85;
	min.s64 	%rd320, %rd319, %rd183;
$L__BB16_189:
	ld.shared.f32 	%f160, [_ZN6thrust24THRUST_300001_SM_1000_NS8cuda_cub4core6detail5shmemE+72];
	ld.shared.u64 	%rd186, [_ZN6thrust24THRUST_300001_SM_1000_NS8cuda_cub4core6detail5shmemE+80];
	setp.lt.f32 	%p86, %f238, %f160;
	mov.f32 	%f239, %f238;
	mov.u64 	%rd321, %rd320;
	@%p86 bra 	$L__BB16_192;
	setp.lt.f32 	%p87, %f160, %f238;
	mov.f32 	%f239, %f160;
	mov.u64 	%rd321, %rd186;
	@%p87 bra 	$L__BB16_192;
	setp.lt.s64 	%p88, %rd320, %rd186;
	selp.f32 	%f239, %f238, %f160, %p88;
	min.s64 	%rd321, %rd320, %rd186;
$L__BB16_192:
	ld.shared.f32 	%f163, [_ZN6thrust24THRUST_300001_SM_1000_NS8cuda_cub4core6detail5shmemE+88];
	ld.shared.u64 	%rd189, [_ZN6thrust24THRUST_300001_SM_1000_NS8cuda_cub4core6detail5shmemE+96];
	setp.lt.f32 	%p89, %f239, %f163;
	mov.f32 	%f240, %f239;
	mov.u64 	%rd322, %rd321;
	@%p89 bra 	$L__BB16_195;
	setp.lt.f32 	%p90, %f163, %f239;
	mov.f32 	%f240, %f163;
	mov.u64 	%rd322, %rd189;
	@%p90 bra 	$L__BB16_195;
	setp.lt.s64 	%p91, %rd321, %rd189;
	selp.f32 	%f240, %f239, %f163, %p91;
	min.s64 	%rd322, %rd321, %rd189;
$L__BB16_195:
	ld.shared.f32 	%f166, [_ZN6thrust24THRUST_300001_SM_1000_NS8cuda_cub4core6detail5shmemE+104];
	ld.shared.u64 	%rd192, [_ZN6thrust24THRUST_300001_SM_1000_NS8cuda_cub4core6detail5shmemE+112];
	setp.lt.f32 	%p92, %f240, %f166;
	mov.f32 	%f241, %f240;
	mov.u64 	%rd323, %rd322;
	@%p92 bra 	$L__BB16_198;
	setp.lt.f32 	%p93, %f166, %f240;
	mov.f32 	%f241, %f166;
	mov.u64 	%rd323, %rd192;
	@%p93 bra 	$L__BB16_198;
	setp.lt.s64 	%p94, %rd322, %rd192;
	selp.f32 	%f241, %f240, %f166, %p94;
	min.s64 	%rd323, %rd322, %rd192;
$L__BB16_198:
	ld.shared.f32 	%f169, [_ZN6thrust24THRUST_300001_SM_1000_NS8cuda_cub4core6detail5shmemE+120];
	ld.shared.u64 	%rd195, [_ZN6thrust24THRUST_300001_SM_1000_NS8cuda_cub4core6detail5shmemE+128];
	setp.lt.f32 	%p95, %f241, %f169;
	mov.f32 	%f242, %f241;
	mov.u64 	%rd324, %rd323;
	@%p95 bra 	$L__BB16_201;
	setp.lt.f32 	%p96, %f169, %f241;
	mov.f32 	%f242, %f169;
	mov.u64 	%rd324, %rd195;
	@%p96 bra 	$L__BB16_201;
	setp.lt.s64 	%p97, %rd323, %rd195;
	selp.f32 	%f242, %f241, %f169, %p97;
	min.s64 	%rd324, %rd323, %rd195;
$L__BB16_201:
	mov.u32 	%r389, %tid.x;
	setp.ne.s32 	%p224, %r389, 0;
	@%p224 bra 	$L__BB16_203;
	ld.param.u64 	%rd254, [_ZN6thrust24THRUST_300001_SM_1000_NS8cuda_cub4core6detail13_kernel_agentINS1_8__reduce11ReduceAgentINS0_12zip_iteratorIN4cuda3std3__45tupleIJNS0_10device_ptrIKfEENS0_17counting_iteratorIlNS0_11use_defaultESG_SG_EEEEEEEPNSB_IJflEEESK_lNS1_9__extrema9arg_min_fIflNSA_4lessIfEEEEEEJSJ_SL_lN3cub18CUB_300001_SM_100013GridEvenShareIlEENST_9GridQueueIyEESQ_EEEvDpT0__param_1];
	cvta.to.global.u64 	%rd251, %rd254;
	mul.wide.u32 	%rd252, %r1, 16;
	add.s64 	%rd253, %rd251, %rd252;
	st.global.f32 	[%rd253], %f242;
	st.global.u64 	[%rd253+8], %rd324;
$L__BB16_203:
	ret;

}
	// .globl	_ZN6thrust24THRUST_300001_SM_1000_NS8cuda_cub4core6detail13_kernel_agentINS1_8__reduce11ReduceAgentIPN4cuda3std3__45tupleIJflEEESC_SB_lNS1_9__extrema9arg_min_fIflNS9_4lessIfEEEEEEJSC_SC_iSH_EEEvDpT0_
.visible .entry _ZN6thrust24THRUST_300001_SM_1000_NS8cuda_cub4core6detail13_kernel_agentINS1_8__reduce11ReduceAgentIPN4cuda3std3__45tupleIJflEEESC_SB_lNS1_9__extrema9arg_min_fIflNS9_4lessIfEEEEEEJSC_SC_iSH_EEEvDpT0_(
	.param .u64 .ptr .align 1 _ZN6thrust24THRUST_300001_SM_1000_NS8cuda_cub4core6detail13_kernel_agentINS1_8__reduce11ReduceAgentIPN4cuda3std3__45tupleIJflEEESC_SB_lNS1_9__extrema9arg_min_fIflNS9_4lessIfEEEEEEJSC_SC_iSH_EEEvDpT0__param_0,
	.param .u64 .ptr .align 1 _ZN6thrust24THRUST_300001_SM_1000_NS8cuda_cub4core6detail13_kernel_agentINS1_8__reduce11ReduceAgentIPN4cuda3std3__45tupleIJflEEESC_SB_lNS1_9__extrema9arg_min_fIflNS9_4lessIfEEEEEEJSC_SC_iSH_EEEvDpT0__param_1,
	.param .u32 _ZN6thrust24THRUST_300001_SM_1000_NS8cuda_cub4core6detail13_kernel_agentINS1_8__reduce11ReduceAgentIPN4cuda3std3__45tupleIJflEEESC_SB_lNS1_9__extrema9arg_min_fIflNS9_4lessIfEEEEEEJSC_SC_iSH_EEEvDpT0__param_2,
	.param .align 1 .b8 _ZN6thrust24THRUST_300001_SM_1000_NS8cuda_cub4core6detail13_kernel_agentINS1_8__reduce11ReduceAgentIPN4cuda3std3__45tupleIJflEEESC_SB_lNS1_9__extrema9arg_min_fIflNS9_4lessIfEEEEEEJSC_SC_iSH_EEEvDpT0__param_3[1]
)
.maxntid 256
{
	.reg .pred 	%p<260>;
	.reg .b32 	%r<436>;
	.reg .b32 	%f<293>;
	.reg .b64 	%rd<479>;

	ld.param.u64 	%rd236, [_ZN6thrust24THRUST_300001_SM_1000_NS8cuda_cub4core6detail13_kernel_agentINS1_8__reduce11ReduceAgentIPN4cuda3std3__45tupleIJflEEESC_SB_lNS1_9__extrema9arg_min_fIflNS9_4lessIfEEEEEEJSC_SC_iSH_EEEvDpT0__param_0];
	ld.param.u32 	%r29, [_ZN6thrust24THRUST_300001_SM_1000_NS8cuda_cub4core6detail13_kernel_agentINS1_8__reduce11ReduceAgentIPN4cuda3std3__45tupleIJflEEESC_SB_lNS1_9__extrema9arg_min_fIflNS9_4lessIfEEEEEEJSC_SC_iSH_EEEvDpT0__param_2];
	cvt.s64.s32 	%rd1, %r29;
	setp.eq.s32 	%p1, %r29, 0;
	@%p1 bra 	$L__BB17_238;
	setp.gt.s32 	%p2, %r29, 1279;
	@%p2 bra 	$L__BB17_111;
	mov.u32 	%r1, %tid.x;
	setp.ge.s32 	%p133, %r1, %r29;
	mov.f32 	%f224, 0f00000000;
	mov.b64 	%rd402, 0;
	mov.u32 	%r430, %r1;
	@%p133 bra 	$L__BB17_4;
	mul.wide.u32 	%rd366, %r1, 16;
	add.s64 	%rd363, %rd236, %rd366;
	// begin inline asm
	ld.global.nc.u64 %rd362, [%rd363];
	// end inline asm
	mov.b64 	{%r191, %r192}, %rd362;
	mov.b32 	%f224, %r191;
	add.s64 	%rd365, %rd363, 8;
	// begin inline asm
	ld.global.nc.u64 %rd402, [%rd365];
	// end inline asm
	add.s32 	%r430, %r1, 256;
$L__BB17_4:
	setp.ge.s32 	%p134, %r430, %r29;
	@%p134 bra 	$L__BB17_25;
	not.b32 	%r193, %r430;
	add.s32 	%r4, %r29, %r193;
	and.b32  	%r194, %r4, 768;
	setp.eq.s32 	%p135, %r194, 768;
	@%p135 bra 	$L__BB17_11;
	mul.wide.u32 	%rd368, %r430, 16;
	add.s64 	%rd393, %rd236, %rd368;
	shr.u32 	%r195, %r4, 8;
	add.s32 	%r196, %r195, 1;
	and.b32  	%r197, %r196, 3;
	neg.s32 	%r428, %r197;
$L__BB17_7:
	.pragma "nounroll";
	mov.u64 	%rd6, %rd402;
	mov.f32 	%f3, %f224;
	// begin inline asm
	ld.global.nc.u64 %rd369, [%rd393];
	// end inline asm
	mov.b64 	{%r198, %r199}, %rd369;
	mov.b32 	%f4, %r198;
	add.s64 	%rd372, %rd393, 8;
	// begin inline asm
	ld.global.nc.u64 %rd371, [%rd372];
	// end inline asm
	setp.lt.f32 	%p136, %f3, %f4;
	@%p136 bra 	$L__BB17_10;
	setp.lt.f32 	%p137, %f4, %f3;
	mov.u64 	%rd402, %rd371;
	mov.f32 	%f224, %f4;
	@%p137 bra 	$L__BB17_10;
	setp.lt.s64 	%p138, %rd6, %rd371;
	min.s64 	%rd402, %rd6, %rd371;
	selp.f32 	%f224, %f3, %f4, %p138;
$L__BB17_10:
	add.s32 	%r430, %r430, 256;
	add.s64 	%rd393, %rd393, 4096;
	add.s32 	%r428, %r428, 1;
	setp.ne.s32 	%p139, %r428, 0;
	@%p139 bra 	$L__BB17_7;
$L__BB17_11:
	setp.lt.u32 	%p140, %r4, 768;
	@%p140 bra 	$L__BB17_25;
$L__BB17_12:
	mul.wide.s32 	%rd377, %r430, 16;
	add.s64 	%rd374, %rd236, %rd377;
	// begin inline asm
	ld.global.nc.u64 %rd373, [%rd374];
	// end inline asm
	mov.b64 	{%r200, %r201}, %rd373;
	mov.b32 	%f10, %r200;
	add.s64 	%rd376, %rd374, 8;
	// begin inline asm
	ld.global.nc.u64 %rd375, [%rd376];
	// end inline asm
	setp.lt.f32 	%p141, %f224, %f10;
	mov.u64 	%rd399, %rd402;
	mov.f32 	%f221, %f224;
	@%p141 bra 	$L__BB17_15;
	setp.lt.f32 	%p142, %f10, %f224;
	mov.u64 	%rd399, %rd375;
	mov.f32 	%f221, %f10;
	@%p142 bra 	$L__BB17_15;
	setp.lt.s64 	%p143, %rd402, %rd375;
	min.s64 	%rd399, %rd402, %rd375;
	selp.f32 	%f221, %f224, %f10, %p143;
$L__BB17_15:
	add.s64 	%rd379, %rd374, 4096;
	// begin inline asm
	ld.global.nc.u64 %rd378, [%rd379];
	// end inline asm
	mov.b64 	{%r202, %r203}, %rd378;
	mov.b32 	%f13, %r202;
	add.s64 	%rd381, %rd374, 4104;
	// begin inline asm
	ld.global.nc.u64 %rd380, [%rd381];
	// end inline asm
	setp.lt.f32 	%p144, %f221, %f13;
	mov.u64 	%rd400, %rd399;
	mov.f32 	%f222, %f221;
	@%p144 bra 	$L__BB17_18;
	setp.lt.f32 	%p145, %f13, %f221;
	mov.u64 	%rd400, %rd380;
	mov.f32 	%f222, %f13;
	@%p145 bra 	$L__BB17_18;
	setp.lt.s64 	%p146, %rd399, %rd380;
	min.s64 	%rd400, %rd399, %rd380;
	selp.f32 	%f222, %f221, %f13, %p146;
$L__BB17_18:
	add.s64 	%rd383, %rd374, 8192;
	// begin inline asm
	ld.global.nc.u64 %rd382, [%rd383];
	// end inline asm
	mov.b64 	{%r204, %r205}, %rd382;
	mov.b32 	%f16, %r204;
	add.s64 	%rd385, %rd374, 8200;
	// begin inline asm
	ld.global.nc.u64 %rd384, [%rd385];
	// end inline asm
	setp.lt.f32 	%p147, %f222, %f16;
	mov.u64 	%rd401, %rd400;
	mov.f32 	%f223, %f222;
	@%p147 bra 	$L__BB17_21;
	setp.lt.f32 	%p148, %f16, %f222;
	mov.u64 	%rd401, %rd384;
	mov.f32 	%f223, %f16;
	@%p148 bra 	$L__BB17_21;
	setp.lt.s64 	%p149, %rd400, %rd384;
	min.s64 	%rd401, %rd400, %rd384;
	selp.f32 	%f223, %f222, %f16, %p149;
$L__BB17_21:
	add.s64 	%rd387, %rd374, 12288;
	// begin inline asm
	ld.global.nc.u64 %rd386, [%rd387];
	// end inline asm
	mov.b64 	{%r206, %r207}, %rd386;
	mov.b32 	%f19, %r206;
	add.s64 	%rd389, %rd374, 12296;
	// begin inline asm
	ld.global.nc.u64 %rd388, [%rd389];
	// end inline asm
	setp.lt.f32 	%p150, %f223, %f19;
	mov.u64 	%rd402, %rd401;
	mov.f32 	%f224, %f223;
	@%p150 bra 	$L__BB17_24;
	setp.lt.f32 	%p151, %f19, %f223;
	mov.u64 	%rd402, %rd388;
	mov.f32 	%f224, %f19;
	@%p151 bra 	$L__BB17_24;
	setp.lt.s64 	%p152, %rd401, %rd388;
	min.s64 	%rd402, %rd401, %rd388;
	selp.f32 	%f224, %f223, %f19, %p152;
$L__BB17_24:
	add.s32 	%r430, %r430, 1024;
	setp.lt.s32 	%p153, %r430, %r29;
	@%p153 bra 	$L__BB17_12;
$L__BB17_25:
	setp.lt.s32 	%p154, %r29, 256;
	@%p154 bra 	$L__BB17_65;
	// begin inline asm
	mov.u32 %r321, %laneid;
	// end inline asm
	mov.b32 	%r323, %f224;
	mov.b32 	%r339, 1;
	mov.b32 	%r340, 31;
	mov.b32 	%r341, -1;
	// begin inline asm
	shfl.sync.down.b32 %r322, %r323, %r339, %r340, %r341;
	// end inline asm
	mov.b32 	%f23, %r322;
	// begin inline asm
	shfl.sync.down.b32 %r327, %r328, %r339, %r340, %r341;
	// end inline asm
	mov.b64 	{%r333, %r338}, %rd402;
	// begin inline asm
	shfl.sync.down.b32 %r332, %r333, %r339, %r340, %r341;
	// end inline asm
	// begin inline asm
	shfl.sync.down.b32 %r337, %r338, %r339, %r340, %r341;
	// end inline asm
	mov.b64 	%rd28, {%r332, %r337};
	setp.gt.s32 	%p211, %r321, 30;
	setp.lt.f32 	%p212, %f224, %f23;
	or.pred  	%p213, %p211, %p212;
	mov.u64 	%rd404, %rd402;
	mov.f32 	%f226, %f224;
	@%p213 bra 	$L__BB17_29;
	setp.gt.f32 	%p214, %f224, %f23;
	mov.u64 	%rd404, %rd28;
	mov.f32 	%f226, %f23;
	@%p214 bra 	$L__BB17_29;
	setp.lt.s64 	%p215, %rd402, %rd28;
	min.s64 	%rd404, %rd402, %rd28;
	selp.f32 	%f226, %f224, %f23, %p215;
$L__BB17_29:
	mov.b32 	%r343, %f226;
	mov.b32 	%r359, 2;
	mov.b32 	%r360, 31;
	mov.b32 	%r361, -1;
	// begin inline asm
	shfl.sync.down.b32 %r342, %r343, %r359, %r360, %r361;
	// end inline asm
	mov.b32 	%f26, %r342;
	// begin inline asm
	shfl.sync.down.b32 %r347, %r348, %r359, %r360, %r361;
	// end inline asm
	mov.b64 	{%r353, %r358}, %rd404;
	// begin inline asm
	shfl.sync.down.b32 %r352, %r353, %r359, %r360, %r361;
	// end inline asm
	// begin inline asm
	shfl.sync.down.b32 %r357, %r358, %r359, %r360, %r361;
	// end inline asm
	mov.b64 	%rd31, {%r352, %r357};
	setp.gt.s32 	%p216, %r321, 29;
	setp.lt.f32 	%p217, %f226, %f26;
	or.pred  	%p218, %p216, %p217;
	mov.u64 	%rd405, %rd404;
	mov.f32 	%f227, %f226;
	@%p218 bra 	$L__BB17_32;
	setp.gt.f32 	%p219, %f226, %f26;
	mov.u64 	%rd405, %rd31;
	mov.f32 	%f227, %f26;
	@%p219 bra 	$L__BB17_32;
	setp.lt.s64 	%p220, %rd404, %rd31;
	min.s64 	%rd405, %rd404, %rd31;
	selp.f32 	%f227, %f226, %f26, %p220;
$L__BB17_32:
	mov.b32 	%r363, %f227;
	mov.b32 	%r379, 4;
	mov.b32 	%r380, 31;
	mov.b32 	%r381, -1;
	// begin inline asm
	shfl.sync.down.b32 %r362, %r363, %r379, %r380, %r381;
	// end inline asm
	mov.b32 	%f29, %r362;
	// begin inline asm
	shfl.sync.down.b32 %r367, %r368, %r379, %r380, %r381;
	// end inline asm
	mov.b64 	{%r373, %r378}, %rd405;
	// begin inline asm
	shfl.sync.down.b32 %r372, %r373, %r379, %r380, %r381;
	// end inline asm
	// begin inline asm
	shfl.sync.down.b32 %r377, %r378, %r379, %r380, %r381;
	// end inline asm
	mov.b64 	%rd34, {%r372, %r377};
	setp.gt.s32 	%p221, %r321, 27;
	setp.lt.f32 	%p222, %f227, %f29;
	or.pred  	%p223, %p221, %p222;
	mov.u64 	%rd406, %rd405;
	mov.f32 	%f228, %f227;
	@%p223 bra 	$L__BB17_35;
	setp.gt.f32 	%p224, %f227, %f29;
	mov.u64 	%rd406, %rd34;
	mov.f32 	%f228, %f29;
	@%p224 bra 	$L__BB17_35;
	setp.lt.s64 	%p225, %rd405, %rd34;
	min.s64 	%rd406, %rd405, %rd34;
	selp.f32 	%f228, %f227, %f29, %p225;
$L__BB17_35:
	mov.b32 	%r383, %f228;
	mov.b32 	%r399, 8;
	mov.b32 	%r400, 31;
	mov.b32 	%r401, -1;
	// begin inline asm
	shfl.sync.down.b32 %r382, %r383, %r399, %r400, %r401;
	// end inline asm
	mov.b32 	%f32, %r382;
	// begin inline asm
	shfl.sync.down.b32 %r387, %r388, %r399, %r400, %r401;
	// end inline asm
	mov.b64 	{%r393, %r398}, %rd406;
	// begin inline asm
	shfl.sync.down.b32 %r392, %r393, %r399, %r400, %r401;
	// end inline asm
	// begin inline asm
	shfl.sync.down.b32 %r397, %r398, %r399, %r400, %r401;
	// end inline asm
	mov.b64 	%rd37, {%r392, %r397};
	setp.gt.s32 	%p226, %r321, 23;
	setp.lt.f32 	%p227, %f228, %f32;
	or.pred  	%p228, %p226, %p227;
	mov.u64 	%rd407, %rd406;
	mov.f32 	%f229, %f228;
	@%p228 bra 	$L__BB17_38;
	setp.gt.f32 	%p229, %f228, %f32;
	mov.u64 	%rd407, %rd37;
	mov.f32 	%f229, %f32;
	@%p229 bra 	$L__BB17_38;
	setp.lt.s64 	%p230, %rd406, %rd37;
	min.s64 	%rd407, %rd406, %rd37;
	selp.f32 	%f229, %f228, %f32, %p230;
$L__BB17_38:
	mov.b32 	%r403, %f229;
	mov.b32 	%r419, 16;
	mov.b32 	%r420, 31;
	mov.b32 	%r421, -1;
	// begin inline asm
	shfl.sync.down.b32 %r402, %r403, %r419, %r420, %r421;
	// end inline asm
	mov.b32 	%f35, %r402;
	// begin inline asm
	shfl.sync.down.b32 %r407, %r408, %r419, %r420, %r421;
	// end inline asm
	mov.b64 	{%r413, %r418}, %rd407;
	// begin inline asm
	shfl.sync.down.b32 %r412, %r413, %r419, %r420, %r421;
	// end inline asm
	// begin inline asm
	shfl.sync.down.b32 %r417, %r418, %r419, %r420, %r421;
	// end inline asm
	mov.b64 	%rd40, {%r412, %r417};
	setp.gt.s32 	%p231, %r321, 15;
	setp.lt.f32 	%p232, %f229, %f35;
	or.pred  	%p233, %p231, %p232;
	mov.u64 	%rd478, %rd407;
	mov.f32 	%f292, %f229;
	@%p233 bra 	$L__BB17_41;
	setp.gt.f32 	%p234, %f229, %f35;
	mov.u64 	%rd478, %rd40;
	mov.f32 	%f292, %f35;
	@%p234 bra 	$L__BB17_41;
	setp.lt.s64 	%p235, %rd407, %rd40;
	min.s64 	%rd478, %rd407, %rd40;
	selp.f32 	%f292, %f229, %f35, %p235;
$L__BB17_41:
	setp.ne.s32 	%p236, %r321, 0;
	@%p236 bra 	$L__BB17_43;
	shr.u32 	%r422, %r1, 1;
	and.b32  	%r423, %r422, 496;
	mov.u32 	%r424, _ZN6thrust24THRUST_300001_SM_1000_NS8cuda_cub4core6detail5shmemE;
	add.s32 	%r425, %r424, %r423;
	st.shared.f32 	[%r425+8], %f292;
	st.shared.u64 	[%r425+16], %rd478;
$L__BB17_43:
	bar.sync 	0;
	setp.ne.s32 	%p237, %r1, 0;
	@%p237 bra 	$L__BB17_236;
	ld.shared.f32 	%f38, [_ZN6thrust24THRUST_300001_SM_1000_NS8cuda_cub4core6detail5shmemE+24];
	ld.shared.u64 	%rd43, [_ZN6thrust24THRUST_300001_SM_1000_NS8cuda_cub4core6detail5shmemE+32];
	setp.lt.f32 	%p238, %f292, %f38;
	mov.u64 	%rd409, %rd478;
	mov.f32 	%f231, %f292;
	@%p238 bra 	$L__BB17_47;
	setp.lt.f32 	%p239, %f38, %f292;
	mov.u64 	%rd409, %rd43;
	mov.f32 	%f231, %f38;
	@%p239 bra 	$L__BB17_47;
	setp.lt.s64 	%p240, %rd478, %rd43;
	min.s64 	%rd409, %rd478, %rd43;
	selp.f32 	%f231, %f292, %f38, %p240;
$L__BB17_47:
	ld.shared.f32 	%f41, [_ZN6thrust24THRUST_300001_SM_1000_NS8cuda_cub4core6detail5shmemE+40];
	ld.shared.u64 	%rd46, [_ZN6thrust24THRUST_300001_SM_1000_NS8cuda_cub4core6detail5shmemE+48];
	setp.lt.f32 	%p241, %f231, %f41;
	mov.u64 	%rd410, %rd409;
	mov.f32 	%f232, %f231;
	@%p241 bra 	$L__BB17_50;
	setp.lt.f32 	%p242, %f41, %f231;
	mov.u64 	%rd410, %rd46;
	mov.f32 	%f232, %f41;
	@%p242 bra 	$L__BB17_50;
	setp.lt.s64 	%p243, %rd409, %rd46;
	min.s64 	%rd410, %rd409, %rd46;
	selp.f32 	%f232, %f231, %f41, %p243;
$L__BB17_50:
	ld.shared.f32 	%f44, [_ZN6thrust24THRUST_300001_SM_1000_NS8cuda_cub4core6detail5shmemE+56];
	ld.shared.u64 	%rd49, [_ZN6thrust24THRUST_300001_SM_1000_NS8cuda_cub4core6detail5shmemE+64];
	setp.lt.f32 	%p244, %f232, %f44;
	mov.u64 	%rd411, %rd410;
	mov.f32 	%f233, %f232;
	@%p244 bra 	$L__BB17_53;
	setp.lt.f32 	%p245, %f44, %f232;
	mov.u64 	%rd411, %rd49;
	mov.f32 	%f233, %f44;
	@%p245 bra 	$L__BB17_53;
	setp.lt.s64 	%p246, %rd410, %rd49;
	min.s64 	%rd411, %rd410, %rd49;
	selp.f32 	%f233, %f232, %f44, %p246;
$L__BB17_53:
	ld.shared.f32 	%f47, [_ZN6thrust24THRUST_300001_SM_1000_NS8cuda_cub4core6detail5shmemE+72];
	ld.shared.u64 	%rd52, [_ZN6thrust24THRUST_300001_SM_1000_NS8cuda_cub4core6detail5shmemE+80];
	setp.lt.f32 	%p247, %f233, %f47;
	mov.u64 	%rd412, %rd411;
	mov.f32 	%f234, %f233;
	@%p247 bra 	$L__BB17_56;
	setp.lt.f32 	%p248, %f47, %f233;
	mov.u64 	%rd412, %rd52;
	mov.f32 	%f234, %f47;
	@%p248 bra 	$L__BB17_56;
	setp.lt.s64 	%p249, %rd411, %rd52;
	min.s64 	%rd412, %rd411, %rd52;
	selp.f32 	%f234, %f233, %f47, %p249;
$L__BB17_56:
	ld.shared.f32 	%f50, [_ZN6thrust24THRUST_300001_SM_1000_NS8cuda_cub4core6detail5shmemE+88];
	ld.shared.u64 	%rd55, [_ZN6thrust24THRUST_300001_SM_1000_NS8cuda_cub4core6detail5shmemE+96];
	setp.lt.f32 	%p250, %f234, %f50;
	mov.u64 	%rd413, %rd412;
	mov.f32 	%f235, %f234;
	@%p250 bra 	$L__BB17_59;
	setp.lt.f32 	%p251, %f50, %f234;
	mov.u64 	%rd413, %rd55;
	mov.f32 	%f235, %f50;
	@%p251 bra 	$L__BB17_59;
	setp.lt.s64 	%p252, %rd412, %rd55;
	min.s64 	%rd413, %rd412, %rd55;
	selp.f32 	%f235, %f234, %f50, %p252;
$L__BB17_59:
	ld.shared.f32 	%f53, [_ZN6thrust24THRUST_300001_SM_1000_NS8cuda_cub4core6detail5shmemE+104];
	ld.shared.u64 	%rd58, [_ZN6thrust24THRUST_300001_SM_1000_NS8cuda_cub4core6detail5shmemE+112];
	setp.lt.f32 	%p253, %f235, %f53;
	mov.u64 	%rd414, %rd413;
	mov.f32 	%f236, %f235;
	@%p253 bra 	$L__BB17_62;
	setp.lt.f32 	%p254, %f53, %f235;
	mov.u64 	%rd414, %rd58;
	mov.f32 	%f236, %f53;
	@%p254 bra 	$L__BB17_62;
	setp.lt.s64 	%p255, %rd413, %rd58;
	min.s64 	%rd414, %rd413, %rd58;
	selp.f32 	%f236, %f235, %f53, %p255;
$L__BB17_62:
	ld.shared.f32 	%f56, [_ZN6thrust24THRUST_300001_SM_1000_NS8cuda_cub4core6detail5shmemE+120];
	ld.shared.u64 	%rd61, [_ZN6thrust24THRUST_300001_SM_1000_NS8cuda_cub4core6detail5shmemE+128];
	setp.lt.f32 	%p256, %f236, %f56;
	mov.f32 	%f292, %f236;
	mov.u64 	%rd478, %rd414;
	@%p256 bra 	$L__BB17_236;
	setp.lt.f32 	%p257, %f56, %f236;
	mov.f32 	%f292, %f56;
	mov.u64 	%rd478, %rd61;
	@%p257 bra 	$L__BB17_236;
	setp.lt.s64 	%p258, %rd414, %rd61;
	min.s64 	%rd478, %rd414, %rd61;
	selp.f32 	%f292, %f236, %f56, %p258;
	bra.uni 	$L__BB17_236;
$L__BB17_65:
	// begin inline asm
	mov.u32 %r208, %laneid;
	// end inline asm
	and.b32  	%r229, %r1, 992;
	add.s32 	%r230, %r229, 32;
	setp.gt.s32 	%p155, %r230, %r29;
	not.b32 	%r231, %r229;
	add.s32 	%r232, %r29, %r231;
	selp.b32 	%r227, %r232, 31, %p155;
	mov.b32 	%r210, %f224;
	mov.b32 	%r226, 1;
	mov.b32 	%r228, -1;
	// begin inline asm
	shfl.sync.down.b32 %r209, %r210, %r226, %r227, %r228;
	// end inline asm
	mov.b32 	%f58, %r209;
	// begin inline asm
	shfl.sync.down.b32 %r214, %r215, %r226, %r227, %r228;
	// end inline asm
	mov.b64 	{%r220, %r225}, %rd402;
	// begin inline asm
	shfl.sync.down.b32 %r219, %r220, %r226, %r227, %r228;
	// end inline asm
	// begin inline asm
	shfl.sync.down.b32 %r224, %r225, %r226, %r227, %r228;
	// end inline asm
	mov.b64 	%rd63, {%r219, %r224};
	setp.ge.s32 	%p156, %r208, %r227;
	setp.lt.f32 	%p157, %f224, %f58;
	or.pred  	%p158, %p156, %p157;
	mov.u64 	%rd415, %rd402;
	mov.f32 	%f237, %f224;
	@%p158 bra 	$L__BB17_68;
	setp.gt.f32 	%p159, %f224, %f58;
	mov.u64 	%rd415, %rd63;
	mov.f32 	%f237, %f58;
	@%p159 bra 	$L__BB17_68;
	setp.lt.s64 	%p160, %rd402, %rd63;
	min.s64 	%rd415, %rd402, %rd63;
	selp.f32 	%f237, %f224, %f58, %p160;
$L__BB17_68:
	mov.b32 	%r234, %f237;
	mov.b32 	%r250, 2;
	mov.b32 	%r252, -1;
	// begin inline asm
	shfl.sync.down.b32 %r233, %r234, %r250, %r227, %r252;
	// end inline asm
	mov.b32 	%f61, %r233;
	// begin inline asm
	shfl.sync.down.b32 %r238, %r239, %r250, %r227, %r252;
	// end inline asm
	mov.b64 	{%r244, %r249}, %rd415;
	// begin inline asm
	shfl.sync.down.b32 %r243, %r244, %r250, %r227, %r252;
	// end inline asm
	// begin inline asm
	shfl.sync.down.b32 %r248, %r249, %r250, %r227, %r252;
	// end inline asm
	mov.b64 	%rd66, {%r243, %r248};
	add.s32 	%r253, %r208, 2;
	setp.gt.s32 	%p161, %r253, %r227;
	setp.lt.f32 	%p162, %f237, %f61;
	or.pred  	%p163, %p161, %p162;
	mov.u64 	%rd416, %rd415;
	mov.f32 	%f238, %f237;
	@%p163 bra 	$L__BB17_71;
	setp.gt.f32 	%p164, %f237, %f61;
	mov.u64 	%rd416, %rd66;
	mov.f32 	%f238, %f61;
	@%p164 bra 	$L__BB17_71;
	setp.lt.s64 	%p165, %rd415, %rd66;
	min.s64 	%rd416, %rd415, %rd66;
	selp.f32 	%f238, %f237, %f61, %p165;
$L__BB17_71:
	mov.b32 	%r255, %f238;
	mov.b32 	%r271, 4;
	mov.b32 	%r273, -1;
	// begin inline asm
	shfl.sync.down.b32 %r254, %r255, %r271, %r227, %r273;
	// end inline asm
	mov.b32 	%f64, %r254;
	// begin inline asm
	shfl.sync.down.b32 %r259, %r260, %r271, %r227, %r273;
	// end inline asm
	mov.b64 	{%r265, %r270}, %rd416;
	// begin inline asm
	shfl.sync.down.b32 %r264, %r265, %r271, %r227, %r273;
	// end inline asm
	// begin inline asm
	shfl.sync.down.b32 %r269, %r270, %r271, %r227, %r273;
	// end inline asm
	mov.b64 	%rd69, {%r264, %r269};
	add.s32 	%r274, %r208, 4;
	setp.gt.s32 	%p166, %r274, %r227;
	setp.lt.f32 	%p167, %f238, %f64;
	or.pred  	%p168, %p166, %p167;
	mov.f32 	%f239, %f238;
	mov.u64 	%rd417, %rd416;
	@%p168 bra 	$L__BB17_74;
	setp.gt.f32 	%p169, %f238, %f64;
	mov.f32 	%f239, %f64;
	mov.u64 	%rd417, %rd69;
	@%p169 bra 	$L__BB17_74;
	setp.lt.s64 	%p170, %rd416, %rd69;
	selp.f32 	%f239, %f238, %f64, %p170;
	min.s64 	%rd417, %rd416, %rd69;
$L__BB17_74:
	mov.b32 	%r276, %f239;
	mov.b32 	%r292, 8;
	mov.b32 	%r294, -1;
	// begin inline asm
	shfl.sync.down.b32 %r275, %r276, %r292, %r227, %r294;
	// end inline asm
	mov.b32 	%f67, %r275;
	// begin inline asm
	shfl.sync.down.b32 %r280, %r281, %r292, %r227, %r294;
	// end inline asm
	mov.b64 	{%r286, %r291}, %rd417;
	// begin inline asm
	shfl.sync.down.b32 %r285, %r286, %r292, %r227, %r294;
	// end inline asm
	// begin inline asm
	shfl.sync.down.b32 %r290, %r291, %r292, %r227, %r294;
	// end inline asm
	mov.b64 	%rd72, {%r285, %r290};
	add.s32 	%r295, %r208, 8;
	setp.gt.s32 	%p171, %r295, %r227;
	setp.lt.f32 	%p172, %f239, %f67;
	or.pred  	%p173, %p171, %p172;
	mov.f32 	%f240, %f239;
	mov.u64 	%rd418, %rd417;
	@%p173 bra 	$L__BB17_77;
	setp.gt.f32 	%p174, %f239, %f67;
	mov.f32 	%f240, %f67;
	mov.u64 	%rd418, %rd72;
	@%p174 bra 	$L__BB17_77;
	setp.lt.s64 	%p175, %rd417, %rd72;
	selp.f32 	%f240, %f239, %f67, %p175;
	min.s64 	%rd418, %rd417, %rd72;
$L__BB17_77:
	mov.b32 	%r297, %f240;
	mov.b32 	%r313, 16;
	mov.b32 	%r315, -1;
	// begin inline asm
	shfl.sync.down.b32 %r296, %r297, %r313, %r227, %r315;
	// end inline asm
	mov.b32 	%f70, %r296;
	// begin inline asm
	shfl.sync.down.b32 %r301, %r302, %r313, %r227, %r315;
	// end inline asm
	mov.b64 	{%r307, %r312}, %rd418;
	// begin inline asm
	shfl.sync.down.b32 %r306, %r307, %r313, %r227, %r315;
	// end inline asm
	// begin inline asm
	shfl.sync.down.b32 %r311, %r312, %r313, %r227, %r315;
	// end inline asm
	mov.b64 	%rd75, {%r306, %r311};
	add.s32 	%r316, %r208, 16;
	setp.gt.s32 	%p176, %r316, %r227;
	setp.lt.f32 	%p177, %f240, %f70;
	or.pred  	%p178, %p176, %p177;
	mov.f32 	%f292, %f240;
	mov.u64 	%rd478, %rd418;
	@%p178 bra 	$L__BB17_80;
	setp.gt.f32 	%p179, %f240, %f70;
	mov.f32 	%f292, %f70;
	mov.u64 	%rd478, %rd75;
	@%p179 bra 	$L__BB17_80;
	setp.lt.s64 	%p180, %rd418, %rd75;
	selp.f32 	%f292, %f240, %f70, %p180;
	min.s64 	%rd478, %rd418, %rd75;
$L__BB17_80:
	setp.ne.s32 	%p181, %r208, 0;
	@%p181 bra 	$L__BB17_82;
	shr.u32 	%r317, %r1, 1;
	and.b32  	%r318, %r317, 496;
	mov.u32 	%r319, _ZN6thrust24THRUST_300001_SM_1000_NS8cuda_cub4core6detail5shmemE;
	add.s32 	%r320, %r319, %r318;
	st.shared.f32 	[%r320+8], %f292;
	st.shared.u64 	[%r320+16], %rd478;
$L__BB17_82:
	bar.sync 	0;
	setp.ne.s32 	%p182, %r1, 0;
	@%p182 bra 	$L__BB17_236;
	setp.lt.s32 	%p183, %r29, 33;
	mov.f32 	%f242, %f292;
	mov.u64 	%rd420, %rd478;
	@%p183 bra 	$L__BB17_87;
	ld.shared.f32 	%f73, [_ZN6thrust24THRUST_300001_SM_1000_NS8cuda_cub4core6detail5shmemE+24];
	ld.shared.u64 	%rd78, [_ZN6thrust24THRUST_300001_SM_1000_NS8cuda_cub4core6detail5shmemE+32];
	setp.lt.f32 	%p184, %f292, %f73;
	mov.f32 	%f242, %f292;
	mov.u64 	%rd420, %rd478;
	@%p184 bra 	$L__BB17_87;
	setp.lt.f32 	%p185, %f73, %f292;
	mov.f32 	%f242, %f73;
	mov.u64 	%rd420, %rd78;
	@%p185 bra 	$L__BB17_87;
	setp.lt.s64 	%p186, %rd478, %rd78;
	selp.f32 	%f242, %f292, %f73, %p186;
	min.s64 	%rd420, %rd478, %rd78;
$L__BB17_87:
	setp.lt.s32 	%p187, %r29, 65;
	mov.f32 	%f243, %f242;
	mov.u64 	%rd421, %rd420;
	@%p187 bra 	$L__BB17_91;
	ld.shared.f32 	%f76, [_ZN6thrust24THRUST_300001_SM_1000_NS8cuda_cub4core6detail5shmemE+40];
	ld.shared.u64 	%rd81, [_ZN6thrust24THRUST_300001_SM_1000_NS8cuda_cub4core6detail5shmemE+48];
	setp.lt.f32 	%p188, %f242, %f76;
	mov.f32 	%f243, %f242;
	mov.u64 	%rd421, %rd420;
	@%p188 bra 	$L__BB17_91;
	setp.lt.f32 	%p189, %f76, %f242;
	mov.f32 	%f243, %f76;
	mov.u64 	%rd421, %rd81;
	@%p189 bra 	$L__BB17_91;
	setp.lt.s64 	%p190, %rd420, %rd81;
	selp.f32 	%f243, %f242, %f76, %p190;
	min.s64 	%rd421, %rd420, %rd81;
$L__BB17_91:
	setp.lt.s32 	%p191, %r29, 97;
	mov.f32 	%f244, %f243;
	mov.u64 	%rd422, %rd421;
	@%p191 bra 	$L__BB17_95;
	ld.shared.f32 	%f79, [_ZN6thrust24THRUST_300001_SM_1000_NS8cuda_cub4core6detail5shmemE+56];
	ld.shared.u64 	%rd84, [_ZN6thrust24THRUST_300001_SM_1000_NS8cuda_cub4core6detail5shmemE+64];
	setp.lt.f32 	%p192, %f243, %f79;
	mov.f32 	%f244, %f243;
	mov.u64 	%rd422, %rd421;
	@%p192 bra 	$L__BB17_95;
	setp.lt.f32 	%p193, %f79, %f243;
	mov.f32 	%f244, %f79;
	mov.u64 	%rd422, %rd84;
	@%p193 bra 	$L__BB17_95;
	setp.lt.s64 	%p194, %rd421, %rd84;
	selp.f32 	%f244, %f243, %f79, %p194;
	min.s64 	%rd422, %rd421, %rd84;
$L__BB17_95:
	setp.lt.s32 	%p195, %r29, 129;
	mov.f32 	%f245, %f244;
	mov.u64 	%rd423, %rd422;
	@%p195 bra 	$L__BB17_99;
	ld.shared.f32 	%f82, [_ZN6thrust24THRUST_300001_SM_1000_NS8cuda_cub4core6detail5shmemE+72];
	ld.shared.u64 	%rd87, [_ZN6thrust24THRUST_300001_SM_1000_NS8cuda_cub4core6detail5shmemE+80];
	setp.lt.f32 	%p196, %f244, %f82;
	mov.f32 	%f245, %f244;
	mov.u64 	%rd423, %rd422;
	@%p196 bra 	$L__BB17_99;
	setp.lt.f32 	%p197, %f82, %f244;
	mov.f32 	%f245, %f82;
	mov.u64 	%rd423, %rd87;
	@%p197 bra 	$L__BB17_99;
	setp.lt.s64 	%p198, %rd422, %rd87;
	selp.f32 	%f245, %f244, %f82, %p198;
	min.s64 	%rd423, %rd422, %rd87;
$L__BB17_99:
	setp.lt.s32 	%p199, %r29, 161;
	mov.f32 	%f246, %f245;
	mov.u64 	%rd424, %rd423;
	@%p199 bra 	$L__BB17_103;
	ld.shared.f32 	%f85, [_ZN6thrust24THRUST_300001_SM_1000_NS8cuda_cub4core6detail5shmemE+88];
	ld.shared.u64 	%rd90, [_ZN6thrust24THRUST_300001_SM_1000_NS8cuda_cub4core6detail5shmemE+96];
	setp.lt.f32 	%p200, %f245, %f85;
	mov.f32 	%f246, %f245;
	mov.u64 	%rd424, %rd423;
	@%p200 bra 	$L__BB17_103;
	setp.lt.f32 	%p201, %f85, %f245;
	mov.f32 	%f246, %f85;
	mov.u64 	%rd424, %rd90;
	@%p201 bra 	$L__BB17_103;
	setp.lt.s64 	%p202, %rd423, %rd90;
	selp.f32 	%f246, %f245, %f85, %p202;
	min.s64 	%rd424, %rd423, %rd90;
$L__BB17_103:
	setp.lt.s32 	%p203, %r29, 193;
	mov.f32 	%f247, %f246;
	mov.u64 	%rd425, %rd424;
	@%p203 bra 	$L__BB17_107;
	ld.shared.f32 	%f88, [_ZN6thrust24THRUST_300001_SM_1000_NS8cuda_cub4core6detail5shmemE+104];
	ld.shared.u64 	%rd93, [_ZN6thrust24THRUST_300001_SM_1000_NS8cuda_cub4core6detail5shmemE+112];
	setp.lt.f32 	%p204, %f246, %f88;
	mov.f32 	%f247, %f246;
	mov.u64 	%rd425, %rd424;
	@%p204 bra 	$L__BB17_107;
	setp.lt.f32 	%p205, %f88, %f246;
	mov.f32 	%f247, %f88;
	mov.u64 	%rd425, %rd93;
	@%p205 bra 	$L__BB17_107;
	setp.lt.s64 	%p206, %rd424, %rd93;
	selp.f32 	%f247, %f246, %f88, %p206;
	min.s64 	%rd425, %rd424, %rd93;
$L__BB17_107:
	setp.lt.s32 	%p207, %r29, 225;
	mov.f32 	%f292, %f247;
	mov.u64 	%rd478, %rd425;
	@%p207 bra 	$L__BB17_236;
	ld.shared.f32 	%f91, [_ZN6thrust24THRUST_300001_SM_1000_NS8cuda_cub4core6detail5shmemE+120];
	ld.shared.u64 	%rd96, [_ZN6thrust24THRUST_300001_SM_1000_NS8cuda_cub4core6detail5shmemE+128];
	setp.lt.f32 	%p208, %f247, %f91;
	mov.f32 	%f292, %f247;
	mov.u64 	%rd478, %rd425;
	@%p208 bra 	$L__BB17_236;
	setp.lt.f32 	%p209, %f91, %f247;
	mov.f32 	%f292, %f91;
	mov.u64 	%rd478, %rd96;
	@%p209 bra 	$L__BB17_236;
	setp.lt.s64 	%p210, %rd425, %rd96;
	selp.f32 	%f292, %f247, %f91, %p210;
	min.s64 	%rd478, %rd425, %rd96;
	bra.uni 	$L__BB17_236;
$L__BB17_111:
	mov.u32 	%r16, %tid.x;
	cvt.u64.u32 	%rd98, %r16;
	mul.wide.u32 	%rd258, %r16, 16;
	add.s64 	%rd239, %rd236, %rd258;
	// begin inline asm
	ld.global.nc.u64 %rd238, [%rd239];
	// end inline asm
	mov.b64 	{%r30, %r31}, %rd238;
	mov.b32 	%f93, %r30;
	add.s64 	%rd241, %rd239, 8;
	// begin inline asm
	ld.global.nc.u64 %rd240, [%rd241];
	// end inline asm
	add.s64 	%rd243, %rd239, 4096;
	// begin inline asm
	ld.global.nc.u64 %rd242, [%rd243];
	// end inline asm
	mov.b64 	{%r32, %r33}, %rd242;
	mov.b32 	%f94, %r32;
	add.s64 	%rd245, %rd239, 4104;
	// begin inline asm
	ld.global.nc.u64 %rd244, [%rd245];
	// end inline asm
	add.s64 	%rd247, %rd239, 8192;
	// begin inline asm
	ld.global.nc.u64 %rd246, [%rd247];
	// end inline asm
	mov.b64 	{%r34, %r35}, %rd246;
	mov.b32 	%f95, %r34;
	add.s64 	%rd249, %rd239, 8200;
	// begin inline asm
	ld.global.nc.u64 %rd248, [%rd249];
	// end inline asm
	add.s64 	%rd251, %rd239, 12288;
	// begin inline asm
	ld.global.nc.u64 %rd250, [%rd251];
	// end inline asm
	mov.b64 	{%r36, %r37}, %rd250;
	mov.b32 	%f96, %r36;
	add.s64 	%rd253, %rd239, 12296;
	// begin inline asm
	ld.global.nc.u64 %rd252, [%rd253];
	// end inline asm
	add.s64 	%rd255, %rd239, 16384;
	// begin inline asm
	ld.global.nc.u64 %rd254, [%rd255];
	// end inline asm
	mov.b64 	{%r38, %r39}, %rd254;
	mov.b32 	%f97, %r38;
	add.s64 	%rd257, %rd239, 16392;
	// begin inline asm
	ld.global.nc.u64 %rd256, [%rd257];
	// end inline asm
	setp.lt.f32 	%p3, %f93, %f94;
	mov.f32 	%f248, %f93;
	mov.u64 	%rd426, %rd240;
	@%p3 bra 	$L__BB17_114;
	setp.lt.f32 	%p4, %f94, %f93;
	mov.f32 	%f248, %f94;
	mov.u64 	%rd426, %rd244;
	@%p4 bra 	$L__BB17_114;
	setp.lt.s64 	%p5, %rd240, %rd244;
	selp.f32 	%f248, %f93, %f94, %p5;
	min.s64 	%rd426, %rd240, %rd244;
$L__BB17_114:
	setp.lt.f32 	%p6, %f248, %f95;
	mov.f32 	%f249, %f248;
	mov.u64 	%rd427, %rd426;
	@%p6 bra 	$L__BB17_117;
	setp.lt.f32 	%p7, %f95, %f248;
	mov.f32 	%f249, %f95;
	mov.u64 	%rd427, %rd248;
	@%p7 bra 	$L__BB17_117;
	setp.lt.s64 	%p8, %rd426, %rd248;
	selp.f32 	%f249, %f248, %f95, %p8;
	min.s64 	%rd427, %rd426, %rd248;
$L__BB17_117:
	setp.lt.f32 	%p9, %f249, %f96;
	mov.f32 	%f250, %f249;
	mov.u64 	%rd428, %rd427;
	@%p9 bra 	$L__BB17_120;
	setp.lt.f32 	%p10, %f96, %f249;
	mov.f32 	%f250, %f96;
	mov.u64 	%rd428, %rd252;
	@%p10 bra 	$L__BB17_120;
	setp.lt.s64 	%p11, %rd427, %rd252;
	selp.f32 	%f250, %f249, %f96, %p11;
	min.s64 	%rd428, %rd427, %rd252;
$L__BB17_120:
	setp.lt.f32 	%p12, %f250, %f97;
	mov.f32 	%f279, %f250;
	mov.u64 	%rd465, %rd428;
	@%p12 bra 	$L__BB17_123;
	setp.lt.f32 	%p13, %f97, %f250;
	mov.f32 	%f279, %f97;
	mov.u64 	%rd465, %rd256;
	@%p13 bra 	$L__BB17_123;
	setp.lt.s64 	%p14, %rd428, %rd256;
	selp.f32 	%f279, %f250, %f97, %p14;
	min.s64 	%rd465, %rd428, %rd256;
$L__BB17_123:
	setp.lt.u32 	%p15, %r29, 2560;
	mov.b64 	%rd444, 1280;
	@%p15 bra 	$L__BB17_174;
	add.s64 	%rd262, %rd1, -2560;
	mul.hi.u64 	%rd263, %rd262, -3689348814741910323;
	shr.u64 	%rd112, %rd263, 10;
	setp.lt.u64 	%p16, %rd262, 1280;
	mov.b64 	%rd444, 1280;
	@%p16 bra 	$L__BB17_157;
	add.s64 	%rd265, %rd112, 1;
	and.b64  	%rd430, %rd265, 36028797018963966;
	shl.b64 	%rd266, %rd98, 4;
	add.s64 	%rd267, %rd266, %rd236;
	add.s64 	%rd431, %rd267, 57352;
	mov.b64 	%rd444, 1280;
$L__BB17_126:
	add.s64 	%rd269, %rd431, -36872;
	// begin inline asm
	ld.global.nc.u64 %rd268, [%rd269];
	// end inline asm
	mov.b64 	{%r40, %r41}, %rd268;
	mov.b32 	%f107, %r40;
	add.s64 	%rd271, %rd431, -36864;
	// begin inline asm
	ld.global.nc.u64 %rd270, [%rd271];
	// end inline asm
	add.s64 	%rd273, %rd431, -32776;
	// begin inline asm
	ld.global.nc.u64 %rd272, [%rd273];
	// end inline asm
	mov.b64 	{%r42, %r43}, %rd272;
	mov.b32 	%f108, %r42;
	add.s64 	%rd275, %rd431, -32768;
	// begin inline asm
	ld.global.nc.u64 %rd274, [%rd275];
	// end inline asm
	add.s64 	%rd277, %rd431, -28680;
	// begin inline asm
	ld.global.nc.u64 %rd276, [%rd277];
	// end inline asm
	mov.b64 	{%r44, %r45}, %rd276;
	mov.b32 	%f109, %r44;
	add.s64 	%rd279, %rd431, -28672;
	// begin inline asm
	ld.global.nc.u64 %rd278, [%rd279];
	// end inline asm
	add.s64 	%rd281, %rd431, -24584;
	// begin inline asm
	ld.global.nc.u64 %rd280, [%rd281];
	// end inline asm
	mov.b64 	{%r46, %r47}, %rd280;
	mov.b32 	%f110, %r46;
	add.s64 	%rd283, %rd431, -24576;
	// begin inline asm
	ld.global.nc.u64 %rd282, [%rd283];
	// end inline asm
	add.s64 	%rd285, %rd431, -20488;
	// begin inline asm
	ld.global.nc.u64 %rd284, [%rd285];
	// end inline asm
	mov.b64 	{%r48, %r49}, %rd284;
	mov.b32 	%f111, %r48;
	add.s64 	%rd287, %rd431, -20480;
	// begin inline asm
	ld.global.nc.u64 %rd286, [%rd287];
	// end inline asm
	setp.lt.f32 	%p17, %f279, %f107;
	mov.f32 	%f253, %f279;
	mov.u64 	%rd434, %rd465;
	@%p17 bra 	$L__BB17_129;
	setp.lt.f32 	%p18, %f107, %f279;
	mov.f32 	%f253, %f107;
	mov.u64 	%rd434, %rd270;
	@%p18 bra 	$L__BB17_129;
	setp.lt.s64 	%p19, %rd465, %rd270;
	selp.f32 	%f253, %f279, %f107, %p19;
	min.s64 	%rd434, %rd465, %rd270;
$L__BB17_129:
	setp.lt.f32 	%p20, %f253, %f108;
	mov.f32 	%f254, %f253;
	mov.u64 	%rd435, %rd434;
	@%p20 bra 	$L__BB17_132;
	setp.lt.f32 	%p21, %f108, %f253;
	mov.f32 	%f254, %f108;
	mov.u64 	%rd435, %rd274;
	@%p21 bra 	$L__BB17_132;
	setp.lt.s64 	%p22, %rd434, %rd274;
	selp.f32 	%f254, %f253, %f108, %p22;
	min.s64 	%rd435, %rd434, %rd274;
$L__BB17_132:
	setp.lt.f32 	%p23, %f254, %f109;
	mov.f32 	%f255, %f254;
	mov.u64 	%rd436, %rd435;
	@%p23 bra 	$L__BB17_135;
	setp.lt.f32 	%p24, %f109, %f254;
	mov.f32 	%f255, %f109;
	mov.u64 	%rd436, %rd278;
	@%p24 bra 	$L__BB17_135;
	setp.lt.s64 	%p25, %rd435, %rd278;
	selp.f32 	%f255, %f254, %f109, %p25;
	min.s64 	%rd436, %rd435, %rd278;
$L__BB17_135:
	setp.lt.f32 	%p26, %f255, %f110;
	mov.f32 	%f256, %f255;
	mov.u64 	%rd437, %rd436;
	@%p26 bra 	$L__BB17_138;
	setp.lt.f32 	%p27, %f110, %f255;
	mov.f32 	%f256, %f110;
	mov.u64 	%rd437, %rd282;
	@%p27 bra 	$L__BB17_138;
	setp.lt.s64 	%p28, %rd436, %rd282;
	selp.f32 	%f256, %f255, %f110, %p28;
	min.s64 	%rd437, %rd436, %rd282;
$L__BB17_138:
	setp.lt.f32 	%p29, %f256, %f111;
	mov.f32 	%f257, %f256;
	mov.u64 	%rd438, %rd437;
	@%p29 bra 	$L__BB17_141;
	setp.lt.f32 	%p30, %f111, %f256;
	mov.f32 	%f257, %f111;
	mov.u64 	%rd438, %rd286;
	@%p30 bra 	$L__BB17_141;
	setp.lt.s64 	%p31, %rd437, %rd286;
	selp.f32 	%f257, %f256, %f111, %p31;
	min.s64 	%rd438, %rd437, %rd286;
$L__BB17_141:
	add.s64 	%rd289, %rd431, -16392;
	// begin inline asm
	ld.global.nc.u64 %rd288, [%rd289];
	// end inline asm
	mov.b64 	{%r50, %r51}, %rd288;
	mov.b32 	%f122, %r50;
	add.s64 	%rd291, %rd431, -16384;
	// begin inline asm
	ld.global.nc.u64 %rd290, [%rd291];
	// end inline asm
	add.s64 	%rd293, %rd431, -12296;
	// begin inline asm
	ld.global.nc.u64 %rd292, [%rd293];
	// end inline asm
	mov.b64 	{%r52, %r53}, %rd292;
	mov.b32 	%f123, %r52;
	add.s64 	%rd295, %rd431, -12288;
	// begin inline asm
	ld.global.nc.u64 %rd294, [%rd295];
	// end inline asm
	add.s64 	%rd297, %rd431, -8200;
	// begin inline asm
	ld.global.nc.u64 %rd296, [%rd297];
	// end inline asm
	mov.b64 	{%r54, %r55}, %rd296;
	mov.b32 	%f124, %r54;
	add.s64 	%rd299, %rd431, -8192;
	// begin inline asm
	ld.global.nc.u64 %rd298, [%rd299];
	// end inline asm
	add.s64 	%rd301, %rd431, -4104;
	// begin inline asm
	ld.global.nc.u64 %rd300, [%rd301];
	// end inline asm
	mov.b64 	{%r56, %r57}, %rd300;
	mov.b32 	%f125, %r56;
	add.s64 	%rd303, %rd431, -4096;
	// begin inline asm
	ld.global.nc.u64 %rd302, [%rd303];
	// end inline asm
	add.s64 	%rd305, %rd431, -8;
	// begin inline asm
	ld.global.nc.u64 %rd304, [%rd305];
	// end inline asm
	mov.b64 	{%r58, %r59}, %rd304;
	mov.b32 	%f126, %r58;
	// begin inline asm
	ld.global.nc.u64 %rd306, [%rd431];
	// end inline asm
	setp.lt.f32 	%p32, %f257, %f122;
	mov.f32 	%f258, %f257;
	mov.u64 	%rd439, %rd438;
	@%p32 bra 	$L__BB17_144;
	setp.lt.f32 	%p33, %f122, %f257;
	mov.f32 	%f258, %f122;
	mov.u64 	%rd439, %rd290;
	@%p33 bra 	$L__BB17_144;
	setp.lt.s64 	%p34, %rd438, %rd290;
	selp.f32 	%f258, %f257, %f122, %p34;
	min.s64 	%rd439, %rd438, %rd290;
$L__BB17_144:
	setp.lt.f32 	%p35, %f258, %f123;
	mov.f32 	%f259, %f258;
	mov.u64 	%rd440, %rd439;
	@%p35 bra 	$L__BB17_147;
	setp.lt.f32 	%p36, %f123, %f258;
	mov.f32 	%f259, %f123;
	mov.u64 	%rd440, %rd294;
	@%p36 bra 	$L__BB17_147;
	setp.lt.s64 	%p37, %rd439, %rd294;
	selp.f32 	%f259, %f258, %f123, %p37;
	min.s64 	%rd440, %rd439, %rd294;
$L__BB17_147:
	setp.lt.f32 	%p38, %f259, %f124;
	mov.f32 	%f260, %f259;
	mov.u64 	%rd441, %rd440;
	@%p38 bra 	$L__BB17_150;
	setp.lt.f32 	%p39, %f124, %f259;
	mov.f32 	%f260, %f124;
	mov.u64 	%rd441, %rd298;
	@%p39 bra 	$L__BB17_150;
	setp.lt.s64 	%p40, %rd440, %rd298;
	selp.f32 	%f260, %f259, %f124, %p40;
	min.s64 	%rd441, %rd440, %rd298;
$L__BB17_150:
	setp.lt.f32 	%p41, %f260, %f125;
	mov.f32 	%f261, %f260;
	mov.u64 	%rd442, %rd441;
	@%p41 bra 	$L__BB17_153;
	setp.lt.f32 	%p42, %f125, %f260;
	mov.f32 	%f261, %f125;
	mov.u64 	%rd442, %rd302;
	@%p42 bra 	$L__BB17_153;
	setp.lt.s64 	%p43, %rd441, %rd302;
	selp.f32 	%f261, %f260, %f125, %p43;
	min.s64 	%rd442, %rd441, %rd302;
$L__BB17_153:
	setp.lt.f32 	%p44, %f261, %f126;
	mov.f32 	%f279, %f261;
	mov.u64 	%rd465, %rd442;
	@%p44 bra 	$L__BB17_156;
	setp.lt.f32 	%p45, %f126, %f261;
	mov.f32 	%f279, %f126;
	mov.u64 	%rd465, %rd306;
	@%p45 bra 	$L__BB17_156;
	setp.lt.s64 	%p46, %rd442, %rd306;
	selp.f32 	%f279, %f261, %f126, %p46;
	min.s64 	%rd465, %rd442, %rd306;
$L__BB17_156:
	add.s64 	%rd444, %rd444, 2560;
	add.s64 	%rd431, %rd431, 40960;
	add.s64 	%rd430, %rd430, -2;
	setp.ne.s64 	%p47, %rd430, 0;
	@%p47 bra 	$L__BB17_126;
$L__BB17_157:
	and.b64  	%rd308, %rd112, 1;
	setp.eq.b64 	%p48, %rd308, 1;
	@%p48 bra 	$L__BB17_174;
	shl.b64 	%rd329, %rd444, 4;
	mul.wide.u32 	%rd330, %r16, 16;
	add.s64 	%rd331, %rd236, %rd330;
	add.s64 	%rd310, %rd331, %rd329;
	// begin inline asm
	ld.global.nc.u64 %rd309, [%rd310];
	// end inline asm
	mov.b64 	{%r60, %r61}, %rd309;
	mov.b32 	%f139, %r60;
	add.s64 	%rd312, %rd310, 8;
	// begin inline asm
	ld.global.nc.u64 %rd311, [%rd312];
	// end inline asm
	add.s64 	%rd314, %rd310, 4096;
	// begin inline asm
	ld.global.nc.u64 %rd313, [%rd314];
	// end inline asm
	mov.b64 	{%r62, %r63}, %rd313;
	mov.b32 	%f140, %r62;
	add.s64 	%rd316, %rd310, 4104;
	// begin inline asm
	ld.global.nc.u64 %rd315, [%rd316];
	// end inline asm
	add.s64 	%rd318, %rd310, 8192;
	// begin inline asm
	ld.global.nc.u64 %rd317, [%rd318];
	// end inline asm
	mov.b64 	{%r64, %r65}, %rd317;
	mov.b32 	%f141, %r64;
	add.s64 	%rd320, %rd310, 8200;
	// begin inline asm
	ld.global.nc.u64 %rd319, [%rd320];
	// end inline asm
	add.s64 	%rd322, %rd310, 12288;
	// begin inline asm
	ld.global.nc.u64 %rd321, [%rd322];
	// end inline asm
	mov.b64 	{%r66, %r67}, %rd321;
	mov.b32 	%f142, %r66;
	add.s64 	%rd324, %rd310, 12296;
	// begin inline asm
	ld.global.nc.u64 %rd323, [%rd324];
	// end inline asm
	add.s64 	%rd326, %rd310, 16384;
	// begin inline asm
	ld.global.nc.u64 %rd325, [%rd326];
	// end inline asm
	mov.b64 	{%r68, %r69}, %rd325;
	mov.b32 	%f143, %r68;
	add.s64 	%rd328, %rd310, 16392;
	// begin inline asm
	ld.global.nc.u64 %rd327, [%rd328];
	// end inline asm
	setp.lt.f32 	%p49, %f279, %f139;
	mov.f32 	%f265, %f279;
	mov.u64 	%rd448, %rd465;
	@%p49 bra 	$L__BB17_161;
	setp.lt.f32 	%p50, %f139, %f279;
	mov.f32 	%f265, %f139;
	mov.u64 	%rd448, %rd311;
	@%p50 bra 	$L__BB17_161;
	setp.lt.s64 	%p51, %rd465, %rd311;
	selp.f32 	%f265, %f279, %f139, %p51;
	min.s64 	%rd448, %rd465, %rd311;
$L__BB17_161:
	setp.lt.f32 	%p52, %f265, %f140;
	mov.f32 	%f266, %f265;
	mov.u64 	%rd449, %rd448;
	@%p52 bra 	$L__BB17_164;
	setp.lt.f32 	%p53, %f140, %f265;
	mov.f32 	%f266, %f140;
	mov.u64 	%rd449, %rd315;
	@%p53 bra 	$L__BB17_164;
	setp.lt.s64 	%p54, %rd448, %rd315;
	selp.f32 	%f266, %f265, %f140, %p54;
	min.s64 	%rd449, %rd448, %rd315;
$L__BB17_164:
	setp.lt.f32 	%p55, %f266, %f141;
	mov.f32 	%f267, %f266;
	mov.u64 	%rd450, %rd449;
	@%p55 bra 	$L__BB17_167;
	setp.lt.f32 	%p56, %f141, %f266;
	mov.f32 	%f267, %f141;
	mov.u64 	%rd450, %rd319;
	@%p56 bra 	$L__BB17_167;
	setp.lt.s64 	%p57, %rd449, %rd319;
	selp.f32 	%f267, %f266, %f141, %p57;
	min.s64 	%rd450, %rd449, %rd319;
$L__BB17_167:
	setp.lt.f32 	%p58, %f267, %f142;
	mov.f32 	%f268, %f267;
	mov.u64 	%rd451, %rd450;
	@%p58 bra 	$L__BB17_170;
	setp.lt.f32 	%p59, %f142, %f267;
	mov.f32 	%f268, %f142;
	mov.u64 	%rd451, %rd323;
	@%p59 bra 	$L__BB17_170;
	setp.lt.s64 	%p60, %rd450, %rd323;
	selp.f32 	%f268, %f267, %f142, %p60;
	min.s64 	%rd451, %rd450, %rd323;
$L__BB17_170:
	setp.lt.f32 	%p61, %f268, %f143;
	mov.f32 	%f279, %f268;
	mov.u64 	%rd465, %rd451;
	@%p61 bra 	$L__BB17_173;
	setp.lt.f32 	%p62, %f143, %f268;
	mov.f32 	%f279, %f143;
	mov.u64 	%rd465, %rd327;
	@%p62 bra 	$L__BB17_173;
	setp.lt.s64 	%p63, %rd451, %rd327;
	selp.f32 	%f279, %f268, %f143, %p63;
	min.s64 	%rd465, %rd451, %rd327;
$L__BB17_173:
	add.s64 	%rd444, %rd444, 1280;
$L__BB17_174:
	cvt.s64.s32 	%rd332, %r29;
	setp.ge.s64 	%p64, %rd444, %rd332;
	@%p64 bra 	$L__BB17_197;
	cvt.u32.u64 	%r17, %rd444;
	sub.s32 	%r18, %r29, %r17;
	setp.ge.s32 	%p65, %r16, %r18;
	@%p65 bra 	$L__BB17_197;
	not.b32 	%r70, %r16;
	add.s32 	%r71, %r29, %r70;
	sub.s32 	%r19, %r71, %r17;
	and.b32  	%r72, %r19, 768;
	setp.eq.s32 	%p66, %r72, 768;
	mov.u32 	%r434, %r16;
	@%p66 bra 	$L__BB17_182;
	cvt.u64.u32 	%rd334, %r16;
	add.s64 	%rd335, %rd444, %rd334;
	shl.b64 	%rd336, %rd335, 4;
	add.s64 	%rd455, %rd236, %rd336;
	shr.u32 	%r73, %r19, 8;
	add.s32 	%r74, %r73, 1;
	and.b32  	%r75, %r74, 3;
	neg.s32 	%r432, %r75;
	mov.u32 	%r434, %r16;
$L__BB17_178:
	.pragma "nounroll";
	mov.u64 	%rd176, %rd465;
	mov.f32 	%f155, %f279;
	// begin inline asm
	ld.global.nc.u64 %rd337, [%rd455];
	// end inline asm
	mov.b64 	{%r76, %r77}, %rd337;
	mov.b32 	%f156, %r76;
	add.s64 	%rd340, %rd455, 8;
	// begin inline asm
	ld.global.nc.u64 %rd339, [%rd340];
	// end inline asm
	setp.lt.f32 	%p67, %f155, %f156;
	@%p67 bra 	$L__BB17_181;
	setp.lt.f32 	%p68, %f156, %f155;
	mov.f32 	%f279, %f156;
	mov.u64 	%rd465, %rd339;
	@%p68 bra 	$L__BB17_181;
	setp.lt.s64 	%p69, %rd176, %rd339;
	selp.f32 	%f279, %f155, %f156, %p69;
	min.s64 	%rd465, %rd176, %rd339;
$L__BB17_181:
	add.s32 	%r434, %r434, 256;
	add.s64 	%rd455, %rd455, 4096;
	add.s32 	%r432, %r432, 1;
	setp.ne.s32 	%p70, %r432, 0;
	@%p70 bra 	$L__BB17_178;
$L__BB17_182:
	setp.lt.u32 	%p71, %r19, 768;
	@%p71 bra 	$L__BB17_197;
	cvt.u64.u32 	%rd341, %r434;
	add.s64 	%rd342, %rd444, %rd341;
	shl.b64 	%rd343, %rd342, 4;
	add.s64 	%rd344, %rd343, %rd236;
	add.s64 	%rd460, %rd344, 12296;
$L__BB17_184:
	add.s64 	%rd346, %rd460, -12296;
	// begin inline asm
	ld.global.nc.u64 %rd345, [%rd346];
	// end inline asm
	mov.b64 	{%r78, %r79}, %rd345;
	mov.b32 	%f162, %r78;
	add.s64 	%rd348, %rd460, -12288;
	// begin inline asm
	ld.global.nc.u64 %rd347, [%rd348];
	// end inline asm
	setp.lt.f32 	%p72, %f279, %f162;
	mov.f32 	%f276, %f279;
	mov.u64 	%rd462, %rd465;
	@%p72 bra 	$L__BB17_187;
	setp.lt.f32 	%p73, %f162, %f279;
	mov.f32 	%f276, %f162;
	mov.u64 	%rd462, %rd347;
	@%p73 bra 	$L__BB17_187;
	setp.lt.s64 	%p74, %rd465, %rd347;
	selp.f32 	%f276, %f279, %f162, %p74;
	min.s64 	%rd462, %rd465, %rd347;
$L__BB17_187:
	add.s64 	%rd350, %rd460, -8200;
	// begin inline asm
	ld.global.nc.u64 %rd349, [%rd350];
	// end inline asm
	mov.b64 	{%r80, %r81}, %rd349;
	mov.b32 	%f165, %r80;
	add.s64 	%rd352, %rd460, -8192;
	// begin inline asm
	ld.global.nc.u64 %rd351, [%rd352];
	// end inline asm
	setp.lt.f32 	%p75, %f276, %f165;
	mov.f32 	%f277, %f276;
	mov.u64 	%rd463, %rd462;
	@%p75 bra 	$L__BB17_190;
	setp.lt.f32 	%p76, %f165, %f276;
	mov.f32 	%f277, %f165;
	mov.u64 	%rd463, %rd351;
	@%p76 bra 	$L__BB17_190;
	setp.lt.s64 	%p77, %rd462, %rd351;
	selp.f32 	%f277, %f276, %f165, %p77;
	min.s64 	%rd463, %rd462, %rd351;
$L__BB17_190:
	add.s64 	%rd354, %rd460, -4104;
	// begin inline asm
	ld.global.nc.u64 %rd353, [%rd354];
	// end inline asm
	mov.b64 	{%r82, %r83}, %rd353;
	mov.b32 	%f168, %r82;
	add.s64 	%rd356, %rd460, -4096;
	// begin inline asm
	ld.global.nc.u64 %rd355, [%rd356];
	// end inline asm
	setp.lt.f32 	%p78, %f277, %f168;
	mov.f32 	%f278, %f277;
	mov.u64 	%rd464, %rd463;
	@%p78 bra 	$L__BB17_193;
	setp.lt.f32 	%p79, %f168, %f277;
	mov.f32 	%f278, %f168;
	mov.u64 	%rd464, %rd355;
	@%p79 bra 	$L__BB17_193;
	setp.lt.s64 	%p80, %rd463, %rd355;
	selp.f32 	%f278, %f277, %f168, %p80;
	min.s64 	%rd464, %rd463, %rd355;
$L__BB17_193:
	add.s64 	%rd358, %rd460, -8;
	// begin inline asm
	ld.global.nc.u64 %rd357, [%rd358];
	// end inline asm
	mov.b64 	{%r84, %r85}, %rd357;
	mov.b32 	%f171, %r84;
	// begin inline asm
	ld.global.nc.u64 %rd359, [%rd460];
	// end inline asm
	setp.lt.f32 	%p81, %f278, %f171;
	mov.f32 	%f279, %f278;
	mov.u64 	%rd465, %rd464;
	@%p81 bra 	$L__BB17_196;
	setp.lt.f32 	%p82, %f171, %f278;
	mov.f32 	%f279, %f171;
	mov.u64 	%rd465, %rd359;
	@%p82 bra 	$L__BB17_196;
	setp.lt.s64 	%p83, %rd464, %rd359;
	selp.f32 	%f279, %f278, %f171, %p83;
	min.s64 	%rd465, %rd464, %rd359;
$L__BB17_196:
	add.s32 	%r434, %r434, 1024;
	add.s64 	%rd460, %rd460, 16384;
	setp.lt.s32 	%p84, %r434, %r18;
	@%p84 bra 	$L__BB17_184;
$L__BB17_197:
	// begin inline asm
	mov.u32 %r86, %laneid;
	// end inline asm
	mov.b32 	%r88, %f279;
	mov.b32 	%r104, 1;
	mov.b32 	%r105, 31;
	mov.b32 	%r106, -1;
	// begin inline asm
	shfl.sync.down.b32 %r87, %r88, %r104, %r105, %r106;
	// end inline asm
	mov.b32 	%f175, %r87;
	// begin inline asm
	shfl.sync.down.b32 %r92, %r93, %r104, %r105, %r106;
	// end inline asm
	mov.b64 	{%r98, %r103}, %rd465;
	// begin inline asm
	shfl.sync.down.b32 %r97, %r98, %r104, %r105, %r106;
	// end inline asm
	// begin inline asm
	shfl.sync.down.b32 %r102, %r103, %r104, %r105, %r106;
	// end inline asm
	mov.b64 	%rd200, {%r97, %r102};
	setp.gt.s32 	%p85, %r86, 30;
	setp.lt.f32 	%p86, %f279, %f175;
	or.pred  	%p87, %p85, %p86;
	mov.f32 	%f281, %f279;
	mov.u64 	%rd467, %rd465;
	@%p87 bra 	$L__BB17_200;
	setp.gt.f32 	%p88, %f279, %f175;
	mov.f32 	%f281, %f175;
	mov.u64 	%rd467, %rd200;
	@%p88 bra 	$L__BB17_200;
	setp.lt.s64 	%p89, %rd465, %rd200;
	selp.f32 	%f281, %f279, %f175, %p89;
	min.s64 	%rd467, %rd465, %rd200;
$L__BB17_200:
	mov.b32 	%r108, %f281;
	mov.b32 	%r124, 2;
	mov.b32 	%r125, 31;
	mov.b32 	%r126, -1;
	// begin inline asm
	shfl.sync.down.b32 %r107, %r108, %r124, %r125, %r126;
	// end inline asm
	mov.b32 	%f178, %r107;
	// begin inline asm
	shfl.sync.down.b32 %r112, %r113, %r124, %r125, %r126;
	// end inline asm
	mov.b64 	{%r118, %r123}, %rd467;
	// begin inline asm
	shfl.sync.down.b32 %r117, %r118, %r124, %r125, %r126;
	// end inline asm
	// begin inline asm
	shfl.sync.down.b32 %r122, %r123, %r124, %r125, %r126;
	// end inline asm
	mov.b64 	%rd203, {%r117, %r122};
	setp.gt.s32 	%p90, %r86, 29;
	setp.lt.f32 	%p91, %f281, %f178;
	or.pred  	%p92, %p90, %p91;
	mov.f32 	%f282, %f281;
	mov.u64 	%rd468, %rd467;
	@%p92 bra 	$L__BB17_203;
	setp.gt.f32 	%p93, %f281, %f178;
	mov.f32 	%f282, %f178;
	mov.u64 	%rd468, %rd203;
	@%p93 bra 	$L__BB17_203;
	setp.lt.s64 	%p94, %rd467, %rd203;
	selp.f32 	%f282, %f281, %f178, %p94;
	min.s64 	%rd468, %rd467, %rd203;
$L__BB17_203:
	mov.b32 	%r128, %f282;
	mov.b32 	%r144, 4;
	mov.b32 	%r145, 31;
	mov.b32 	%r146, -1;
	// begin inline asm
	shfl.sync.down.b32 %r127, %r128, %r144, %r145, %r146;
	// end inline asm
	mov.b32 	%f181, %r127;
	// begin inline asm
	shfl.sync.down.b32 %r132, %r133, %r144, %r145, %r146;
	// end inline asm
	mov.b64 	{%r138, %r143}, %rd468;
	// begin inline asm
	shfl.sync.down.b32 %r137, %r138, %r144, %r145, %r146;
	// end inline asm
	// begin inline asm
	shfl.sync.down.b32 %r142, %r143, %r144, %r145, %r146;
	// end inline asm
	mov.b64 	%rd206, {%r137, %r142};
	setp.gt.s32 	%p95, %r86, 27;
	setp.lt.f32 	%p96, %f282, %f181;
	or.pred  	%p97, %p95, %p96;
	mov.f32 	%f283, %f282;
	mov.u64 	%rd469, %rd468;
	@%p97 bra 	$L__BB17_206;
	setp.gt.f32 	%p98, %f282, %f181;
	mov.f32 	%f283, %f181;
	mov.u64 	%rd469, %rd206;
	@%p98 bra 	$L__BB17_206;
	setp.lt.s64 	%p99, %rd468, %rd206;
	selp.f32 	%f283, %f282, %f181, %p99;
	min.s64 	%rd469, %rd468, %rd206;
$L__BB17_206:
	mov.b32 	%r148, %f283;
	mov.b32 	%r164, 8;
	mov.b32 	%r165, 31;
	mov.b32 	%r166, -1;
	// begin inline asm
	shfl.sync.down.b32 %r147, %r148, %r164, %r165, %r166;
	// end inline asm
	mov.b32 	%f184, %r147;
	// begin inline asm
	shfl.sync.down.b32 %r152, %r153, %r164, %r165, %r166;
	// end inline asm
	mov.b64 	{%r158, %r163}, %rd469;
	// begin inline asm
	shfl.sync.down.b32 %r157, %r158, %r164, %r165, %r166;
	// end inline asm
	// begin inline asm
	shfl.sync.down.b32 %r162, %r163, %r164, %r165, %r166;
	// end inline asm
	mov.b64 	%rd209, {%r157, %r162};
	setp.gt.s32 	%p100, %r86, 23;
	setp.lt.f32 	%p101, %f283, %f184;
	or.pred  	%p102, %p100, %p101;
	mov.f32 	%f284, %f283;
	mov.u64 	%rd470, %rd469;
	@%p102 bra 	$L__BB17_209;
	setp.gt.f32 	%p103, %f283, %f184;
	mov.f32 	%f284, %f184;
	mov.u64 	%rd470, %rd209;
	@%p103 bra 	$L__BB17_209;
	setp.lt.s64 	%p104, %rd469, %rd209;
	selp.f32 	%f284, %f283, %f184, %p104;
	min.s64 	%rd470, %rd469, %rd209;
$L__BB17_209:
	mov.b32 	%r168, %f284;
	mov.b32 	%r184, 16;
	mov.b32 	%r185, 31;
	mov.b32 	%r186, -1;
	// begin inline asm
	shfl.sync.down.b32 %r167, %r168, %r184, %r185, %r186;
	// end inline asm
	mov.b32 	%f187, %r167;
	// begin inline asm
	shfl.sync.down.b32 %r172, %r173, %r184, %r185, %r186;
	// end inline asm
	mov.b64 	{%r178, %r183}, %rd470;
	// begin inline asm
	shfl.sync.down.b32 %r177, %r178, %r184, %r185, %r186;
	// end inline asm
	// begin inline asm
	shfl.sync.down.b32 %r182, %r183, %r184, %r185, %r186;
	// end inline asm
	mov.b64 	%rd212, {%r177, %r182};
	setp.gt.s32 	%p105, %r86, 15;
	setp.lt.f32 	%p106, %f284, %f187;
	or.pred  	%p107, %p105, %p106;
	mov.f32 	%f292, %f284;
	mov.u64 	%rd478, %rd470;
	@%p107 bra 	$L__BB17_212;
	setp.gt.f32 	%p108, %f284, %f187;
	mov.f32 	%f292, %f187;
	mov.u64 	%rd478, %rd212;
	@%p108 bra 	$L__BB17_212;
	setp.lt.s64 	%p109, %rd470, %rd212;
	selp.f32 	%f292, %f284, %f187, %p109;
	min.s64 	%rd478, %rd470, %rd212;
$L__BB17_212:
	setp.ne.s32 	%p110, %r86, 0;
	@%p110 bra 	$L__BB17_214;
	shr.u32 	%r187, %r16, 1;
	and.b32  	%r188, %r187, 496;
	mov.u32 	%r189, _ZN6thrust24THRUST_300001_SM_1000_NS8cuda_cub4core6detail5shmemE;
	add.s32 	%r190, %r189, %r188;
	st.shared.f32 	[%r190+8], %f292;
	st.shared.u64 	[%r190+16], %rd478;
$L__BB17_214:
	bar.sync 	0;
	setp.ne.s32 	%p111, %r16, 0;
	@%p111 bra 	$L__BB17_236;
	ld.shared.f32 	%f190, [_ZN6thrust24THRUST_300001_SM_1000_NS8cuda_cub4core6detail5shmemE+24];
	ld.shared.u64 	%rd215, [_ZN6thrust24THRUST_300001_SM_1000_NS8cuda_cub4core6detail5shmemE+32];
	setp.lt.f32 	%p112, %f292, %f190;
	mov.f32 	%f286, %f292;
	mov.u64 	%rd472, %rd478;
	@%p112 bra 	$L__BB17_218;
	setp.lt.f32 	%p113, %f190, %f292;
	mov.f32 	%f286, %f190;
	mov.u64 	%rd472, %rd215;
	@%p113 bra 	$L__BB17_218;
	setp.lt.s64 	%p114, %rd478, %rd215;
	selp.f32 	%f286, %f292, %f190, %p114;
	min.s64 	%rd472, %rd478, %rd215;
$L__BB17_218:
	ld.shared.f32 	%f193, [_ZN6thrust24THRUST_300001_SM_1000_NS8cuda_cub4core6detail5shmemE+40];
	ld.shared.u64 	%rd218, [_ZN6thrust24THRUST_300001_SM_1000_NS8cuda_cub4core6detail5shmemE+48];
	setp.lt.f32 	%p115, %f286, %f193;
	mov.f32 	%f287, %f286;
	mov.u64 	%rd473, %rd472;
	@%p115 bra 	$L__BB17_221;
	setp.lt.f32 	%p116, %f193, %f286;
	mov.f32 	%f287, %f193;
	mov.u64 	%rd473, %rd218;
	@%p116 bra 	$L__BB17_221;
	setp.lt.s64 	%p117, %rd472, %rd218;
	selp.f32 	%f287, %f286, %f193, %p117;
	min.s64 	%rd473, %rd472, %rd218;
$L__BB17_221:
	ld.shared.f32 	%f196, [_ZN6thrust24THRUST_300001_SM_1000_NS8cuda_cub4core6detail5shmemE+56];
	ld.shared.u64 	%rd221, [_ZN6thrust24THRUST_300001_SM_1000_NS8cuda_cub4core6detail5shmemE+64];
	setp.lt.f32 	%p118, %f287, %f196;
	mov.f32 	%f288, %f287;
	mov.u64 	%rd474, %rd473;
	@%p118 bra 	$L__BB17_224;
	setp.lt.f32 	%p119, %f196, %f287;
	mov.f32 	%f288, %f196;
	mov.u64 	%rd474, %rd221;
	@%p119 bra 	$L__BB17_224;
	setp.lt.s64 	%p120, %rd473, %rd221;
	selp.f32 	%f288, %f287, %f196, %p120;
	min.s64 	%rd474, %rd473, %rd221;
$L__BB17_224:
	ld.shared.f32 	%f199, [_ZN6thrust24THRUST_300001_SM_1000_NS8cuda_cub4core6detail5shmemE+72];
	ld.shared.u64 	%rd224, [_ZN6thrust24THRUST_300001_SM_1000_NS8cuda_cub4core6detail5shmemE+80];
	setp.lt.f32 	%p121, %f288, %f199;
	mov.f32 	%f289, %f288;
	mov.u64 	%rd475, %rd474;
	@%p121 bra 	$L__BB17_227;
	setp.lt.f32 	%p122, %f199, %f288;
	mov.f32 	%f289, %f199;
	mov.u64 	%rd475, %rd224;
	@%p122 bra 	$L__BB17_227;
	setp.lt.s64 	%p123, %rd474, %rd224;
	selp.f32 	%f289, %f288, %f199, %p123;
	min.s64 	%rd475, %rd474, %rd224;
$L__BB17_227:
	ld.shared.f32 	%f202, [_ZN6thrust24THRUST_300001_SM_1000_NS8cuda_cub4core6detail5shmemE+88];
	ld.shared.u64 	%rd227, [_ZN6thrust24THRUST_300001_SM_1000_NS8cuda_cub4core6detail5shmemE+96];
	setp.lt.f32 	%p124, %f289, %f202;
	mov.f32 	%f290, %f289;
	mov.u64 	%rd476, %rd475;
	@%p124 bra 	$L__BB17_230;
	setp.lt.f32 	%p125, %f202, %f289;
	mov.f32 	%f290, %f202;
	mov.u64 	%rd476, %rd227;
	@%p125 bra 	$L__BB17_230;
	setp.lt.s64 	%p126, %rd475, %rd227;
	selp.f32 	%f290, %f289, %f202, %p126;
	min.s64 	%rd476, %rd475, %rd227;
$L__BB17_230:
	ld.shared.f32 	%f205, [_ZN6thrust24THRUST_300001_SM_1000_NS8cuda_cub4core6detail5shmemE+104];
	ld.shared.u64 	%rd230, [_ZN6thrust24THRUST_300001_SM_1000_NS8cuda_cub4core6detail5shmemE+112];
	setp.lt.f32 	%p127, %f290, %f205;
	mov.f32 	%f291, %f290;
	mov.u64 	%rd477, %rd476;
	@%p127 bra 	$L__BB17_233;
	setp.lt.f32 	%p128, %f205, %f290;
	mov.f32 	%f291, %f205;
	mov.u64 	%rd477, %rd230;
	@%p128 bra 	$L__BB17_233;
	setp.lt.s64 	%p129, %rd476, %rd230;
	selp.f32 	%f291, %f290, %f205, %p129;
	min.s64 	%rd477, %rd476, %rd230;
$L__BB17_233:
	ld.shared.f32 	%f208, [_ZN6thrust24THRUST_300001_SM_1000_NS8cuda_cub4core6detail5shmemE+120];
	ld.shared.u64 	%rd233, [_ZN6thrust24THRUST_300001_SM_1000_NS8cuda_cub4core6detail5shmemE+128];
	setp.lt.f32 	%p130, %f291, %f208;
	mov.f32 	%f292, %f291;
	mov.u64 	%rd478, %rd477;
	@%p130 bra 	$L__BB17_236;
	setp.lt.f32 	%p131, %f208, %f291;
	mov.f32 	%f292, %f208;
	mov.u64 	%rd478, %rd233;
	@%p131 bra 	$L__BB17_236;
	setp.lt.s64 	%p132, %rd477, %rd233;
	selp.f32 	%f292, %f291, %f208, %p132;
	min.s64 	%rd478, %rd477, %rd233;
$L__BB17_236:
	mov.u32 	%r426, %tid.x;
	setp.ne.s32 	%p259, %r426, 0;
	@%p259 bra 	$L__BB17_238;
	ld.param.u64 	%rd391, [_ZN6thrust24THRUST_300001_SM_1000_NS8cuda_cub4core6detail13_kernel_agentINS1_8__reduce11ReduceAgentIPN4cuda3std3__45tupleIJflEEESC_SB_lNS1_9__extrema9arg_min_fIflNS9_4lessIfEEEEEEJSC_SC_iSH_EEEvDpT0__param_1];
	cvta.to.global.u64 	%rd390, %rd391;
	st.global.f32 	[%rd390], %f292;
	st.global.u64 	[%rd390+8], %rd478;
$L__BB17_238:
	ret;

}
	// .globl	_ZN3cub18CUB_300001_SM_10006detail11EmptyKernelIvEEvv
.visible .entry _ZN3cub18CUB_300001_SM_10006detail11EmptyKernelIvEEvv()
{


	ret;

}
	// .globl	_ZN3cub18CUB_300001_SM_10006detail4scan20DeviceScanInitKernelINS0_13ScanTileStateIiLb1EEEEEvT_i
.visible .entry _ZN3cub18CUB_300001_SM_10006detail4scan20DeviceScanInitKernelINS0_13ScanTileStateIiLb1EEEEEvT_i(
	.param .align 8 .b8 _ZN3cub18CUB_300001_SM_10006detail4scan20DeviceScanInitKernelINS0_13ScanTileStateIiLb1EEEEEvT_i_param_0[8],
	.param .u32 _ZN3cub18CUB_300001_SM_10006detail4scan20DeviceScanInitKernelINS0_13ScanTileStateIiLb1EEEEEvT_i_param_1
)
{
	.reg .pred 	%p<5>;
	.reg .b32 	%r<10>;
	.reg .b64 	%rd<7>;

	ld.param.u64 	%rd2, [_ZN3cub18CUB_300001_SM_10006detail4scan20DeviceScanInitKernelINS0_13ScanTileStateIiLb1EEEEEvT_i_param_0];
	ld.param.u32 	%r4, [_ZN3cub18CUB_300001_SM_10006detail4scan20DeviceScanInitKernelINS0_13ScanTileStateIiLb1EEEEEvT_i_param_1];
	cvta.to.global.u64 	%rd1, %rd2;
	mov.u32 	%r1, %ctaid.x;
	mov.u32 	%r5, %ntid.x;
	mov.u32 	%r2, %tid.x;
	mad.lo.s32 	%r3, %r1, %r5, %r2;
	setp.ge.s32 	%p1, %r3, %r4;
	@%p1 bra 	$L__BB19_2;
	mul.wide.s32 	%rd3, %r3, 8;
	add.s64 	%rd4, %rd1, %rd3;
	mov.b32 	%r6, 0;
	mov.b32 	%r7, 99;
	st.global.v2.u32 	[%rd4+256], {%r7, %r6};
$L__BB19_2:
	setp.ne.s32 	%p2, %r1, 0;
	setp.gt.u32 	%p3, %r2, 31;
	or.pred  	%p4, %p2, %p3;
	@%p4 bra 	$L__BB19_4;
	mul.wide.u32 	%rd5, %r2, 8;
	add.s64 	%rd6, %rd1, %rd5;
	mov.b32 	%r9, 0;
	st.global.v2.u32 	[%rd6], {%r9, %r9};
$L__BB19_4:
	ret;

}
	// .globl	_ZN3cub18CUB_300001_SM_10006detail4scan16DeviceScanKernelINS2_10policy_hubIijijN4cuda3std3__44plusIvEEE10Policy1000EN6thrust24THRUST_300001_SM_1000_NS6detail15normal_iteratorINSD_10device_ptrIiEEEEPjNS0_13ScanTileStateIiLb1EEES9_NS1_10InputValueIiPiEEjiLb0EiEEvT0_T1_T2_iT3_T4_T5_
.visible .entry _ZN3cub18CUB_300001_SM_10006detail4scan16DeviceScanKernelINS2_10policy_hubIijijN4cuda3std3__44plusIvEEE10Policy1000EN6thrust24THRUST_300001_SM_1000_NS6detail15normal_iteratorINSD_10device_ptrIiEEEEPjNS0_13ScanTileStateIiLb1EEES9_NS1_10InputValueIiPiEEjiLb0EiEEvT0_T1_T2_iT3_T4_T5_(
	.param .align 8 .b8 _ZN3cub18CUB_300001_SM_10006detail4scan16DeviceScanKernelINS2_10policy_hubIijijN4cuda3std3__44plusIvEEE10Policy1000EN6thrust24THRUST_300001_SM_1000_NS6detail15normal_iteratorINSD_10device_ptrIiEEEEPjNS0_13ScanTileStateIiLb1EEES9_NS1_10InputValueIiPiEEjiLb0EiEEvT0_T1_T2_iT3_T4_T5__param_0[8],
	.param .u64 .ptr .align 1 _ZN3cub18CUB_300001_SM_10006detail4scan16DeviceScanKernelINS2_10policy_hubIijijN4cuda3std3__44plusIvEEE10Policy1000EN6thrust24THRUST_300001_SM_1000_NS6detail15normal_iteratorINSD_10device_ptrIiEEEEPjNS0_13ScanTileStateIiLb1EEES9_NS1_10InputValueIiPiEEjiLb0EiEEvT0_T1_T2_iT3_T4_T5__param_1,
	.param .align 8 .b8 _ZN3cub18CUB_300001_SM_10006detail4scan16DeviceScanKernelINS2_10policy_hubIijijN4cuda3std3__44plusIvEEE10Policy1000EN6thrust24THRUST_300001_SM_1000_NS6detail15normal_iteratorINSD_10device_ptrIiEEEEPjNS0_13ScanTileStateIiLb1EEES9_NS1_10InputValueIiPiEEjiLb0EiEEvT0_T1_T2_iT3_T4_T5__param_2[8],
	.param .u32 _ZN3cub18CUB_300001_SM_10006detail4scan16DeviceScanKernelINS2_10policy_hubIijijN4cuda3std3__44plusIvEEE10Policy1000EN6thrust24THRUST_300001_SM_1000_NS6detail15normal_iteratorINSD_10device_ptrIiEEEEPjNS0_13ScanTileStateIiLb1EEES9_NS1_10InputValueIiPiEEjiLb0EiEEvT0_T1_T2_iT3_T4_T5__param_3,
	.param .align 1 .b8 _ZN3cub18CUB_300001_SM_10006detail4scan16DeviceScanKernelINS2_10policy_hubIijijN4cuda3std3__44plusIvEEE10Policy1000EN6thrust24THRUST_300001_SM_1000_NS6detail15normal_iteratorINSD_10device_ptrIiEEEEPjNS0_13ScanTileStateIiLb1EEES9_NS1_10InputValueIiPiEEjiLb0EiEEvT0_T1_T2_iT3_T4_T5__param_4[1],
	.param .align 8 .b8 _ZN3cub18CUB_300001_SM_10006detail4scan16DeviceScanKernelINS2_10policy_hubIijijN4cuda3std3__44plusIvEEE10Policy1000EN6thrust24THRUST_300001_SM_1000_NS6detail15normal_iteratorINSD_10device_ptrIiEEEEPjNS0_13ScanTileStateIiLb1EEES9_NS1_10InputValueIiPiEEjiLb0EiEEvT0_T1_T2_iT3_T4_T5__param_5[16],
	.param .u32 _ZN3cub18CUB_300001_SM_10006detail4scan16DeviceScanKernelINS2_10policy_hubIijijN4cuda3std3__44plusIvEEE10Policy1000EN6thrust24THRUST_300001_SM_1000_NS6detail15normal_iteratorINSD_10device_ptrIiEEEEPjNS0_13ScanTileStateIiLb1EEES9_NS1_10InputValueIiPiEEjiLb0EiEEvT0_T1_T2_iT3_T4_T5__param_6
)
.maxntid 384
{
	.reg .pred 	%p<160>;
	.reg .b16 	%rs<3>;
	.reg .b32 	%r<1038>;
	.reg .b64 	%rd<61>;
	// demoted variable
	.shared .align 16 .b8 _ZZN3cub18CUB_300001_SM_10006detail4scan16DeviceScanKernelINS2_10policy_hubIijijN4cuda3std3__44plusIvEEE10Policy1000EN6thrust24THRUST_300001_SM_1000_NS6detail15normal_iteratorINSD_10device_ptrIiEEEEPjNS0_13ScanTileStateIiLb1EEES9_NS1_10InputValueIiPiEEjiLb0EiEEvT0_T1_T2_iT3_T4_T5_E12temp_storage[33808];
	ld.param.u32 	%r241, [_ZN3cub18CUB_300001_SM_10006detail4scan16DeviceScanKernelINS2_10policy_hubIijijN4cuda3std3__44plusIvEEE10Policy1000EN6thrust24THRUST_300001_SM_1000_NS6detail15normal_iteratorINSD_10device_ptrIiEEEEPjNS0_13ScanTileStateIiLb1EEES9_NS1_10InputValueIiPiEEjiLb0EiEEvT0_T1_T2_iT3_T4_T5__param_5];
	bfe.u32 	%r242, %r241, 0, 8;
	cvt.u16.u32 	%rs1, %r242;
	and.b16  	%rs2, %rs1, 255;
	ld.param.u64 	%rd15, [_ZN3cub18CUB_300001_SM_10006detail4scan16DeviceScanKernelINS2_10policy_hubIijijN4cuda3std3__44plusIvEEE10Policy1000EN6thrust24THRUST_300001_SM_1000_NS6detail15normal_iteratorINSD_10device_ptrIiEEEEPjNS0_13ScanTileStateIiLb1EEES9_NS1_10InputValueIiPiEEjiLb0EiEEvT0_T1_T2_iT3_T4_T5__param_2];
	ld.param.u64 	%rd13, [_ZN3cub18CUB_300001_SM_10006detail4scan16DeviceScanKernelINS2_10policy_hubIijijN4cuda3std3__44plusIvEEE10Policy1000EN6thrust24THRUST_300001_SM_1000_NS6detail15normal_iteratorINSD_10device_ptrIiEEEEPjNS0_13ScanTileStateIiLb1EEES9_NS1_10InputValueIiPiEEjiLb0EiEEvT0_T1_T2_iT3_T4_T5__param_0];
	ld.param.u64 	%rd1, [_ZN3cub18CUB_300001_SM_10006detail4scan16DeviceScanKernelINS2_10policy_hubIijijN4cuda3std3__44plusIvEEE10Policy1000EN6thrust24THRUST_300001_SM_1000_NS6detail15normal_iteratorINSD_10device_ptrIiEEEEPjNS0_13ScanTileStateIiLb1EEES9_NS1_10InputValueIiPiEEjiLb0EiEEvT0_T1_T2_iT3_T4_T5__param_5+8];
	ld.param.u32 	%r240, [_ZN3cub18CUB_300001_SM_10006detail4scan16DeviceScanKernelINS2_10policy_hubIijijN4cuda3std3__44plusIvEEE10Policy1000EN6thrust24THRUST_300001_SM_1000_NS6detail15normal_iteratorINSD_10device_ptrIiEEEEPjNS0_13ScanTileStateIiLb1EEES9_NS1_10InputValueIiPiEEjiLb0EiEEvT0_T1_T2_iT3_T4_T5__param_6];
	setp.eq.s16 	%p1, %rs2, 0;
	@%p1 bra 	$L__BB20_2;
	cvta.to.global.u64 	%rd16, %rd1;
	ld.global.u32 	%r985, [%rd16];
	bra.uni 	$L__BB20_3;
$L__BB20_2:
	cvt.u32.u64 	%r985, %rd1;
$L__BB20_3:
	ld.param.u32 	%r983, [_ZN3cub18CUB_300001_SM_10006detail4scan16DeviceScanKernelINS2_10policy_hubIijijN4cuda3std3__44plusIvEEE10Policy1000EN6thrust24THRUST_300001_SM_1000_NS6detail15normal_iteratorINSD_10device_ptrIiEEEEPjNS0_13ScanTileStateIiLb1EEES9_NS1_10InputValueIiPiEEjiLb0EiEEvT0_T1_T2_iT3_T4_T5__param_3];
	cvta.to.global.u64 	%rd3, %rd13;
	mov.u32 	%r243, %ctaid.x;
	add.s32 	%r986, %r983, %r243;
	mul.lo.s32 	%r5, %r986, 8448;
	sub.s32 	%r6, %r240, %r5;
	setp.lt.u32 	%p2, %r6, 8449;
	@%p2 bra 	$L__BB20_29;
	cvt.u64.u32 	%rd40, %r5;
	mov.u32 	%r7, %tid.x;
	and.b32  	%r628, %r7, 31;
	and.b32  	%r629, %r7, 992;
	mul.lo.s32 	%r630, %r629, 22;
	or.b32  	%r631, %r630, %r628;
	cvt.u64.u32 	%rd41, %r631;
	add.s64 	%rd4, %rd41, %rd40;
	shl.b64 	%rd42, %rd4, 2;
	add.s64 	%rd43, %rd3, %rd42;
	ld.global.u32 	%r632, [%rd43];
	ld.global.u32 	%r633, [%rd43+128];
	ld.global.u32 	%r634, [%rd43+256];
	ld.global.u32 	%r635, [%rd43+384];
	ld.global.u32 	%r636, [%rd43+512];
	ld.global.u32 	%r637, [%rd43+640];
	ld.global.u32 	%r638, [%rd43+768];
	ld.global.u32 	%r639, [%rd43+896];
	ld.global.u32 	%r640, [%rd43+1024];
	ld.global.u32 	%r641, [%rd43+1152];
	ld.global.u32 	%r642, [%rd43+1280];
	ld.global.u32 	%r643, [%rd43+1408];
	ld.global.u32 	%r644, [%rd43+1536];
	ld.global.u32 	%r645, [%rd43+1664];
	ld.global.u32 	%r646, [%rd43+1792];
	ld.global.u32 	%r647, [%rd43+1920];
	ld.global.u32 	%r648, [%rd43+2048];
	ld.global.u32 	%r649, [%rd43+2176];
	ld.global.u32 	%r650, [%rd43+2304];
	ld.global.u32 	%r651, [%rd43+2432];
	ld.global.u32 	%r652, [%rd43+2560];
	ld.global.u32 	%r653, [%rd43+2688];
	// begin inline asm
	mov.u32 %r627, %laneid;
	// end inline asm
	shr.u32 	%r9, %r7, 5;
	mad.lo.s32 	%r654, %r9, 704, %r627;
	shl.b32 	%r655, %r654, 2;
	mov.u32 	%r656, _ZZN3cub18CUB_300001_SM_10006detail4scan16DeviceScanKernelINS2_10policy_hubIijijN4cuda3std3__44plusIvEEE10Policy1000EN6thrust24THRUST_300001_SM_1000_NS6detail15normal_iteratorINSD_10device_ptrIiEEEEPjNS0_13ScanTileStateIiLb1EEES9_NS1_10InputValueIiPiEEjiLb0EiEEvT0_T1_T2_iT3_T4_T5_E12temp_storage;
	add.s32 	%r10, %r656, %r655;
	st.shared.u32 	[%r10], %r632;
	st.shared.u32 	[%r10+128], %r633;
	st.shared.u32 	[%r10+256], %r634;
	st.shared.u32 	[%r10+384], %r635;
	st.shared.u32 	[%r10+512], %r636;
	st.shared.u32 	[%r10+640], %r637;
	st.shared.u32 	[%r10+768], %r638;
	st.shared.u32 	[%r10+896], %r639;
	st.shared.u32 	[%r10+1024], %r640;
	st.shared.u32 	[%r10+1152], %r641;
	st.shared.u32 	[%r10+1280], %r642;
	st.shared.u32 	[%r10+1408], %r643;
	st.shared.u32 	[%r10+1536], %r644;
	st.shared.u32 	[%r10+1664], %r645;
	st.shared.u32 	[%r10+1792], %r646;
	st.shared.u32 	[%r10+1920], %r647;
	st.shared.u32 	[%r10+2048], %r648;
	st.shared.u32 	[%r10+2176], %r649;
	st.shared.u32 	[%r10+2304], %r650;
	st.shared.u32 	[%r10+2432], %r651;
	st.shared.u32 	[%r10+2560], %r652;
	st.shared.u32 	[%r10+2688], %r653;
	bar.warp.sync 	-1;
	mad.lo.s32 	%r11, %r627, 84, %r10;
	ld.shared.v2.u32 	{%r12, %r13}, [%r11];
	ld.shared.v2.u32 	{%r14, %r15}, [%r11+8];
	ld.shared.v2.u32 	{%r16, %r17}, [%r11+16];
	ld.shared.v2.u32 	{%r18, %r19}, [%r11+24];
	ld.shared.v2.u32 	{%r20, %r21}, [%r11+32];
	ld.shared.v2.u32 	{%r22, %r23}, [%r11+40];
	ld.shared.v2.u32 	{%r24, %r25}, [%r11+48];
	ld.shared.v2.u32 	{%r26, %r27}, [%r11+56];
	ld.shared.v2.u32 	{%r28, %r29}, [%r11+64];
	ld.shared.v2.u32 	{%r30, %r31}, [%r11+72];
	ld.shared.v2.u32 	{%r32, %r33}, [%r11+80];
	bar.sync 	0;
	setp.ne.s32 	%p104, %r986, 0;
	@%p104 bra 	$L__BB20_9;
	add.s32 	%r878, %r13, %r12;
	add.s32 	%r879, %r14, %r878;
	add.s32 	%r880, %r15, %r879;
	add.s32 	%r881, %r16, %r880;
	add.s32 	%r882, %r17, %r881;
	add.s32 	%r883, %r18, %r882;
	add.s32 	%r884, %r19, %r883;
	add.s32 	%r885, %r20, %r884;
	add.s32 	%r886, %r21, %r885;
	add.s32 	%r887, %r22, %r886;
	add.s32 	%r888, %r23, %r887;
	add.s32 	%r889, %r24, %r888;
	add.s32 	%r890, %r25, %r889;
	add.s32 	%r891, %r26, %r890;
	add.s32 	%r892, %r27, %r891;
	add.s32 	%r893, %r28, %r892;
	add.s32 	%r894, %r29, %r893;
	add.s32 	%r895, %r30, %r894;
	add.s32 	%r896, %r31, %r895;
	add.s32 	%r897, %r32, %r896;
	add.s32 	%r852, %r33, %r897;
	mov.b32 	%r850, 1;
	mov.b32 	%r875, 0;
	mov.b32 	%r877, -1;
	// begin inline asm
	{  .reg .s32 r0;  .reg .pred p;  shfl.sync.up.b32 r0|p, %r852, %r850, %r875, %r877;  @p add.s32 r0, r0, %r852;  mov.s32 %r848, r0;}
	// end inline asm
	mov.b32 	%r856, 2;
	// begin inline asm
	{  .reg .s32 r0;  .reg .pred p;  shfl.sync.up.b32 r0|p, %r848, %r856, %r875, %r877;  @p add.s32 r0, r0, %r848;  mov.s32 %r854, r0;}
	// end inline asm
	mov.b32 	%r862, 4;
	// begin inline asm
	{  .reg .s32 r0;  .reg .pred p;  shfl.sync.up.b32 r0|p, %r854, %r862, %r875, %r877;  @p add.s32 r0, r0, %r854;  mov.s32 %r860, r0;}
	// end inline asm
	mov.b32 	%r868, 8;
	// begin inline asm
	{  .reg .s32 r0;  .reg .pred p;  shfl.sync.up.b32 r0|p, %r860, %r868, %r875, %r877;  @p add.s32 r0, r0, %r860;  mov.s32 %r866, r0;}
	// end inline asm
	mov.b32 	%r874, 16;
	// begin inline asm
	{  .reg .s32 r0;  .reg .pred p;  shfl.sync.up.b32 r0|p, %r866, %r874, %r875, %r877;  @p add.s32 r0, r0, %r866;  mov.s32 %r872, r0;}
	// end inline asm
	setp.ne.s32 	%p146, %r627, 31;
	@%p146 bra 	$L__BB20_7;
	shl.b32 	%r898, %r9, 2;
	add.s32 	%r900, %r656, %r898;
	st.shared.u32 	[%r900+16], %r872;
$L__BB20_7:
	bar.sync 	0;
	ld.shared.v4.u32 	{%r901, %r902, %r903, %r904}, [_ZZN3cub18CUB_300001_SM_10006detail4scan16DeviceScanKernelINS2_10policy_hubIijijN4cuda3std3__44plusIvEEE10Policy1000EN6thrust24THRUST_300001_SM_1000_NS6detail15normal_iteratorINSD_10device_ptrIiEEEEPjNS0_13ScanTileStateIiLb1EEES9_NS1_10InputValueIiPiEEjiLb0EiEEvT0_T1_T2_iT3_T4_T5_E12temp_storage+16];
	add.s32 	%r905, %r902, %r901;
	setp.eq.s32 	%p147, %r9, 2;
	selp.b32 	%r906, %r905, %r901, %p147;
	add.s32 	%r907, %r905, %r903;
	setp.eq.s32 	%p148, %r9, 3;
	selp.b32 	%r908, %r907, %r906, %p148;
	add.s32 	%r909, %r907, %r904;
	setp.eq.s32 	%p149, %r9, 4;
	selp.b32 	%r910, %r909, %r908, %p149;
	ld.shared.v4.u32 	{%r911, %r912, %r913, %r914}, [_ZZN3cub18CUB_300001_SM_10006detail4scan16DeviceScanKernelINS2_10policy_hubIijijN4cuda3std3__44plusIvEEE10Policy1000EN6thrust24THRUST_300001_SM_1000_NS6detail15normal_iteratorINSD_10device_ptrIiEEEEPjNS0_13ScanTileStateIiLb1EEES9_NS1_10InputValueIiPiEEjiLb0EiEEvT0_T1_T2_iT3_T4_T5_E12temp_storage+32];
	add.s32 	%r915, %r909, %r911;
	setp.eq.s32 	%p150, %r9, 5;
	selp.b32 	%r916, %r915, %r910, %p150;
	add.s32 	%r917, %r915, %r912;
	setp.eq.s32 	%p151, %r9, 6;
	selp.b32 	%r918, %r917, %r916, %p151;
	add.s32 	%r919, %r917, %r913;
	setp.eq.s32 	%p152, %r9, 7;
	selp.b32 	%r920, %r919, %r918, %p152;
	add.s32 	%r921, %r919, %r914;
	setp.eq.s32 	%p153, %r9, 8;
	selp.b32 	%r922, %r921, %r920, %p153;
	ld.shared.v4.u32 	{%r923, %r924, %r925, %r926}, [_ZZN3cub18CUB_300001_SM_10006detail4scan16DeviceScanKernelINS2_10policy_hubIijijN4cuda3std3__44plusIvEEE10Policy1000EN6thrust24THRUST_300001_SM_1000_NS6detail15normal_iteratorINSD_10device_ptrIiEEEEPjNS0_13ScanTileStateIiLb1EEES9_NS1_10InputValueIiPiEEjiLb0EiEEvT0_T1_T2_iT3_T4_T5_E12temp_storage+48];
	add.s32 	%r927, %r921, %r923;
	setp.eq.s32 	%p154, %r9, 9;
	selp.b32 	%r928, %r927, %r922, %p154;
	add.s32 	%r929, %r927, %r924;
	setp.eq.s32 	%p155, %r9, 10;
	selp.b32 	%r930, %r929, %r928, %p155;
	add.s32 	%r931, %r929, %r925;
	setp.eq.s32 	%p156, %r9, 11;
	selp.b32 	%r932, %r931, %r930, %p156;
	setp.lt.u32 	%p157, %r7, 32;
	selp.b32 	%r933, 0, %r932, %p157;
	setp.eq.s32 	%p158, %r627, 0;
	sub.s32 	%r934, %r872, %r852;
	selp.b32 	%r935, 0, %r934, %p158;
	add.s32 	%r936, %r935, %r985;
	add.s32 	%r1000, %r936, %r933;
	add.s32 	%r937, %r926, %r985;
	add.s32 	%r37, %r937, %r931;
	setp.ne.s32 	%p159, %r7, 0;
	@%p159 bra 	$L__BB20_28;
	add.s64 	%rd55, %rd15, 256;
	mov.b32 	%r938, 101;
	// begin inline asm
	st.relaxed.gpu.v2.u32 [%rd55], {%r938, %r37};
	// end inline asm
	bra.uni 	$L__BB20_28;
$L__BB20_9:
	add.s32 	%r687, %r13, %r12;
	add.s32 	%r688, %r14, %r687;
	add.s32 	%r689, %r15, %r688;
	add.s32 	%r690, %r16, %r689;
	add.s32 	%r691, %r17, %r690;
	add.s32 	%r692, %r18, %r691;
	add.s32 	%r693, %r19, %r692;
	add.s32 	%r694, %r20, %r693;
	add.s32 	%r695, %r21, %r694;
	add.s32 	%r696, %r22, %r695;
	add.s32 	%r697, %r23, %r696;
	add.s32 	%r698, %r24, %r697;
	add.s32 	%r699, %r25, %r698;
	add.s32 	%r700, %r26, %r699;
	add.s32 	%r701, %r27, %r700;
	add.s32 	%r702, %r28, %r701;
	add.s32 	%r703, %r29, %r702;
	add.s32 	%r704, %r30, %r703;
	add.s32 	%r705, %r31, %r704;
	add.s32 	%r706, %r32, %r705;
	add.s32 	%r661, %r33, %r706;
	mov.b32 	%r659, 1;
	mov.b32 	%r684, 0;
	mov.b32 	%r686, -1;
	// begin inline asm
	{  .reg .s32 r0;  .reg .pred p;  shfl.sync.up.b32 r0|p, %r661, %r659, %r684, %r686;  @p add.s32 r0, r0, %r661;  mov.s32 %r657, r0;}
	// end inline asm
	mov.b32 	%r665, 2;
	// begin inline asm
	{  .reg .s32 r0;  .reg .pred p;  shfl.sync.up.b32 r0|p, %r657, %r665, %r684, %r686;  @p add.s32 r0, r0, %r657;  mov.s32 %r663, r0;}
	// end inline asm
	mov.b32 	%r671, 4;
	// begin inline asm
	{  .reg .s32 r0;  .reg .pred p;  shfl.sync.up.b32 r0|p, %r663, %r671, %r684, %r686;  @p add.s32 r0, r0, %r663;  mov.s32 %r669, r0;}
	// end inline asm
	mov.b32 	%r677, 8;
	// begin inline asm
	{  .reg .s32 r0;  .reg .pred p;  shfl.sync.up.b32 r0|p, %r669, %r677, %r684, %r686;  @p add.s32 r0, r0, %r669;  mov.s32 %r675, r0;}
	// end inline asm
	mov.b32 	%r683, 16;
	// begin inline asm
	{  .reg .s32 r0;  .reg .pred p;  shfl.sync.up.b32 r0|p, %r675, %r683, %r684, %r686;  @p add.s32 r0, r0, %r675;  mov.s32 %r681, r0;}
	// end inline asm
	setp.ne.s32 	%p105, %r627, 31;
	@%p105 bra 	$L__BB20_11;
	shl.b32 	%r707, %r9, 2;
	add.s32 	%r709, %r656, %r707;
	st.shared.u32 	[%r709+16], %r681;
$L__BB20_11:
	sub.s32 	%r710, %r681, %r661;
	bar.sync 	0;
	ld.shared.v4.u32 	{%r711, %r712, %r713, %r714}, [_ZZN3cub18CUB_300001_SM_10006detail4scan16DeviceScanKernelINS2_10policy_hubIijijN4cuda3std3__44plusIvEEE10Policy1000EN6thrust24THRUST_300001_SM_1000_NS6detail15normal_iteratorINSD_10device_ptrIiEEEEPjNS0_13ScanTileStateIiLb1EEES9_NS1_10InputValueIiPiEEjiLb0EiEEvT0_T1_T2_iT3_T4_T5_E12temp_storage+16];
	add.s32 	%r715, %r712, %r711;
	setp.eq.s32 	%p106, %r9, 2;
	selp.b32 	%r716, %r715, %r711, %p106;
	add.s32 	%r717, %r715, %r713;
	setp.eq.s32 	%p107, %r9, 3;
	selp.b32 	%r718, %r717, %r716, %p107;
	add.s32 	%r719, %r717, %r714;
	setp.eq.s32 	%p108, %r9, 4;
	selp.b32 	%r720, %r719, %r718, %p108;
	ld.shared.v4.u32 	{%r721, %r722, %r723, %r724}, [_ZZN3cub18CUB_300001_SM_10006detail4scan16DeviceScanKernelINS2_10policy_hubIijijN4cuda3std3__44plusIvEEE10Policy1000EN6thrust24THRUST_300001_SM_1000_NS6detail15normal_iteratorINSD_10device_ptrIiEEEEPjNS0_13ScanTileStateIiLb1EEES9_NS1_10InputValueIiPiEEjiLb0EiEEvT0_T1_T2_iT3_T4_T5_E12temp_storage+32];
	add.s32 	%r725, %r719, %r721;
	setp.eq.s32 	%p109, %r9, 5;
	selp.b32 	%r726, %r725, %r720, %p109;
	add.s32 	%r727, %r725, %r722;
	setp.eq.s32 	%p110, %r9, 6;
	selp.b32 	%r728, %r727, %r726, %p110;
	add.s32 	%r729, %r727, %r723;
	setp.eq.s32 	%p111, %r9, 7;
	selp.b32 	%r730, %r729, %r728, %p111;
	add.s32 	%r731, %r729, %r724;
	setp.eq.s32 	%p112, %r9, 8;
	selp.b32 	%r732, %r731, %r730, %p112;
	ld.shared.v4.u32 	{%r733, %r734, %r735, %r736}, [_ZZN3cub18CUB_300001_SM_10006detail4scan16DeviceScanKernelINS2_10policy_hubIijijN4cuda3std3__44plusIvEEE10Policy1000EN6thrust24THRUST_300001_SM_1000_NS6detail15normal_iteratorINSD_10device_ptrIiEEEEPjNS0_13ScanTileStateIiLb1EEES9_NS1_10InputValueIiPiEEjiLb0EiEEvT0_T1_T2_iT3_T4_T5_E12temp_storage+48];
	add.s32 	%r737, %r731, %r733;
	setp.eq.s32 	%p113, %r9, 9;
	selp.b32 	%r738, %r737, %r732, %p113;
	add.s32 	%r739, %r737, %r734;
	setp.eq.s32 	%p114, %r9, 10;
	selp.b32 	%r740, %r739, %r738, %p114;
	add.s32 	%r741, %r739, %r735;
	setp.eq.s32 	%p115, %r9, 11;
	selp.b32 	%r742, %r741, %r740, %p115;
	add.s32 	%r40, %r741, %r736;
	setp.gt.u32 	%p116, %r7, 31;
	setp.lt.u32 	%p117, %r7, 32;
	setp.eq.s32 	%p118, %r627, 0;
	selp.b32 	%r743, 0, %r710, %p118;
	add.s32 	%r999, %r742, %r743;
	selp.b32 	%r42, %r710, %r999, %p117;
	@%p116 bra 	$L__BB20_27;
	setp.ne.s32 	%p119, %r7, 0;
	mul.wide.s32 	%rd44, %r986, 8;
	add.s64 	%rd5, %rd15, %rd44;
	@%p119 bra 	$L__BB20_14;
	st.shared.u32 	[_ZZN3cub18CUB_300001_SM_10006detail4scan16DeviceScanKernelINS2_10policy_hubIijijN4cuda3std3__44plusIvEEE10Policy1000EN6thrust24THRUST_300001_SM_1000_NS6detail15normal_iteratorINSD_10device_ptrIiEEEEPjNS0_13ScanTileStateIiLb1EEES9_NS1_10InputValueIiPiEEjiLb0EiEEvT0_T1_T2_iT3_T4_T5_E12temp_storage+12], %r40;
	add.s64 	%rd45, %rd5, 256;
	mov.b32 	%r744, 100;
	// begin inline asm
	st.relaxed.gpu.v2.u32 [%rd45], {%r744, %r40};
	// end inline asm
$L__BB20_14:
	not.b32 	%r750, %r7;
	add.s32 	%r994, %r986, %r750;
	mov.b32 	%r746, 830;
	// begin inline asm
	nanosleep.u32 %r746;
	// end inline asm
	mul.wide.s32 	%rd47, %r994, 8;
	add.s64 	%rd48, %rd15, %rd47;
	add.s64 	%rd46, %rd48, 256;
	// begin inline asm
	ld.relaxed.gpu.v2.u32 {%r996, %r988}, [%rd46];
	// end inline asm
	mov.b32 	%r989, 952;
$L__BB20_15:
	setp.eq.s32 	%p120, %r996, 99;
	mov.b32 	%r751, -1;
	vote.sync.any.pred 	%p121, %p120, %r751;
	not.pred 	%p122, %p121;
	@%p122 bra 	$L__BB20_17;
	mul.lo.s32 	%r846, %r986, 16807;
	and.b32  	%r986, %r846, 2147483647;
	add.s32 	%r847, %r989, 1;
	rem.u32 	%r843, %r986, %r847;
	// begin inline asm
	nanosleep.u32 %r843;
	// end inline asm
	shr.u32 	%r989, %r989, 1;
	// begin inline asm
	ld.relaxed.gpu.v2.u32 {%r996, %r988}, [%rd46];
	// end inline asm
	bra.uni 	$L__BB20_15;
$L__BB20_17:
	setp.eq.s32 	%p123, %r996, 101;
	mov.b32 	%r778, -1;
	vote.sync.ballot.b32 	%r780, %p123, %r778;
	// begin inline asm
	mov.u32 %r753, %lanemask_ge;
	// end inline asm
	and.b32  	%r781, %r780, %r753;
	or.b32  	%r782, %r781, -2147483648;
	add.s32 	%r783, %r782, -1;
	not.b32 	%r784, %r782;
	and.b32  	%r785, %r784, %r783;
	popc.b32 	%r757, %r785;
	mov.b32 	%r756, 1;
	// begin inline asm
	shfl.sync.down.b32 %r754, %r988, %r756, %r757, %r778;
	// end inline asm
	setp.lt.s32 	%p125, %r627, %r757;
	selp.b32 	%r786, %r754, 0, %p125;
	add.s32 	%r760, %r786, %r988;
	mov.b32 	%r761, 2;
	// begin inline asm
	shfl.sync.down.b32 %r759, %r760, %r761, %r757, %r778;
	// end inline asm
	add.s32 	%r57, %r627, 2;
	setp.gt.s32 	%p126, %r57, %r757;
	selp.b32 	%r787, 0, %r759, %p126;
	add.s32 	%r765, %r760, %r787;
	mov.b32 	%r766, 4;
	// begin inline asm
	shfl.sync.down.b32 %r764, %r765, %r766, %r757, %r778;
	// end inline asm
	add.s32 	%r58, %r627, 4;
	setp.gt.s32 	%p127, %r58, %r757;
	selp.b32 	%r788, 0, %r764, %p127;
	add.s32 	%r770, %r765, %r788;
	mov.b32 	%r771, 8;
	// begin inline asm
	shfl.sync.down.b32 %r769, %r770, %r771, %r757, %r778;
	// end inline asm
	add.s32 	%r59, %r627, 8;
	setp.gt.s32 	%p128, %r59, %r757;
	selp.b32 	%r789, 0, %r769, %p128;
	add.s32 	%r775, %r770, %r789;
	mov.b32 	%r776, 16;
	// begin inline asm
	shfl.sync.down.b32 %r774, %r775, %r776, %r757, %r778;
	// end inline asm
	add.s32 	%r60, %r627, 16;
	setp.gt.s32 	%p129, %r60, %r757;
	selp.b32 	%r790, 0, %r774, %p129;
	add.s32 	%r993, %r775, %r790;
	add.s64 	%rd7, %rd15, 256;
	mov.b32 	%r990, 952;
$L__BB20_18:
	setp.ne.s32 	%p130, %r996, 101;
	mov.b32 	%r791, -1;
	vote.sync.all.pred 	%p131, %p130, %r791;
	not.pred 	%p132, %p131;
	@%p132 bra 	$L__BB20_23;
	shr.u32 	%r990, %r990, 1;
	mul.wide.s32 	%rd51, %r994, 8;
	add.s64 	%rd52, %rd7, %rd51;
	add.s64 	%rd50, %rd52, -256;
	// begin inline asm
	ld.relaxed.gpu.v2.u32 {%r996, %r997}, [%rd50];
	// end inline asm
	mov.u32 	%r998, %r990;
$L__BB20_20:
	setp.eq.s32 	%p136, %r996, 99;
	mov.b32 	%r799, -1;
	vote.sync.any.pred 	%p137, %p136, %r799;
	not.pred 	%p138, %p137;
	@%p138 bra 	$L__BB20_22;
	mul.lo.s32 	%r841, %r986, 16807;
	and.b32  	%r986, %r841, 2147483647;
	add.s32 	%r842, %r998, 1;
	rem.u32 	%r838, %r986, %r842;
	// begin inline asm
	nanosleep.u32 %r838;
	// end inline asm
	shr.u32 	%r998, %r998, 1;
	// begin inline asm
	ld.relaxed.gpu.v2.u32 {%r996, %r997}, [%rd50];
	// end inline asm
	bra.uni 	$L__BB20_20;
$L__BB20_22:
	setp.eq.s32 	%p139, %r996, 101;
	mov.b32 	%r825, -1;
	vote.sync.ballot.b32 	%r826, %p139, %r825;
	and.b32  	%r827, %r826, %r753;
	or.b32  	%r828, %r827, -2147483648;
	add.s32 	%r829, %r828, -1;
	not.b32 	%r830, %r828;
	and.b32  	%r831, %r830, %r829;
	popc.b32 	%r804, %r831;
	mov.b32 	%r803, 1;
	// begin inline asm
	shfl.sync.down.b32 %r801, %r997, %r803, %r804, %r825;
	// end inline asm
	setp.lt.s32 	%p141, %r627, %r804;
	selp.b32 	%r832, %r801, 0, %p141;
	add.s32 	%r807, %r832, %r997;
	mov.b32 	%r808, 2;
	// begin inline asm
	shfl.sync.down.b32 %r806, %r807, %r808, %r804, %r825;
	// end inline asm
	setp.gt.s32 	%p142, %r57, %r804;
	selp.b32 	%r833, 0, %r806, %p142;
	add.s32 	%r812, %r807, %r833;
	mov.b32 	%r813, 4;
	// begin inline asm
	shfl.sync.down.b32 %r811, %r812, %r813, %r804, %r825;
	// end inline asm
	setp.gt.s32 	%p143, %r58, %r804;
	selp.b32 	%r834, 0, %r811, %p143;
	add.s32 	%r817, %r812, %r834;
	mov.b32 	%r818, 8;
	// begin inline asm
	shfl.sync.down.b32 %r816, %r817, %r818, %r804, %r825;
	// end inline asm
	setp.gt.s32 	%p144, %r59, %r804;
	selp.b32 	%r835, 0, %r816, %p144;
	add.s32 	%r822, %r817, %r835;
	mov.b32 	%r823, 16;
	// begin inline asm
	shfl.sync.down.b32 %r821, %r822, %r823, %r804, %r825;
	// end inline asm
	setp.gt.s32 	%p145, %r60, %r804;
	selp.b32 	%r836, 0, %r821, %p145;
	add.s32 	%r837, %r836, %r993;
	add.s32 	%r993, %r837, %r822;
	add.s32 	%r994, %r994, -32;
	bra.uni 	$L__BB20_18;
$L__BB20_23:
	@%p119 bra 	$L__BB20_25;
	add.s32 	%r794, %r993, %r40;
	add.s64 	%rd49, %rd5, 256;
	mov.b32 	%r793, 101;
	// begin inline asm
	st.relaxed.gpu.v2.u32 [%rd49], {%r793, %r794};
	// end inline asm
	st.shared.u32 	[_ZZN3cub18CUB_300001_SM_10006detail4scan16DeviceScanKernelINS2_10policy_hubIijijN4cuda3std3__44plusIvEEE10Policy1000EN6thrust24THRUST_300001_SM_1000_NS6detail15normal_iteratorINSD_10device_ptrIiEEEEPjNS0_13ScanTileStateIiLb1EEES9_NS1_10InputValueIiPiEEjiLb0EiEEvT0_T1_T2_iT3_T4_T5_E12temp_storage+4], %r993;
	st.shared.u32 	[_ZZN3cub18CUB_300001_SM_10006detail4scan16DeviceScanKernelINS2_10policy_hubIijijN4cuda3std3__44plusIvEEE10Policy1000EN6thrust24THRUST_300001_SM_1000_NS6detail15normal_iteratorINSD_10device_ptrIiEEEEPjNS0_13ScanTileStateIiLb1EEES9_NS1_10InputValueIiPiEEjiLb0EiEEvT0_T1_T2_iT3_T4_T5_E12temp_storage+8], %r794;
$L__BB20_25:
	setp.ne.s32 	%p134, %r627, 0;
	mov.u32 	%r999, %r42;
	@%p134 bra 	$L__BB20_27;
	st.shared.u32 	[_ZZN3cub18CUB_300001_SM_10006detail4scan16DeviceScanKernelINS2_10policy_hubIijijN4cuda3std3__44plusIvEEE10Policy1000EN6thrust24THRUST_300001_SM_1000_NS6detail15normal_iteratorINSD_10device_ptrIiEEEEPjNS0_13ScanTileStateIiLb1EEES9_NS1_10InputValueIiPiEEjiLb0EiEEvT0_T1_T2_iT3_T4_T5_E12temp_storage+76], %r993;
	mov.u32 	%r999, %r993;
$L__BB20_27:
	bar.sync 	0;
	setp.eq.s32 	%p135, %r7, 0;
	ld.shared.u32 	%r795, [_ZZN3cub18CUB_300001_SM_10006detail4scan16DeviceScanKernelINS2_10policy_hubIijijN4cuda3std3__44plusIvEEE10Policy1000EN6thrust24THRUST_300001_SM_1000_NS6detail15normal_iteratorINSD_10device_ptrIiEEEEPjNS0_13ScanTileStateIiLb1EEES9_NS1_10InputValueIiPiEEjiLb0EiEEvT0_T1_T2_iT3_T4_T5_E12temp_storage+76];
	selp.b32 	%r796, 0, %r795, %p135;
	add.s32 	%r1000, %r796, %r999;
$L__BB20_28:
	ld.param.u64 	%rd60, [_ZN3cub18CUB_300001_SM_10006detail4scan16DeviceScanKernelINS2_10policy_hubIijijN4cuda3std3__44plusIvEEE10Policy1000EN6thrust24THRUST_300001_SM_1000_NS6detail15normal_iteratorINSD_10device_ptrIiEEEEPjNS0_13ScanTileStateIiLb1EEES9_NS1_10InputValueIiPiEEjiLb0EiEEvT0_T1_T2_iT3_T4_T5__param_1];
	add.s32 	%r940, %r1000, %r12;
	add.s32 	%r941, %r13, %r940;
	add.s32 	%r942, %r14, %r941;
	add.s32 	%r943, %r15, %r942;
	add.s32 	%r944, %r16, %r943;
	add.s32 	%r945, %r17, %r944;
	add.s32 	%r946, %r18, %r945;
	add.s32 	%r947, %r19, %r946;
	add.s32 	%r948, %r20, %r947;
	add.s32 	%r949, %r21, %r948;
	add.s32 	%r950, %r22, %r949;
	add.s32 	%r951, %r23, %r950;
	add.s32 	%r952, %r24, %r951;
	add.s32 	%r953, %r25, %r952;
	add.s32 	%r954, %r26, %r953;
	add.s32 	%r955, %r27, %r954;
	add.s32 	%r956, %r28, %r955;
	add.s32 	%r957, %r29, %r956;
	add.s32 	%r958, %r30, %r957;
	add.s32 	%r959, %r31, %r958;
	add.s32 	%r960, %r32, %r959;
	bar.sync 	0;
	st.shared.v2.u32 	[%r11], {%r1000, %r940};
	st.shared.v2.u32 	[%r11+8], {%r941, %r942};
	st.shared.v2.u32 	[%r11+16], {%r943, %r944};
	st.shared.v2.u32 	[%r11+24], {%r945, %r946};
	st.shared.v2.u32 	[%r11+32], {%r947, %r948};
	st.shared.v2.u32 	[%r11+40], {%r949, %r950};
	st.shared.v2.u32 	[%r11+48], {%r951, %r952};
	st.shared.v2.u32 	[%r11+56], {%r953, %r954};
	st.shared.v2.u32 	[%r11+64], {%r955, %r956};
	st.shared.v2.u32 	[%r11+72], {%r957, %r958};
	st.shared.v2.u32 	[%r11+80], {%r959, %r960};
	bar.warp.sync 	-1;
	ld.shared.u32 	%r961, [%r10];
	ld.shared.u32 	%r962, [%r10+128];
	ld.shared.u32 	%r963, [%r10+256];
	ld.shared.u32 	%r964, [%r10+384];
	ld.shared.u32 	%r965, [%r10+512];
	ld.shared.u32 	%r966, [%r10+640];
	ld.shared.u32 	%r967, [%r10+768];
	ld.shared.u32 	%r968, [%r10+896];
	ld.shared.u32 	%r969, [%r10+1024];
	ld.shared.u32 	%r970, [%r10+1152];
	ld.shared.u32 	%r971, [%r10+1280];
	ld.shared.u32 	%r972, [%r10+1408];
	ld.shared.u32 	%r973, [%r10+1536];
	ld.shared.u32 	%r974, [%r10+1664];
	ld.shared.u32 	%r975, [%r10+1792];
	ld.shared.u32 	%r976, [%r10+1920];
	ld.shared.u32 	%r977, [%r10+2048];
	ld.shared.u32 	%r978, [%r10+2176];
	ld.shared.u32 	%r979, [%r10+2304];
	ld.shared.u32 	%r980, [%r10+2432];
	ld.shared.u32 	%r981, [%r10+2560];
	ld.shared.u32 	%r982, [%r10+2688];
	cvta.to.global.u64 	%rd56, %rd60;
	add.s64 	%rd58, %rd56, %rd42;
	st.global.u32 	[%rd58], %r961;
	st.global.u32 	[%rd58+128], %r962;
	st.global.u32 	[%rd58+256], %r963;
	st.global.u32 	[%rd58+384], %r964;
	st.global.u32 	[%rd58+512], %r965;
	st.global.u32 	[%rd58+640], %r966;
	st.global.u32 	[%rd58+768], %r967;
	st.global.u32 	[%rd58+896], %r968;
	st.global.u32 	[%rd58+1024], %r969;
	st.global.u32 	[%rd58+1152], %r970;
	st.global.u32 	[%rd58+1280], %r971;
	st.global.u32 	[%rd58+1408], %r972;
	st.global.u32 	[%rd58+1536], %r973;
	st.global.u32 	[%rd58+1664], %r974;
	st.global.u32 	[%rd58+1792], %r975;
	st.global.u32 	[%rd58+1920], %r976;
	st.global.u32 	[%rd58+2048], %r977;
	st.global.u32 	[%rd58+2176], %r978;
	st.global.u32 	[%rd58+2304], %r979;
	st.global.u32 	[%rd58+2432], %r980;
	st.global.u32 	[%rd58+2560], %r981;
	st.global.u32 	[%rd58+2688], %r982;
	bra.uni 	$L__BB20_143;
$L__BB20_29:
	setp.eq.s32 	%p3, %r6, 0;
	@%p3 bra 	$L__BB20_143;
	mul.wide.u32 	%rd17, %r5, 4;
	add.s64 	%rd18, %rd3, %rd17;
	mov.u32 	%r85, %tid.x;
	ld.global.u32 	%r1022, [%rd18];
	and.b32  	%r244, %r85, 31;
	and.b32  	%r245, %r85, 992;
	mul.lo.s32 	%r246, %r245, 22;
	or.b32  	%r87, %r246, %r244;
	setp.ge.u32 	%p4, %r87, %r6;
	shl.b32 	%r247, %r87, 2;
	cvt.u64.u32 	%rd19, %r247;
	add.s64 	%rd9, %rd18, %rd19;
	mov.u32 	%r1001, %r1022;
	@%p4 bra 	$L__BB20_32;
	ld.global.u32 	%r1001, [%rd9];
$L__BB20_32:
	add.s32 	%r90, %r87, 32;
	setp.ge.u32 	%p5, %r90, %r6;
	mov.u32 	%r1002, %r1022;
	@%p5 bra 	$L__BB20_34;
	ld.global.u32 	%r1002, [%rd9+128];
$L__BB20_34:
	add.s32 	%r93, %r87, 64;
	setp.ge.u32 	%p6, %r93, %r6;
	mov.u32 	%r1003, %r1022;
	@%p6 bra 	$L__BB20_36;
	ld.global.u32 	%r1003, [%rd9+256];
$L__BB20_36:
	add.s32 	%r96, %r87, 96;
	setp.ge.u32 	%p7, %r96, %r6;
	mov.u32 	%r1004, %r1022;
	@%p7 bra 	$L__BB20_38;
	ld.global.u32 	%r1004, [%rd9+384];
$L__BB20_38:
	add.s32 	%r248, %r87, 128;
	setp.ge.u32 	%p8, %r248, %r6;
	mov.u32 	%r1005, %r1022;
	@%p8 bra 	$L__BB20_40;
	ld.global.u32 	%r1005, [%rd9+512];
$L__BB20_40:
	add.s32 	%r249, %r87, 160;
	setp.ge.u32 	%p9, %r249, %r6;
	mov.u32 	%r1006, %r1022;
	@%p9 bra 	$L__BB20_42;
	ld.global.u32 	%r1006, [%rd9+640];
$L__BB20_42:
	add.s32 	%r103, %r87, 192;
	setp.ge.u32 	%p10, %r103, %r6;
	mov.u32 	%r1007, %r1022;
	@%p10 bra 	$L__BB20_44;
	ld.global.u32 	%r1007, [%rd9+768];
$L__BB20_44:
	add.s32 	%r250, %r87, 224;
	setp.ge.u32 	%p11, %r250, %r6;
	mov.u32 	%r1008, %r1022;
	@%p11 bra 	$L__BB20_46;
	ld.global.u32 	%r1008, [%rd9+896];
$L__BB20_46:
	add.s32 	%r108, %r87, 256;
	setp.ge.u32 	%p12, %r108, %r6;
	mov.u32 	%r1009, %r1022;
	@%p12 bra 	$L__BB20_48;
	ld.global.u32 	%r1009, [%rd9+1024];
$L__BB20_48:
	add.s32 	%r251, %r87, 288;
	setp.ge.u32 	%p13, %r251, %r6;
	mov.u32 	%r1010, %r1022;
	@%p13 bra 	$L__BB20_50;
	ld.global.u32 	%r1010, [%rd9+1152];
$L__BB20_50:
	add.s32 	%r113, %r87, 320;
	setp.ge.u32 	%p14, %r113, %r6;
	mov.u32 	%r1011, %r1022;
	@%p14 bra 	$L__BB20_52;
	ld.global.u32 	%r1011, [%rd9+1280];
$L__BB20_52:
	add.s32 	%r116, %r87, 352;
	setp.ge.u32 	%p15, %r116, %r6;
	mov.u32 	%r1012, %r1022;
	@%p15 bra 	$L__BB20_54;
	ld.global.u32 	%r1012, [%rd9+1408];
$L__BB20_54:
	add.s32 	%r119, %r87, 384;
	setp.ge.u32 	%p16, %r119, %r6;
	mov.u32 	%r1013, %r1022;
	@%p16 bra 	$L__BB20_56;
	ld.global.u32 	%r1013, [%rd9+1536];
$L__BB20_56:
	add.s32 	%r122, %r87, 416;
	setp.ge.u32 	%p17, %r122, %r6;
	mov.u32 	%r1014, %r1022;
	@%p17 bra 	$L__BB20_58;
	ld.global.u32 	%r1014, [%rd9+1664];
$L__BB20_58:
	add.s32 	%r252, %r87, 448;
	setp.ge.u32 	%p18, %r252, %r6;
	mov.u32 	%r1015, %r1022;
	@%p18 bra 	$L__BB20_60;
	ld.global.u32 	%r1015, [%rd9+1792];
$L__BB20_60:
	add.s32 	%r127, %r87, 480;
	setp.ge.u32 	%p19, %r127, %r6;
	mov.u32 	%r1016, %r1022;
	@%p19 bra 	$L__BB20_62;
	ld.global.u32 	%r1016, [%rd9+1920];
$L__BB20_62:
	add.s32 	%r253, %r87, 512;
	setp.ge.u32 	%p20, %r253, %r6;
	mov.u32 	%r1017, %r1022;
	@%p20 bra 	$L__BB20_64;
	ld.global.u32 	%r1017, [%rd9+2048];
$L__BB20_64:
	add.s32 	%r254, %r87, 544;
	setp.ge.u32 	%p21, %r254, %r6;
	mov.u32 	%r1018, %r1022;
	@%p21 bra 	$L__BB20_66;
	ld.global.u32 	%r1018, [%rd9+2176];
$L__BB20_66:
	add.s32 	%r134, %r87, 576;
	setp.ge.u32 	%p22, %r134, %r6;
	mov.u32 	%r1019, %r1022;
	@%p22 bra 	$L__BB20_68;
	ld.global.u32 	%r1019, [%rd9+2304];
$L__BB20_68:
	add.s32 	%r255, %r87, 608;
	setp.ge.u32 	%p23, %r255, %r6;
	mov.u32 	%r1020, %r1022;
	@%p23 bra 	$L__BB20_70;
	ld.global.u32 	%r1020, [%rd9+2432];
$L__BB20_70:
	add.s32 	%r256, %r87, 640;
	setp.ge.u32 	%p24, %r256, %r6;
	mov.u32 	%r1021, %r1022;
	@%p24 bra 	$L__BB20_72;
	ld.global.u32 	%r1021, [%rd9+2560];
$L__BB20_72:
	add.s32 	%r141, %r87, 672;
	setp.ge.u32 	%p25, %r141, %r6;
	@%p25 bra 	$L__BB20_74;
	ld.global.u32 	%r1022, [%rd9+2688];
$L__BB20_74:
	// begin inline asm
	mov.u32 %r257, %laneid;
	// end inline asm
	shr.u32 	%r145, %r85, 5;
	mad.lo.s32 	%r258, %r145, 704, %r257;
	shl.b32 	%r259, %r258, 2;
	mov.u32 	%r260, _ZZN3cub18CUB_300001_SM_10006detail4scan16DeviceScanKernelINS2_10policy_hubIijijN4cuda3std3__44plusIvEEE10Policy1000EN6thrust24THRUST_300001_SM_1000_NS6detail15normal_iteratorINSD_10device_ptrIiEEEEPjNS0_13ScanTileStateIiLb1EEES9_NS1_10InputValueIiPiEEjiLb0EiEEvT0_T1_T2_iT3_T4_T5_E12temp_storage;
	add.s32 	%r146, %r260, %r259;
	st.shared.u32 	[%r146], %r1001;
	st.shared.u32 	[%r146+128], %r1002;
	st.shared.u32 	[%r146+256], %r1003;
	st.shared.u32 	[%r146+384], %r1004;
	st.shared.u32 	[%r146+512], %r1005;
	st.shared.u32 	[%r146+640], %r1006;
	st.shared.u32 	[%r146+768], %r1007;
	st.shared.u32 	[%r146+896], %r1008;
	st.shared.u32 	[%r146+1024], %r1009;
	st.shared.u32 	[%r146+1152], %r1010;
	st.shared.u32 	[%r146+1280], %r1011;
	st.shared.u32 	[%r146+1408], %r1012;
	st.shared.u32 	[%r146+1536], %r1013;
	st.shared.u32 	[%r146+1664], %r1014;
	st.shared.u32 	[%r146+1792], %r1015;
	st.shared.u32 	[%r146+1920], %r1016;
	st.shared.u32 	[%r146+2048], %r1017;
	st.shared.u32 	[%r146+2176], %r1018;
	st.shared.u32 	[%r146+2304], %r1019;
	st.shared.u32 	[%r146+2432], %r1020;
	st.shared.u32 	[%r146+2560], %r1021;
	st.shared.u32 	[%r146+2688], %r1022;
	bar.warp.sync 	-1;
	mad.lo.s32 	%r147, %r257, 84, %r146;
	ld.shared.v2.u32 	{%r148, %r149}, [%r147];
	ld.shared.v2.u32 	{%r150, %r151}, [%r147+8];
	ld.shared.v2.u32 	{%r152, %r153}, [%r147+16];
	ld.shared.v2.u32 	{%r154, %r155}, [%r147+24];
	ld.shared.v2.u32 	{%r156, %r157}, [%r147+32];
	ld.shared.v2.u32 	{%r158, %r159}, [%r147+40];
	ld.shared.v2.u32 	{%r160, %r161}, [%r147+48];
	ld.shared.v2.u32 	{%r162, %r163}, [%r147+56];
	ld.shared.v2.u32 	{%r164, %r165}, [%r147+64];
	ld.shared.v2.u32 	{%r166, %r167}, [%r147+72];
	ld.shared.v2.u32 	{%r168, %r169}, [%r147+80];
	bar.sync 	0;
	setp.ne.s32 	%p26, %r986, 0;
	@%p26 bra 	$L__BB20_78;
	add.s32 	%r490, %r149, %r148;
	add.s32 	%r491, %r150, %r490;
	add.s32 	%r492, %r151, %r491;
	add.s32 	%r493, %r152, %r492;
	add.s32 	%r494, %r153, %r493;
	add.s32 	%r495, %r154, %r494;
	add.s32 	%r496, %r155, %r495;
	add.s32 	%r497, %r156, %r496;
	add.s32 	%r498, %r157, %r497;
	add.s32 	%r499, %r158, %r498;
	add.s32 	%r500, %r159, %r499;
	add.s32 	%r501, %r160, %r500;
	add.s32 	%r502, %r161, %r501;
	add.s32 	%r503, %r162, %r502;
	add.s32 	%r504, %r163, %r503;
	add.s32 	%r505, %r164, %r504;
	add.s32 	%r506, %r165, %r505;
	add.s32 	%r507, %r166, %r506;
	add.s32 	%r508, %r167, %r507;
	add.s32 	%r509, %r168, %r508;
	add.s32 	%r464, %r169, %r509;
	mov.b32 	%r462, 1;
	mov.b32 	%r487, 0;
	mov.b32 	%r489, -1;
	// begin inline asm
	{  .reg .s32 r0;  .reg .pred p;  shfl.sync.up.b32 r0|p, %r464, %r462, %r487, %r489;  @p add.s32 r0, r0, %r464;  mov.s32 %r460, r0;}
	// end inline asm
	mov.b32 	%r468, 2;
	// begin inline asm
	{  .reg .s32 r0;  .reg .pred p;  shfl.sync.up.b32 r0|p, %r460, %r468, %r487, %r489;  @p add.s32 r0, r0, %r460;  mov.s32 %r466, r0;}
	// end inline asm
	mov.b32 	%r474, 4;
	// begin inline asm
	{  .reg .s32 r0;  .reg .pred p;  shfl.sync.up.b32 r0|p, %r466, %r474, %r487, %r489;  @p add.s32 r0, r0, %r466;  mov.s32 %r472, r0;}
	// end inline asm
	mov.b32 	%r480, 8;
	// begin inline asm
	{  .reg .s32 r0;  .reg .pred p;  shfl.sync.up.b32 r0|p, %r472, %r480, %r487, %r489;  @p add.s32 r0, r0, %r472;  mov.s32 %r478, r0;}
	// end inline asm
	mov.b32 	%r486, 16;
	// begin inline asm
	{  .reg .s32 r0;  .reg .pred p;  shfl.sync.up.b32 r0|p, %r478, %r486, %r487, %r489;  @p add.s32 r0, r0, %r478;  mov.s32 %r484, r0;}
	// end inline asm
	setp.ne.s32 	%p68, %r257, 31;
	@%p68 bra 	$L__BB20_77;
	shl.b32 	%r510, %r145, 2;
	mov.u32 	%r511, _ZZN3cub18CUB_300001_SM_10006detail4scan16DeviceScanKernelINS2_10policy_hubIijijN4cuda3std3__44plusIvEEE10Policy1000EN6thrust24THRUST_300001_SM_1000_NS6detail15normal_iteratorINSD_10device_ptrIiEEEEPjNS0_13ScanTileStateIiLb1EEES9_NS1_10InputValueIiPiEEjiLb0EiEEvT0_T1_T2_iT3_T4_T5_E12temp_storage;
	add.s32 	%r512, %r511, %r510;
	st.shared.u32 	[%r512+16], %r484;
$L__BB20_77:
	bar.sync 	0;
	ld.shared.v4.u32 	{%r513, %r514, %r515, %r516}, [_ZZN3cub18CUB_300001_SM_10006detail4scan16DeviceScanKernelINS2_10policy_hubIijijN4cuda3std3__44plusIvEEE10Policy1000EN6thrust24THRUST_300001_SM_1000_NS6detail15normal_iteratorINSD_10device_ptrIiEEEEPjNS0_13ScanTileStateIiLb1EEES9_NS1_10InputValueIiPiEEjiLb0EiEEvT0_T1_T2_iT3_T4_T5_E12temp_storage+16];
	add.s32 	%r517, %r514, %r513;
	setp.eq.s32 	%p69, %r145, 2;
	selp.b32 	%r518, %r517, %r513, %p69;
	add.s32 	%r519, %r517, %r515;
	setp.eq.s32 	%p70, %r145, 3;
	selp.b32 	%r520, %r519, %r518, %p70;
	add.s32 	%r521, %r519, %r516;
	setp.eq.s32 	%p71, %r145, 4;
	selp.b32 	%r522, %r521, %r520, %p71;
	ld.shared.v4.u32 	{%r523, %r524, %r525, %r526}, [_ZZN3cub18CUB_300001_SM_10006detail4scan16DeviceScanKernelINS2_10policy_hubIijijN4cuda3std3__44plusIvEEE10Policy1000EN6thrust24THRUST_300001_SM_1000_NS6detail15normal_iteratorINSD_10device_ptrIiEEEEPjNS0_13ScanTileStateIiLb1EEES9_NS1_10InputValueIiPiEEjiLb0EiEEvT0_T1_T2_iT3_T4_T5_E12temp_storage+32];
	add.s32 	%r527, %r521, %r523;
	setp.eq.s32 	%p72, %r145, 5;
	selp.b32 	%r528, %r527, %r522, %p72;
	add.s32 	%r529, %r527, %r524;
	setp.eq.s32 	%p73, %r145, 6;
	selp.b32 	%r530, %r529, %r528, %p73;
	add.s32 	%r531, %r529, %r525;
	setp.eq.s32 	%p74, %r145, 7;
	selp.b32 	%r532, %r531, %r530, %p74;
	add.s32 	%r533, %r531, %r526;
	setp.eq.s32 	%p75, %r145, 8;
	selp.b32 	%r534, %r533, %r532, %p75;
	.pragma "used_bytes_mask 4095";
	ld.shared.v4.u32 	{%r535, %r536, %r537, %r538}, [_ZZN3cub18CUB_300001_SM_10006detail4scan16DeviceScanKernelINS2_10policy_hubIijijN4cuda3std3__44plusIvEEE10Policy1000EN6thrust24THRUST_300001_SM_1000_NS6detail15normal_iteratorINSD_10device_ptrIiEEEEPjNS0_13ScanTileStateIiLb1EEES9_NS1_10InputValueIiPiEEjiLb0EiEEvT0_T1_T2_iT3_T4_T5_E12temp_storage+48];
	add.s32 	%r539, %r533, %r535;
	setp.eq.s32 	%p76, %r145, 9;
	selp.b32 	%r540, %r539, %r534, %p76;
	add.s32 	%r541, %r539, %r536;
	setp.eq.s32 	%p77, %r145, 10;
	selp.b32 	%r542, %r541, %r540, %p77;
	add.s32 	%r543, %r541, %r537;
	setp.eq.s32 	%p78, %r145, 11;
	selp.b32 	%r544, %r543, %r542, %p78;
	setp.lt.u32 	%p79, %r85, 32;
	selp.b32 	%r545, 0, %r544, %p79;
	setp.eq.s32 	%p80, %r257, 0;
	sub.s32 	%r546, %r484, %r464;
	selp.b32 	%r547, 0, %r546, %p80;
	add.s32 	%r548, %r547, %r985;
	add.s32 	%r1037, %r548, %r545;
	bra.uni 	$L__BB20_97;
$L__BB20_78:
	add.s32 	%r291, %r149, %r148;
	add.s32 	%r292, %r150, %r291;
	add.s32 	%r293, %r151, %r292;
	add.s32 	%r294, %r152, %r293;
	add.s32 	%r295, %r153, %r294;
	add.s32 	%r296, %r154, %r295;
	add.s32 	%r297, %r155, %r296;
	add.s32 	%r298, %r156, %r297;
	add.s32 	%r299, %r157, %r298;
	add.s32 	%r300, %r158, %r299;
	add.s32 	%r301, %r159, %r300;
	add.s32 	%r302, %r160, %r301;
	add.s32 	%r303, %r161, %r302;
	add.s32 	%r304, %r162, %r303;
	add.s32 	%r305, %r163, %r304;
	add.s32 	%r306, %r164, %r305;
	add.s32 	%r307, %r165, %r306;
	add.s32 	%r308, %r166, %r307;
	add.s32 	%r309, %r167, %r308;
	add.s32 	%r310, %r168, %r309;
	add.s32 	%r265, %r169, %r310;
	mov.b32 	%r263, 1;
	mov.b32 	%r288, 0;
	mov.b32 	%r290, -1;
	// begin inline asm
	{  .reg .s32 r0;  .reg .pred p;  shfl.sync.up.b32 r0|p, %r265, %r263, %r288, %r290;  @p add.s32 r0, r0, %r265;  mov.s32 %r261, r0;}
	// end inline asm
	mov.b32 	%r269, 2;
	// begin inline asm
	{  .reg .s32 r0;  .reg .pred p;  shfl.sync.up.b32 r0|p, %r261, %r269, %r288, %r290;  @p add.s32 r0, r0, %r261;  mov.s32 %r267, r0;}
	// end inline asm
	mov.b32 	%r275, 4;
	// begin inline asm
	{  .reg .s32 r0;  .reg .pred p;  shfl.sync.up.b32 r0|p, %r267, %r275, %r288, %r290;  @p add.s32 r0, r0, %r267;  mov.s32 %r273, r0;}
	// end inline asm
	mov.b32 	%r281, 8;
	// begin inline asm
	{  .reg .s32 r0;  .reg .pred p;  shfl.sync.up.b32 r0|p, %r273, %r281, %r288, %r290;  @p add.s32 r0, r0, %r273;  mov.s32 %r279, r0;}
	// end inline asm
	mov.b32 	%r287, 16;
	// begin inline asm
	{  .reg .s32 r0;  .reg .pred p;  shfl.sync.up.b32 r0|p, %r279, %r287, %r288, %r290;  @p add.s32 r0, r0, %r279;  mov.s32 %r285, r0;}
	// end inline asm
	setp.ne.s32 	%p27, %r257, 31;
	@%p27 bra 	$L__BB20_80;
	shl.b32 	%r311, %r145, 2;
	mov.u32 	%r312, _ZZN3cub18CUB_300001_SM_10006detail4scan16DeviceScanKernelINS2_10policy_hubIijijN4cuda3std3__44plusIvEEE10Policy1000EN6thrust24THRUST_300001_SM_1000_NS6detail15normal_iteratorINSD_10device_ptrIiEEEEPjNS0_13ScanTileStateIiLb1EEES9_NS1_10InputValueIiPiEEjiLb0EiEEvT0_T1_T2_iT3_T4_T5_E12temp_storage;
	add.s32 	%r313, %r312, %r311;
	st.shared.u32 	[%r313+16], %r285;
$L__BB20_80:
	sub.s32 	%r314, %r285, %r265;
	bar.sync 	0;
	ld.shared.v4.u32 	{%r315, %r316, %r317, %r318}, [_ZZN3cub18CUB_300001_SM_10006detail4scan16DeviceScanKernelINS2_10policy_hubIijijN4cuda3std3__44plusIvEEE10Policy1000EN6thrust24THRUST_300001_SM_1000_NS6detail15normal_iteratorINSD_10device_ptrIiEEEEPjNS0_13ScanTileStateIiLb1EEES9_NS1_10InputValueIiPiEEjiLb0EiEEvT0_T1_T2_iT3_T4_T5_E12temp_storage+16];
	add.s32 	%r319, %r316, %r315;
	setp.eq.s32 	%p28, %r145, 2;
	selp.b32 	%r320, %r319, %r315, %p28;
	add.s32 	%r321, %r319, %r317;
	setp.eq.s32 	%p29, %r145, 3;
	selp.b32 	%r322, %r321, %r320, %p29;
	add.s32 	%r323, %r321, %r318;
	setp.eq.s32 	%p30, %r145, 4;
	selp.b32 	%r324, %r323, %r322, %p30;
	ld.shared.v4.u32 	{%r325, %r326, %r327, %r328}, [_ZZN3cub18CUB_300001_SM_10006detail4scan16DeviceScanKernelINS2_10policy_hubIijijN4cuda3std3__44plusIvEEE10Policy1000EN6thrust24THRUST_300001_SM_1000_NS6detail15normal_iteratorINSD_10device_ptrIiEEEEPjNS0_13ScanTileStateIiLb1EEES9_NS1_10InputValueIiPiEEjiLb0EiEEvT0_T1_T2_iT3_T4_T5_E12temp_storage+32];
	add.s32 	%r329, %r323, %r325;
	setp.eq.s32 	%p31, %r145, 5;
	selp.b32 	%r330, %r329, %r324, %p31;
	add.s32 	%r331, %r329, %r326;
	setp.eq.s32 	%p32, %r145, 6;
	selp.b32 	%r332, %r331, %r330, %p32;
	add.s32 	%r333, %r331, %r327;
	setp.eq.s32 	%p33, %r145, 7;
	selp.b32 	%r334, %r333, %r332, %p33;
	add.s32 	%r335, %r333, %r328;
	setp.eq.s32 	%p34, %r145, 8;
	selp.b32 	%r336, %r335, %r334, %p34;
	ld.shared.v4.u32 	{%r337, %r338, %r339, %r340}, [_ZZN3cub18CUB_300001_SM_10006detail4scan16DeviceScanKernelINS2_10policy_hubIijijN4cuda3std3__44plusIvEEE10Policy1000EN6thrust24THRUST_300001_SM_1000_NS6detail15normal_iteratorINSD_10device_ptrIiEEEEPjNS0_13ScanTileStateIiLb1EEES9_NS1_10InputValueIiPiEEjiLb0EiEEvT0_T1_T2_iT3_T4_T5_E12temp_storage+48];
	add.s32 	%r341, %r335, %r337;
	setp.eq.s32 	%p35, %r145, 9;
	selp.b32 	%r342, %r341, %r336, %p35;
	add.s32 	%r343, %r341, %r338;
	setp.eq.s32 	%p36, %r145, 10;
	selp.b32 	%r344, %r343, %r342, %p36;
	add.s32 	%r345, %r343, %r339;
	setp.eq.s32 	%p37, %r145, 11;
	selp.b32 	%r346, %r345, %r344, %p37;
	add.s32 	%r175, %r345, %r340;
	setp.gt.u32 	%p38, %r85, 31;
	setp.lt.u32 	%p39, %r85, 32;
	setp.eq.s32 	%p40, %r257, 0;
	selp.b32 	%r347, 0, %r314, %p40;
	add.s32 	%r1036, %r346, %r347;
	selp.b32 	%r177, %r314, %r1036, %p39;
	@%p38 bra 	$L__BB20_96;
	setp.ne.s32 	%p41, %r85, 0;
	mul.wide.s32 	%rd20, %r986, 8;
	add.s64 	%rd10, %rd15, %rd20;
	@%p41 bra 	$L__BB20_83;
	st.shared.u32 	[_ZZN3cub18CUB_300001_SM_10006detail4scan16DeviceScanKernelINS2_10policy_hubIijijN4cuda3std3__44plusIvEEE10Policy1000EN6thrust24THRUST_300001_SM_1000_NS6detail15normal_iteratorINSD_10device_ptrIiEEEEPjNS0_13ScanTileStateIiLb1EEES9_NS1_10InputValueIiPiEEjiLb0EiEEvT0_T1_T2_iT3_T4_T5_E12temp_storage+12], %r175;
	add.s64 	%rd21, %rd10, 256;
	mov.b32 	%r348, 100;
	// begin inline asm
	st.relaxed.gpu.v2.u32 [%rd21], {%r348, %r175};
	// end inline asm
$L__BB20_83:
	not.b32 	%r354, %r85;
	add.s32 	%r1031, %r986, %r354;
	mov.b32 	%r350, 830;
	// begin inline asm
	nanosleep.u32 %r350;
	// end inline asm
	mul.wide.s32 	%rd23, %r1031, 8;
	add.s64 	%rd24, %rd15, %rd23;
	add.s64 	%rd22, %rd24, 256;
	// begin inline asm
	ld.relaxed.gpu.v2.u32 {%r1033, %r1025}, [%rd22];
	// end inline asm
	mov.b32 	%r1026, 952;
$L__BB20_84:
	setp.eq.s32 	%p42, %r1033, 99;
	mov.b32 	%r355, -1;
	vote.sync.any.pred 	%p43, %p42, %r355;
	not.pred 	%p44, %p43;
	@%p44 bra 	$L__BB20_86;
	mul.lo.s32 	%r458, %r986, 16807;
	and.b32  	%r986, %r458, 2147483647;
	add.s32 	%r459, %r1026, 1;
	rem.u32 	%r455, %r986, %r459;
	// begin inline asm
	nanosleep.u32 %r455;
	// end inline asm
	shr.u32 	%r1026, %r1026, 1;
	// begin inline asm
	ld.relaxed.gpu.v2.u32 {%r1033, %r1025}, [%rd22];
	// end inline asm
	bra.uni 	$L__BB20_84;
$L__BB20_86:
	setp.eq.s32 	%p45, %r1033, 101;
	mov.b32 	%r382, -1;
	vote.sync.ballot.b32 	%r384, %p45, %r382;
	// begin inline asm
	mov.u32 %r357, %lanemask_ge;
	// end inline asm
	and.b32  	%r385, %r384, %r357;
	or.b32  	%r386, %r385, -2147483648;
	add.s32 	%r387, %r386, -1;
	not.b32 	%r388, %r386;
	and.b32  	%r389, %r388, %r387;
	popc.b32 	%r361, %r389;
	mov.b32 	%r360, 1;
	// begin inline asm
	shfl.sync.down.b32 %r358, %r1025, %r360, %r361, %r382;
	// end inline asm
	setp.lt.s32 	%p47, %r257, %r361;
	selp.b32 	%r390, %r358, 0, %p47;
	add.s32 	%r364, %r390, %r1025;
	mov.b32 	%r365, 2;
	// begin inline asm
	shfl.sync.down.b32 %r363, %r364, %r365, %r361, %r382;
	// end inline asm
	add.s32 	%r391, %r257, 2;
	setp.gt.s32 	%p48, %r391, %r361;
	selp.b32 	%r392, 0, %r363, %p48;
	add.s32 	%r369, %r364, %r392;
	mov.b32 	%r370, 4;
	// begin inline asm
	shfl.sync.down.b32 %r368, %r369, %r370, %r361, %r382;
	// end inline asm
	add.s32 	%r393, %r257, 4;
	setp.gt.s32 	%p49, %r393, %r361;
	selp.b32 	%r394, 0, %r368, %p49;
	add.s32 	%r374, %r369, %r394;
	mov.b32 	%r375, 8;
	// begin inline asm
	shfl.sync.down.b32 %r373, %r374, %r375, %r361, %r382;
	// end inline asm
	add.s32 	%r395, %r257, 8;
	setp.gt.s32 	%p50, %r395, %r361;
	selp.b32 	%r396, 0, %r373, %p50;
	add.s32 	%r379, %r374, %r396;
	mov.b32 	%r380, 16;
	// begin inline asm
	shfl.sync.down.b32 %r378, %r379, %r380, %r361, %r382;
	// end inline asm
	add.s32 	%r397, %r257, 16;
	setp.gt.s32 	%p51, %r397, %r361;
	selp.b32 	%r398, 0, %r378, %p51;
	add.s32 	%r1029, %r379, %r398;
	add.s64 	%rd11, %rd15, 256;
	mov.b32 	%r1027, 952;
$L__BB20_87:
	setp.ne.s32 	%p52, %r1033, 101;
	mov.b32 	%r399, -1;
	vote.sync.all.pred 	%p53, %p52, %r399;
	not.pred 	%p54, %p53;
	@%p54 bra 	$L__BB20_92;
	shr.u32 	%r1027, %r1027, 1;
	mul.wide.s32 	%rd27, %r1031, 8;
	add.s64 	%rd28, %rd11, %rd27;
	add.s64 	%rd26, %rd28, -256;
	// begin inline asm
	ld.relaxed.gpu.v2.u32 {%r1033, %r1034}, [%rd26];
	// end inline asm
	mov.u32 	%r1035, %r1027;
$L__BB20_89:
	setp.eq.s32 	%p58, %r1033, 99;
	mov.b32 	%r407, -1;
	vote.sync.any.pred 	%p59, %p58, %r407;
	not.pred 	%p60, %p59;
	@%p60 bra 	$L__BB20_91;
	mul.lo.s32 	%r453, %r986, 16807;
	and.b32  	%r986, %r453, 2147483647;
	add.s32 	%r454, %r1035, 1;
	rem.u32 	%r450, %r986, %r454;
	// begin inline asm
	nanosleep.u32 %r450;
	// end inline asm
	shr.u32 	%r1035, %r1035, 1;
	// begin inline asm
	ld.relaxed.gpu.v2.u32 {%r1033, %r1034}, [%rd26];
	// end inline asm
	bra.uni 	$L__BB20_89;
$L__BB20_91:
	setp.eq.s32 	%p61, %r1033, 101;
	mov.b32 	%r433, -1;
	vote.sync.ballot.b32 	%r434, %p61, %r433;
	and.b32  	%r435, %r434, %r357;
	or.b32  	%r436, %r435, -2147483648;
	add.s32 	%r437, %r436, -1;
	not.b32 	%r438, %r436;
	and.b32  	%r439, %r438, %r437;
	popc.b32 	%r412, %r439;
	mov.b32 	%r411, 1;
	// begin inline asm
	shfl.sync.down.b32 %r409, %r1034, %r411, %r412, %r433;
	// end inline asm
	setp.lt.s32 	%p63, %r257, %r412;
	selp.b32 	%r440, %r409, 0, %p63;
	add.s32 	%r415, %r440, %r1034;
	mov.b32 	%r416, 2;
	// begin inline asm
	shfl.sync.down.b32 %r414, %r415, %r416, %r412, %r433;
	// end inline asm
	add.s32 	%r441, %r257, 2;
	setp.gt.s32 	%p64, %r441, %r412;
	selp.b32 	%r442, 0, %r414, %p64;
	add.s32 	%r420, %r415, %r442;
	mov.b32 	%r421, 4;
	// begin inline asm
	shfl.sync.down.b32 %r419, %r420, %r421, %r412, %r433;
	// end inline asm
	add.s32 	%r443, %r257, 4;
	setp.gt.s32 	%p65, %r443, %r412;
	selp.b32 	%r444, 0, %r419, %p65;
	add.s32 	%r425, %r420, %r444;
	mov.b32 	%r426, 8;
	// begin inline asm
	shfl.sync.down.b32 %r424, %r425, %r426, %r412, %r433;
	// end inline asm
	add.s32 	%r445, %r257, 8;
	setp.gt.s32 	%p66, %r445, %r412;
	selp.b32 	%r446, 0, %r424, %p66;
	add.s32 	%r430, %r425, %r446;
	mov.b32 	%r431, 16;
	// begin inline asm
	shfl.sync.down.b32 %r429, %r430, %r431, %r412, %r433;
	// end inline asm
	add.s32 	%r447, %r257, 16;
	setp.gt.s32 	%p67, %r447, %r412;
	selp.b32 	%r448, 0, %r429, %p67;
	add.s32 	%r449, %r448, %r1029;
	add.s32 	%r1029, %r449, %r430;
	add.s32 	%r1031, %r1031, -32;
	bra.uni 	$L__BB20_87;
$L__BB20_92:
	@%p41 bra 	$L__BB20_94;
	add.s32 	%r402, %r1029, %r175;
	add.s64 	%rd25, %rd10, 256;
	mov.b32 	%r401, 101;
	// begin inline asm
	st.relaxed.gpu.v2.u32 [%rd25], {%r401, %r402};
	// end inline asm
	st.shared.u32 	[_ZZN3cub18CUB_300001_SM_10006detail4scan16DeviceScanKernelINS2_10policy_hubIijijN4cuda3std3__44plusIvEEE10Policy1000EN6thrust24THRUST_300001_SM_1000_NS6detail15normal_iteratorINSD_10device_ptrIiEEEEPjNS0_13ScanTileStateIiLb1EEES9_NS1_10InputValueIiPiEEjiLb0EiEEvT0_T1_T2_iT3_T4_T5_E12temp_storage+4], %r1029;
	st.shared.u32 	[_ZZN3cub18CUB_300001_SM_10006detail4scan16DeviceScanKernelINS2_10policy_hubIijijN4cuda3std3__44plusIvEEE10Policy1000EN6thrust24THRUST_300001_SM_1000_NS6detail15normal_iteratorINSD_10device_ptrIiEEEEPjNS0_13ScanTileStateIiLb1EEES9_NS1_10InputValueIiPiEEjiLb0EiEEvT0_T1_T2_iT3_T4_T5_E12temp_storage+8], %r402;
$L__BB20_94:
	setp.ne.s32 	%p56, %r257, 0;
	mov.u32 	%r1036, %r177;
	@%p56 bra 	$L__BB20_96;
	st.shared.u32 	[_ZZN3cub18CUB_300001_SM_10006detail4scan16DeviceScanKernelINS2_10policy_hubIijijN4cuda3std3__44plusIvEEE10Policy1000EN6thrust24THRUST_300001_SM_1000_NS6detail15normal_iteratorINSD_10device_ptrIiEEEEPjNS0_13ScanTileStateIiLb1EEES9_NS1_10InputValueIiPiEEjiLb0EiEEvT0_T1_T2_iT3_T4_T5_E12temp_storage+76], %r1029;
	mov.u32 	%r1036, %r1029;
$L__BB20_96:
	bar.sync 	0;
	setp.eq.s32 	%p57, %r85, 0;
	ld.shared.u32 	%r403, [_ZZN3cub18CUB_300001_SM_10006detail4scan16DeviceScanKernelINS2_10policy_hubIijijN4cuda3std3__44plusIvEEE10Policy1000EN6thrust24THRUST_300001_SM_1000_NS6detail15normal_iteratorINSD_10device_ptrIiEEEEPjNS0_13ScanTileStateIiLb1EEES9_NS1_10InputValueIiPiEEjiLb0EiEEvT0_T1_T2_iT3_T4_T5_E12temp_storage+76];
	selp.b32 	%r404, 0, %r403, %p57;
	add.s32 	%r1037, %r404, %r1036;
$L__BB20_97:
	add.s32 	%r549, %r1037, %r148;
	add.s32 	%r550, %r149, %r549;
	add.s32 	%r551, %r150, %r550;
	add.s32 	%r552, %r151, %r551;
	add.s32 	%r553, %r152, %r552;
	add.s32 	%r554, %r153, %r553;
	add.s32 	%r555, %r154, %r554;
	add.s32 	%r556, %r155, %r555;
	add.s32 	%r557, %r156, %r556;
	add.s32 	%r558, %r157, %r557;
	add.s32 	%r559, %r158, %r558;
	add.s32 	%r560, %r159, %r559;
	add.s32 	%r561, %r160, %r560;
	add.s32 	%r562, %r161, %r561;
	add.s32 	%r563, %r162, %r562;
	add.s32 	%r564, %r163, %r563;
	add.s32 	%r565, %r164, %r564;
	add.s32 	%r566, %r165, %r565;
	add.s32 	%r567, %r166, %r566;
	add.s32 	%r568, %r167, %r567;
	add.s32 	%r569, %r168, %r568;
	bar.sync 	0;
	st.shared.v2.u32 	[%r147], {%r1037, %r549};
	st.shared.v2.u32 	[%r147+8], {%r550, %r551};
	st.shared.v2.u32 	[%r147+16], {%r552, %r553};
	st.shared.v2.u32 	[%r147+24], {%r554, %r555};
	st.shared.v2.u32 	[%r147+32], {%r556, %r557};
	st.shared.v2.u32 	[%r147+40], {%r558, %r559};
	st.shared.v2.u32 	[%r147+48], {%r560, %r561};
	st.shared.v2.u32 	[%r147+56], {%r562, %r563};
	st.shared.v2.u32 	[%r147+64], {%r564, %r565};
	st.shared.v2.u32 	[%r147+72], {%r566, %r567};
	st.shared.v2.u32 	[%r147+80], {%r568, %r569};
	bar.warp.sync 	-1;
	ld.shared.u32 	%r216, [%r146];
	ld.shared.u32 	%r217, [%r146+128];
	ld.shared.u32 	%r218, [%r146+256];
	ld.shared.u32 	%r219, [%r146+384];
	ld.shared.u32 	%r220, [%r146+512];
	ld.shared.u32 	%r221, [%r146+640];
	ld.shared.u32 	%r222, [%r146+768];
	ld.shared.u32 	%r223, [%r146+896];
	ld.shared.u32 	%r224, [%r146+1024];
	ld.shared.u32 	%r225, [%r146+1152];
	ld.shared.u32 	%r226, [%r146+1280];
	ld.shared.u32 	%r227, [%r146+1408];
	ld.shared.u32 	%r228, [%r146+1536];
	ld.shared.u32 	%r229, [%r146+1664];
	ld.shared.u32 	%r230, [%r146+1792];
	ld.shared.u32 	%r231, [%r146+1920];
	ld.shared.u32 	%r232, [%r146+2048];
	ld.shared.u32 	%r233, [%r146+2176];
	ld.shared.u32 	%r234, [%r146+2304];
	ld.shared.u32 	%r235, [%r146+2432];
	ld.shared.u32 	%r236, [%r146+2560];
	ld.shared.u32 	%r237, [%r146+2688];
	setp.ne.s32 	%p81, %r85, 0;
	@%p81 bra 	$L__BB20_99;
	st.volatile.shared.u32 	[_ZZN3cub18CUB_300001_SM_10006detail4scan16DeviceScanKernelINS2_10policy_hubIijijN4cuda3std3__44plusIvEEE10Policy1000EN6thrust24THRUST_300001_SM_1000_NS6detail15normal_iteratorINSD_10device_ptrIiEEEEPjNS0_13ScanTileStateIiLb1EEES9_NS1_10InputValueIiPiEEjiLb0EiEEvT0_T1_T2_iT3_T4_T5_E12temp_storage+33792], %r6;
$L__BB20_99:
	ld.param.u32 	%r984, [_ZN3cub18CUB_300001_SM_10006detail4scan16DeviceScanKernelINS2_10policy_hubIijijN4cuda3std3__44plusIvEEE10Policy1000EN6thrust24THRUST_300001_SM_1000_NS6detail15normal_iteratorINSD_10device_ptrIiEEEEPjNS0_13ScanTileStateIiLb1EEES9_NS1_10InputValueIiPiEEjiLb0EiEEvT0_T1_T2_iT3_T4_T5__param_3];
	ld.param.u64 	%rd59, [_ZN3cub18CUB_300001_SM_10006detail4scan16DeviceScanKernelINS2_10policy_hubIijijN4cuda3std3__44plusIvEEE10Policy1000EN6thrust24THRUST_300001_SM_1000_NS6detail15normal_iteratorINSD_10device_ptrIiEEEEPjNS0_13ScanTileStateIiLb1EEES9_NS1_10InputValueIiPiEEjiLb0EiEEvT0_T1_T2_iT3_T4_T5__param_1];
	bar.sync 	0;
	ld.volatile.shared.u32 	%r238, [_ZZN3cub18CUB_300001_SM_10006detail4scan16DeviceScanKernelINS2_10policy_hubIijijN4cuda3std3__44plusIvEEE10Policy1000EN6thrust24THRUST_300001_SM_1000_NS6detail15normal_iteratorINSD_10device_ptrIiEEEEPjNS0_13ScanTileStateIiLb1EEES9_NS1_10InputValueIiPiEEjiLb0EiEEvT0_T1_T2_iT3_T4_T5_E12temp_storage+33792];
	setp.ge.s32 	%p82, %r87, %r238;
	cvt.u64.u32 	%rd35, %r87;
	mov.u32 	%r570, %ctaid.x;
	add.s32 	%r571, %r984, %r570;
	mul.lo.s32 	%r572, %r571, 8448;
	cvt.u64.u32 	%rd36, %r572;
	add.s64 	%rd37, %rd35, %rd36;
	cvta.to.global.u64 	%rd38, %rd59;
	shl.b64 	%rd39, %rd37, 2;
	add.s64 	%rd12, %rd38, %rd39;
	@%p82 bra 	$L__BB20_101;
	st.global.u32 	[%rd12], %r216;
$L__BB20_101:
	setp.ge.s32 	%p83, %r90, %r238;
	@%p83 bra 	$L__BB20_103;
	st.global.u32 	[%rd12+128], %r217;
$L__BB20_103:
	setp.ge.s32 	%p84, %r93, %r238;
	@%p84 bra 	$L__BB20_105;
	st.global.u32 	[%rd12+256], %r218;
$L__BB20_105:
	setp.ge.s32 	%p85, %r96, %r238;
	@%p85 bra 	$L__BB20_107;
	st.global.u32 	[%rd12+384], %r219;
$L__BB20_107:
	mov.u32 	%r573, %tid.x;
	and.b32  	%r574, %r573, 992;
	mul.lo.s32 	%r575, %r574, 22;
	and.b32  	%r576, %r573, 31;
	or.b32  	%r577, %r575, %r576;
	add.s32 	%r578, %r577, 128;
	setp.ge.s32 	%p86, %r578, %r238;
	@%p86 bra 	$L__BB20_109;
	st.global.u32 	[%rd12+512], %r220;
$L__BB20_109:
	add.s32 	%r584, %r577, 160;
	setp.ge.s32 	%p87, %r584, %r238;
	@%p87 bra 	$L__BB20_111;
	st.global.u32 	[%rd12+640], %r221;
$L__BB20_111:
	setp.ge.s32 	%p88, %r103, %r238;
	@%p88 bra 	$L__BB20_113;
	st.global.u32 	[%rd12+768], %r222;
$L__BB20_113:
	add.s32 	%r590, %r577, 224;
	setp.ge.s32 	%p89, %r590, %r238;
	@%p89 bra 	$L__BB20_115;
	st.global.u32 	[%rd12+896], %r223;
$L__BB20_115:
	setp.ge.s32 	%p90, %r108, %r238;
	@%p90 bra 	$L__BB20_117;
	st.global.u32 	[%rd12+1024], %r224;
$L__BB20_117:
	add.s32 	%r596, %r577, 288;
	setp.ge.s32 	%p91, %r596, %r238;
	@%p91 bra 	$L__BB20_119;
	st.global.u32 	[%rd12+1152], %r225;
$L__BB20_119:
	setp.ge.s32 	%p92, %r113, %r238;
	@%p92 bra 	$L__BB20_121;
	st.global.u32 	[%rd12+1280], %r226;
$L__BB20_121:
	setp.ge.s32 	%p93, %r116, %r238;
	@%p93 bra 	$L__BB20_123;
	st.global.u32 	[%rd12+1408], %r227;
$L__BB20_123:
	setp.ge.s32 	%p94, %r119, %r238;
	@%p94 bra 	$L__BB20_125;
	st.global.u32 	[%rd12+1536], %r228;
$L__BB20_125:
	setp.ge.s32 	%p95, %r122, %r238;
	@%p95 bra 	$L__BB20_127;
	st.global.u32 	[%rd12+1664], %r229;
$L__BB20_127:
	add.s32 	%r602, %r577, 448;
	setp.ge.s32 	%p96, %r602, %r238;
	@%p96 bra 	$L__BB20_129;
	st.global.u32 	[%rd12+1792], %r230;
$L__BB20_129:
	setp.ge.s32 	%p97, %r127, %r238;
	@%p97 bra 	$L__BB20_131;
	st.global.u32 	[%rd12+1920], %r231;
$L__BB20_131:
	add.s32 	%r608, %r577, 512;
	setp.ge.s32 	%p98, %r608, %r238;
	@%p98 bra 	$L__BB20_133;
	st.global.u32 	[%rd12+2048], %r232;
$L__BB20_133:
	add.s32 	%r614, %r577, 544;
	setp.ge.s32 	%p99, %r614, %r238;
	@%p99 bra 	$L__BB20_135;
	st.global.u32 	[%rd12+2176], %r233;
$L__BB20_135:
	setp.ge.s32 	%p100, %r134, %r238;
	@%p100 bra 	$L__BB20_137;
	st.global.u32 	[%rd12+2304], %r234;
$L__BB20_137:
	add.s32 	%r620, %r577, 608;
	setp.ge.s32 	%p101, %r620, %r238;
	@%p101 bra 	$L__BB20_139;
	st.global.u32 	[%rd12+2432], %r235;
$L__BB20_139:
	add.s32 	%r626, %r577, 640;
	setp.ge.s32 	%p102, %r626, %r238;
	@%p102 bra 	$L__BB20_141;
	st.global.u32 	[%rd12+2560], %r236;
$L__BB20_141:
	setp.ge.s32 	%p103, %r141, %r238;
	@%p103 bra 	$L__BB20_143;
	st.global.u32 	[%rd12+2688], %r237;
$L__BB20_143:
	ret;

}
	// .globl	_ZN3cub18CUB_300001_SM_10006detail4scan16DeviceScanKernelINS2_10policy_hubIijimN4cuda3std3__44plusIvEEE10Policy1000EN6thrust24THRUST_300001_SM_1000_NS6detail15normal_iteratorINSD_10device_ptrIiEEEEPjNS0_13ScanTileStateIiLb1EEES9_NS1_10InputValueIiPiEEmiLb0EiEEvT0_T1_T2_iT3_T4_T5_
.visible .entry _ZN3cub18CUB_300001_SM_10006detail4scan16DeviceScanKernelINS2_10policy_hubIijimN4cuda3std3__44plusIvEEE10Policy1000EN6thrust24THRUST_300001_SM_1000_NS6detail15normal_iteratorINSD_10device_ptrIiEEEEPjNS0_13ScanTileStateIiLb1EEES9_NS1_10InputValueIiPiEEmiLb0EiEEvT0_T1_T2_iT3_T4_T5_(
	.param .align 8 .b8 _ZN3cub18CUB_300001_SM_10006detail4scan16DeviceScanKernelINS2_10policy_hubIijimN4cuda3std3__44plusIvEEE10Policy1000EN6thrust24THRUST_300001_SM_1000_NS6detail15normal_iteratorINSD_10device_ptrIiEEEEPjNS0_13ScanTileStateIiLb1EEES9_NS1_10InputValueIiPiEEmiLb0EiEEvT0_T1_T2_iT3_T4_T5__param_0[8],
	.param .u64 .ptr .align 1 _ZN3cub18CUB_300001_SM_10006detail4scan16DeviceScanKernelINS2_10policy_hubIijimN4cuda3std3__44plusIvEEE10Policy1000EN6thrust24THRUST_300001_SM_1000_NS6detail15normal_iteratorINSD_10device_ptrIiEEEEPjNS0_13ScanTileStateIiLb1EEES9_NS1_10InputValueIiPiEEmiLb0EiEEvT0_T1_T2_iT3_T4_T5__param_1,
	.param .align 8 .b8 _ZN3cub18CUB_300001_SM_10006detail4scan16DeviceScanKernelINS2_10policy_hubIijimN4cuda3std3__44plusIvEEE10Policy1000EN6thrust24THRUST_300001_SM_1000_NS6detail15normal_iteratorINSD_10device_ptrIiEEEEPjNS0_13ScanTileStateIiLb1EEES9_NS1_10InputValueIiPiEEmiLb0EiEEvT0_T1_T2_iT3_T4_T5__param_2[8],
	.param .u32 _ZN3cub18CUB_300001_SM_10006detail4scan16DeviceScanKernelINS2_10policy_hubIijimN4cuda3std3__44plusIvEEE10Policy1000EN6thrust24THRUST_300001_SM_1000_NS6detail15normal_iteratorINSD_10device_ptrIiEEEEPjNS0_13ScanTileStateIiLb1EEES9_NS1_10InputValueIiPiEEmiLb0EiEEvT0_T1_T2_iT3_T4_T5__param_3,
	.param .align 1 .b8 _ZN3cub18CUB_300001_SM_10006detail4scan16DeviceScanKernelINS2_10policy_hubIijimN4cuda3std3__44plusIvEEE10Policy1000EN6thrust24THRUST_300001_SM_1000_NS6detail15normal_iteratorINSD_10device_ptrIiEEEEPjNS0_13ScanTileStateIiLb1EEES9_NS1_10InputValueIiPiEEmiLb0EiEEvT0_T1_T2_iT3_T4_T5__param_4[1],
	.param .align 8 .b8 _ZN3cub18CUB_300001_SM_10006detail4scan16DeviceScanKernelINS2_10policy_hubIijimN4cuda3std3__44plusIvEEE10Policy1000EN6thrust24THRUST_300001_SM_1000_NS6detail15normal_iteratorINSD_10device_ptrIiEEEEPjNS0_13ScanTileStateIiLb1EEES9_NS1_10InputValueIiPiEEmiLb0EiEEvT0_T1_T2_iT3_T4_T5__param_5[16],
	.param .u64 _ZN3cub18CUB_300001_SM_10006detail4scan16DeviceScanKernelINS2_10policy_hubIijimN4cuda3std3__44plusIvEEE10Policy1000EN6thrust24THRUST_300001_SM_1000_NS6detail15normal_iteratorINSD_10device_ptrIiEEEEPjNS0_13ScanTileStateIiLb1EEES9_NS1_10InputValueIiPiEEmiLb0EiEEvT0_T1_T2_iT3_T4_T5__param_6
)
.maxntid 416
{
	.reg .pred 	%p<158>;
	.reg .b16 	%rs<3>;
	.reg .b32 	%r<991>;
	.reg .b64 	%rd<62>;
	// demoted variable
	.shared .align 16 .b8 _ZZN3cub18CUB_300001_SM_10006detail4scan16DeviceScanKernelINS2_10policy_hubIijimN4cuda3std3__44plusIvEEE10Policy1000EN6thrust24THRUST_300001_SM_1000_NS6detail15normal_iteratorINSD_10device_ptrIiEEEEPjNS0_13ScanTileStateIiLb1EEES9_NS1_10InputValueIiPiEEmiLb0EiEEvT0_T1_T2_iT3_T4_T5_E12temp_storage[31632];
	ld.param.u32 	%r208, [_ZN3cub18CUB_300001_SM_10006detail4scan16DeviceScanKernelINS2_10policy_hubIijimN4cuda3std3__44plusIvEEE10Policy1000EN6thrust24THRUST_300001_SM_1000_NS6detail15normal_iteratorINSD_10device_ptrIiEEEEPjNS0_13ScanTileStateIiLb1EEES9_NS1_10InputValueIiPiEEmiLb0EiEEvT0_T1_T2_iT3_T4_T5__param_5];
	bfe.u32 	%r209, %r208, 0, 8;
	cvt.u16.u32 	%rs1, %r209;
	and.b16  	%rs2, %rs1, 255;
	ld.param.u64 	%rd17, [_ZN3cub18CUB_300001_SM_10006detail4scan16DeviceScanKernelINS2_10policy_hubIijimN4cuda3std3__44plusIvEEE10Policy1000EN6thrust24THRUST_300001_SM_1000_NS6detail15normal_iteratorINSD_10device_ptrIiEEEEPjNS0_13ScanTileStateIiLb1EEES9_NS1_10InputValueIiPiEEmiLb0EiEEvT0_T1_T2_iT3_T4_T5__param_2];
	ld.param.u64 	%rd15, [_ZN3cub18CUB_300001_SM_10006detail4scan16DeviceScanKernelINS2_10policy_hubIijimN4cuda3std3__44plusIvEEE10Policy1000EN6thrust24THRUST_300001_SM_1000_NS6detail15normal_iteratorINSD_10device_ptrIiEEEEPjNS0_13ScanTileStateIiLb1EEES9_NS1_10InputValueIiPiEEmiLb0EiEEvT0_T1_T2_iT3_T4_T5__param_0];
	ld.param.u64 	%rd1, [_ZN3cub18CUB_300001_SM_10006detail4scan16DeviceScanKernelINS2_10policy_hubIijimN4cuda3std3__44plusIvEEE10Policy1000EN6thrust24THRUST_300001_SM_1000_NS6detail15normal_iteratorINSD_10device_ptrIiEEEEPjNS0_13ScanTileStateIiLb1EEES9_NS1_10InputValueIiPiEEmiLb0EiEEvT0_T1_T2_iT3_T4_T5__param_5+8];
	ld.param.u32 	%r207, [_ZN3cub18CUB_300001_SM_10006detail4scan16DeviceScanKernelINS2_10policy_hubIijimN4cuda3std3__44plusIvEEE10Policy1000EN6thrust24THRUST_300001_SM_1000_NS6detail15normal_iteratorINSD_10device_ptrIiEEEEPjNS0_13ScanTileStateIiLb1EEES9_NS1_10InputValueIiPiEEmiLb0EiEEvT0_T1_T2_iT3_T4_T5__param_3];
	ld.param.u64 	%rd18, [_ZN3cub18CUB_300001_SM_10006detail4scan16DeviceScanKernelINS2_10policy_hubIijimN4cuda3std3__44plusIvEEE10Policy1000EN6thrust24THRUST_300001_SM_1000_NS6detail15normal_iteratorINSD_10device_ptrIiEEEEPjNS0_13ScanTileStateIiLb1EEES9_NS1_10InputValueIiPiEEmiLb0EiEEvT0_T1_T2_iT3_T4_T5__param_6];
	setp.eq.s16 	%p1, %rs2, 0;
	@%p1 bra 	$L__BB21_2;
	cvta.to.global.u64 	%rd19, %rd1;
	ld.global.u32 	%r947, [%rd19];
	bra.uni 	$L__BB21_3;
$L__BB21_2:
	cvt.u32.u64 	%r947, %rd1;
$L__BB21_3:
	cvta.to.global.u64 	%rd3, %rd15;
	mov.u32 	%r210, %ctaid.x;
	add.s32 	%r4, %r207, %r210;
	mul.wide.s32 	%rd4, %r4, 7904;
	sub.s64 	%rd5, %rd18, %rd4;
	setp.lt.u64 	%p2, %rd5, 7905;
	@%p2 bra 	$L__BB21_29;
	mov.u32 	%r5, %tid.x;
	and.b32  	%r605, %r5, 31;
	and.b32  	%r606, %r5, 992;
	mul.lo.s32 	%r607, %r606, 19;
	or.b32  	%r608, %r607, %r605;
	cvt.u64.u32 	%rd42, %r608;
	add.s64 	%rd6, %rd4, %rd42;
	shl.b64 	%rd43, %rd6, 2;
	add.s64 	%rd44, %rd3, %rd43;
	ld.global.u32 	%r609, [%rd44];
	ld.global.u32 	%r610, [%rd44+128];
	ld.global.u32 	%r611, [%rd44+256];
	ld.global.u32 	%r612, [%rd44+384];
	ld.global.u32 	%r613, [%rd44+512];
	ld.global.u32 	%r614, [%rd44+640];
	ld.global.u32 	%r615, [%rd44+768];
	ld.global.u32 	%r616, [%rd44+896];
	ld.global.u32 	%r617, [%rd44+1024];
	ld.global.u32 	%r618, [%rd44+1152];
	ld.global.u32 	%r619, [%rd44+1280];
	ld.global.u32 	%r620, [%rd44+1408];
	ld.global.u32 	%r621, [%rd44+1536];
	ld.global.u32 	%r622, [%rd44+1664];
	ld.global.u32 	%r623, [%rd44+1792];
	ld.global.u32 	%r624, [%rd44+1920];
	ld.global.u32 	%r625, [%rd44+2048];
	ld.global.u32 	%r626, [%rd44+2176];
	ld.global.u32 	%r627, [%rd44+2304];
	// begin inline asm
	mov.u32 %r604, %laneid;
	// end inline asm
	shr.u32 	%r7, %r5, 5;
	mad.lo.s32 	%r628, %r7, 608, %r604;
	shl.b32 	%r629, %r628, 2;
	mov.u32 	%r630, _ZZN3cub18CUB_300001_SM_10006detail4scan16DeviceScanKernelINS2_10policy_hubIijimN4cuda3std3__44plusIvEEE10Policy1000EN6thrust24THRUST_300001_SM_1000_NS6detail15normal_iteratorINSD_10device_ptrIiEEEEPjNS0_13ScanTileStateIiLb1EEES9_NS1_10InputValueIiPiEEmiLb0EiEEvT0_T1_T2_iT3_T4_T5_E12temp_storage;
	add.s32 	%r8, %r630, %r629;
	st.shared.u32 	[%r8], %r609;
	st.shared.u32 	[%r8+128], %r610;
	st.shared.u32 	[%r8+256], %r611;
	st.shared.u32 	[%r8+384], %r612;
	st.shared.u32 	[%r8+512], %r613;
	st.shared.u32 	[%r8+640], %r614;
	st.shared.u32 	[%r8+768], %r615;
	st.shared.u32 	[%r8+896], %r616;
	st.shared.u32 	[%r8+1024], %r617;
	st.shared.u32 	[%r8+1152], %r618;
	st.shared.u32 	[%r8+1280], %r619;
	st.shared.u32 	[%r8+1408], %r620;
	st.shared.u32 	[%r8+1536], %r621;
	st.shared.u32 	[%r8+1664], %r622;
	st.shared.u32 	[%r8+1792], %r623;
	st.shared.u32 	[%r8+1920], %r624;
	st.shared.u32 	[%r8+2048], %r625;
	st.shared.u32 	[%r8+2176], %r626;
	st.shared.u32 	[%r8+2304], %r627;
	bar.warp.sync 	-1;
	mad.lo.s32 	%r9, %r604, 72, %r8;
	ld.shared.u32 	%r10, [%r9];
	ld.shared.u32 	%r11, [%r9+4];
	ld.shared.u32 	%r12, [%r9+8];
	ld.shared.u32 	%r13, [%r9+12];
	ld.shared.u32 	%r14, [%r9+16];
	ld.shared.u32 	%r15, [%r9+20];
	ld.shared.u32 	%r16, [%r9+24];
	ld.shared.u32 	%r17, [%r9+28];
	ld.shared.u32 	%r18, [%r9+32];
	ld.shared.u32 	%r19, [%r9+36];
	ld.shared.u32 	%r20, [%r9+40];
	ld.shared.u32 	%r21, [%r9+44];
	ld.shared.u32 	%r22, [%r9+48];
	ld.shared.u32 	%r23, [%r9+52];
	ld.shared.u32 	%r24, [%r9+56];
	ld.shared.u32 	%r25, [%r9+60];
	ld.shared.u32 	%r26, [%r9+64];
	ld.shared.u32 	%r27, [%r9+68];
	ld.shared.u32 	%r28, [%r9+72];
	bar.sync 	0;
	setp.ne.s32 	%p100, %r4, 0;
	@%p100 bra 	$L__BB21_9;
	add.s32 	%r848, %r11, %r10;
	add.s32 	%r849, %r12, %r848;
	add.s32 	%r850, %r13, %r849;
	add.s32 	%r851, %r14, %r850;
	add.s32 	%r852, %r15, %r851;
	add.s32 	%r853, %r16, %r852;
	add.s32 	%r854, %r17, %r853;
	add.s32 	%r855, %r18, %r854;
	add.s32 	%r856, %r19, %r855;
	add.s32 	%r857, %r20, %r856;
	add.s32 	%r858, %r21, %r857;
	add.s32 	%r859, %r22, %r858;
	add.s32 	%r860, %r23, %r859;
	add.s32 	%r861, %r24, %r860;
	add.s32 	%r862, %r25, %r861;
	add.s32 	%r863, %r26, %r862;
	add.s32 	%r864, %r27, %r863;
	add.s32 	%r822, %r28, %r864;
	mov.b32 	%r820, 1;
	mov.b32 	%r845, 0;
	mov.b32 	%r847, -1;
	// begin inline asm
	{  .reg .s32 r0;  .reg .pred p;  shfl.sync.up.b32 r0|p, %r822, %r820, %r845, %r847;  @p add.s32 r0, r0, %r822;  mov.s32 %r818, r0;}
	// end inline asm
	mov.b32 	%r826, 2;
	// begin inline asm
	{  .reg .s32 r0;  .reg .pred p;  shfl.sync.up.b32 r0|p, %r818, %r826, %r845, %r847;  @p add.s32 r0, r0, %r818;  mov.s32 %r824, r0;}
	// end inline asm
	mov.b32 	%r832, 4;
	// begin inline asm
	{  .reg .s32 r0;  .reg .pred p;  shfl.sync.up.b32 r0|p, %r824, %r832, %r845, %r847;  @p add.s32 r0, r0, %r824;  mov.s32 %r830, r0;}
	// end inline asm
	mov.b32 	%r838, 8;
	// begin inline asm
	{  .reg .s32 r0;  .reg .pred p;  shfl.sync.up.b32 r0|p, %r830, %r838, %r845, %r847;  @p add.s32 r0, r0, %r830;  mov.s32 %r836, r0;}
	// end inline asm
	mov.b32 	%r844, 16;
	// begin inline asm
	{  .reg .s32 r0;  .reg .pred p;  shfl.sync.up.b32 r0|p, %r836, %r844, %r845, %r847;  @p add.s32 r0, r0, %r836;  mov.s32 %r842, r0;}
	// end inline asm
	setp.ne.s32 	%p143, %r604, 31;
	@%p143 bra 	$L__BB21_7;
	shl.b32 	%r865, %r7, 2;
	mov.u32 	%r866, _ZZN3cub18CUB_300001_SM_10006detail4scan16DeviceScanKernelINS2_10policy_hubIijimN4cuda3std3__44plusIvEEE10Policy1000EN6thrust24THRUST_300001_SM_1000_NS6detail15normal_iteratorINSD_10device_ptrIiEEEEPjNS0_13ScanTileStateIiLb1EEES9_NS1_10InputValueIiPiEEmiLb0EiEEvT0_T1_T2_iT3_T4_T5_E12temp_storage;
	add.s32 	%r867, %r866, %r865;
	st.shared.u32 	[%r867+16], %r842;
$L__BB21_7:
	bar.sync 	0;
	ld.shared.v4.u32 	{%r868, %r869, %r870, %r871}, [_ZZN3cub18CUB_300001_SM_10006detail4scan16DeviceScanKernelINS2_10policy_hubIijimN4cuda3std3__44plusIvEEE10Policy1000EN6thrust24THRUST_300001_SM_1000_NS6detail15normal_iteratorINSD_10device_ptrIiEEEEPjNS0_13ScanTileStateIiLb1EEES9_NS1_10InputValueIiPiEEmiLb0EiEEvT0_T1_T2_iT3_T4_T5_E12temp_storage+16];
	add.s32 	%r872, %r869, %r868;
	setp.eq.s32 	%p144, %r7, 2;
	selp.b32 	%r873, %r872, %r868, %p144;
	add.s32 	%r874, %r872, %r870;
	setp.eq.s32 	%p145, %r7, 3;
	selp.b32 	%r875, %r874, %r873, %p145;
	add.s32 	%r876, %r874, %r871;
	setp.eq.s32 	%p146, %r7, 4;
	selp.b32 	%r877, %r876, %r875, %p146;
	ld.shared.v4.u32 	{%r878, %r879, %r880, %r881}, [_ZZN3cub18CUB_300001_SM_10006detail4scan16DeviceScanKernelINS2_10policy_hubIijimN4cuda3std3__44plusIvEEE10Policy1000EN6thrust24THRUST_300001_SM_1000_NS6detail15normal_iteratorINSD_10device_ptrIiEEEEPjNS0_13ScanTileStateIiLb1EEES9_NS1_10InputValueIiPiEEmiLb0EiEEvT0_T1_T2_iT3_T4_T5_E12temp_storage+32];
	add.s32 	%r882, %r876, %r878;
	setp.eq.s32 	%p147, %r7, 5;
	selp.b32 	%r883, %r882, %r877, %p147;
	add.s32 	%r884, %r882, %r879;
	setp.eq.s32 	%p148, %r7, 6;
	selp.b32 	%r885, %r884, %r883, %p148;
	add.s32 	%r886, %r884, %r880;
	setp.eq.s32 	%p149, %r7, 7;
	selp.b32 	%r887, %r886, %r885, %p149;
	add.s32 	%r888, %r886, %r881;
	setp.eq.s32 	%p150, %r7, 8;
	selp.b32 	%r889, %r888, %r887, %p150;
	ld.shared.v4.u32 	{%r890, %r891, %r892, %r893}, [_ZZN3cub18CUB_300001_SM_10006detail4scan16DeviceScanKernelINS2_10policy_hubIijimN4cuda3std3__44plusIvEEE10Policy1000EN6thrust24THRUST_300001_SM_1000_NS6detail15normal_iteratorINSD_10device_ptrIiEEEEPjNS0_13ScanTileStateIiLb1EEES9_NS1_10InputValueIiPiEEmiLb0EiEEvT0_T1_T2_iT3_T4_T5_E12temp_storage+48];
	add.s32 	%r894, %r888, %r890;
	setp.eq.s32 	%p151, %r7, 9;
	selp.b32 	%r895, %r894, %r889, %p151;
	add.s32 	%r896, %r894, %r891;
	setp.eq.s32 	%p152, %r7, 10;
	selp.b32 	%r897, %r896, %r895, %p152;
	add.s32 	%r898, %r896, %r892;
	setp.eq.s32 	%p153, %r7, 11;
	selp.b32 	%r899, %r898, %r897, %p153;
	add.s32 	%r900, %r898, %r893;
	setp.eq.s32 	%p154, %r7, 12;
	selp.b32 	%r901, %r900, %r899, %p154;
	ld.shared.u32 	%r902, [_ZZN3cub18CUB_300001_SM_10006detail4scan16DeviceScanKernelINS2_10policy_hubIijimN4cuda3std3__44plusIvEEE10Policy1000EN6thrust24THRUST_300001_SM_1000_NS6detail15normal_iteratorINSD_10device_ptrIiEEEEPjNS0_13ScanTileStateIiLb1EEES9_NS1_10InputValueIiPiEEmiLb0EiEEvT0_T1_T2_iT3_T4_T5_E12temp_storage+64];
	setp.lt.u32 	%p155, %r5, 32;
	selp.b32 	%r903, 0, %r901, %p155;
	setp.eq.s32 	%p156, %r604, 0;
	sub.s32 	%r904, %r842, %r822;
	selp.b32 	%r905, 0, %r904, %p156;
	add.s32 	%r906, %r905, %r947;
	add.s32 	%r959, %r906, %r903;
	add.s32 	%r907, %r902, %r947;
	add.s32 	%r32, %r907, %r900;
	setp.ne.s32 	%p157, %r5, 0;
	@%p157 bra 	$L__BB21_28;
	add.s64 	%rd56, %rd17, 256;
	mov.b32 	%r908, 101;
	// begin inline asm
	st.relaxed.gpu.v2.u32 [%rd56], {%r908, %r32};
	// end inline asm
	bra.uni 	$L__BB21_28;
$L__BB21_9:
	add.s32 	%r661, %r11, %r10;
	add.s32 	%r662, %r12, %r661;
	add.s32 	%r663, %r13, %r662;
	add.s32 	%r664, %r14, %r663;
	add.s32 	%r665, %r15, %r664;
	add.s32 	%r666, %r16, %r665;
	add.s32 	%r667, %r17, %r666;
	add.s32 	%r668, %r18, %r667;
	add.s32 	%r669, %r19, %r668;
	add.s32 	%r670, %r20, %r669;
	add.s32 	%r671, %r21, %r670;
	add.s32 	%r672, %r22, %r671;
	add.s32 	%r673, %r23, %r672;
	add.s32 	%r674, %r24, %r673;
	add.s32 	%r675, %r25, %r674;
	add.s32 	%r676, %r26, %r675;
	add.s32 	%r677, %r27, %r676;
	add.s32 	%r635, %r28, %r677;
	mov.b32 	%r633, 1;
	mov.b32 	%r658, 0;
	mov.b32 	%r660, -1;
	// begin inline asm
	{  .reg .s32 r0;  .reg .pred p;  shfl.sync.up.b32 r0|p, %r635, %r633, %r658, %r660;  @p add.s32 r0, r0, %r635;  mov.s32 %r631, r0;}
	// end inline asm
	mov.b32 	%r639, 2;
	// begin inline asm
	{  .reg .s32 r0;  .reg .pred p;  shfl.sync.up.b32 r0|p, %r631, %r639, %r658, %r660;  @p add.s32 r0, r0, %r631;  mov.s32 %r637, r0;}
	// end inline asm
	mov.b32 	%r645, 4;
	// begin inline asm
	{  .reg .s32 r0;  .reg .pred p;  shfl.sync.up.b32 r0|p, %r637, %r645, %r658, %r660;  @p add.s32 r0, r0, %r637;  mov.s32 %r643, r0;}
	// end inline asm
	mov.b32 	%r651, 8;
	// begin inline asm
	{  .reg .s32 r0;  .reg .pred p;  shfl.sync.up.b32 r0|p, %r643, %r651, %r658, %r660;  @p add.s32 r0, r0, %r643;  mov.s32 %r649, r0;}
	// end inline asm
	mov.b32 	%r657, 16;
	// begin inline asm
	{  .reg .s32 r0;  .reg .pred p;  shfl.sync.up.b32 r0|p, %r649, %r657, %r658, %r660;  @p add.s32 r0, r0, %r649;  mov.s32 %r655, r0;}
	// end inline asm
	setp.ne.s32 	%p101, %r604, 31;
	@%p101 bra 	$L__BB21_11;
	shl.b32 	%r678, %r7, 2;
	mov.u32 	%r679, _ZZN3cub18CUB_300001_SM_10006detail4scan16DeviceScanKernelINS2_10policy_hubIijimN4cuda3std3__44plusIvEEE10Policy1000EN6thrust24THRUST_300001_SM_1000_NS6detail15normal_iteratorINSD_10device_ptrIiEEEEPjNS0_13ScanTileStateIiLb1EEES9_NS1_10InputValueIiPiEEmiLb0EiEEvT0_T1_T2_iT3_T4_T5_E12temp_storage;
	add.s32 	%r680, %r679, %r678;
	st.shared.u32 	[%r680+16], %r655;
$L__BB21_11:
	sub.s32 	%r681, %r655, %r635;
	bar.sync 	0;
	ld.shared.v4.u32 	{%r682, %r683, %r684, %r685}, [_ZZN3cub18CUB_300001_SM_10006detail4scan16DeviceScanKernelINS2_10policy_hubIijimN4cuda3std3__44plusIvEEE10Policy1000EN6thrust24THRUST_300001_SM_1000_NS6detail15normal_iteratorINSD_10device_ptrIiEEEEPjNS0_13ScanTileStateIiLb1EEES9_NS1_10InputValueIiPiEEmiLb0EiEEvT0_T1_T2_iT3_T4_T5_E12temp_storage+16];
	add.s32 	%r686, %r683, %r682;
	setp.eq.s32 	%p102, %r7, 2;
	selp.b32 	%r687, %r686, %r682, %p102;
	add.s32 	%r688, %r686, %r684;
	setp.eq.s32 	%p103, %r7, 3;
	selp.b32 	%r689, %r688, %r687, %p103;
	add.s32 	%r690, %r688, %r685;
	setp.eq.s32 	%p104, %r7, 4;
	selp.b32 	%r691, %r690, %r689, %p104;
	ld.shared.v4.u32 	{%r692, %r693, %r694, %r695}, [_ZZN3cub18CUB_300001_SM_10006detail4scan16DeviceScanKernelINS2_10policy_hubIijimN4cuda3std3__44plusIvEEE10Policy1000EN6thrust24THRUST_300001_SM_1000_NS6detail15normal_iteratorINSD_10device_ptrIiEEEEPjNS0_13ScanTileStateIiLb1EEES9_NS1_10InputValueIiPiEEmiLb0EiEEvT0_T1_T2_iT3_T4_T5_E12temp_storage+32];
	add.s32 	%r696, %r690, %r692;
	setp.eq.s32 	%p105, %r7, 5;
	selp.b32 	%r697, %r696, %r691, %p105;
	add.s32 	%r698, %r696, %r693;
	setp.eq.s32 	%p106, %r7, 6;
	selp.b32 	%r699, %r698, %r697, %p106;
	add.s32 	%r700, %r698, %r694;
	setp.eq.s32 	%p107, %r7, 7;
	selp.b32 	%r701, %r700, %r699, %p107;
	add.s32 	%r702, %r700, %r695;
	setp.eq.s32 	%p108, %r7, 8;
	selp.b32 	%r703, %r702, %r701, %p108;
	ld.shared.v4.u32 	{%r704, %r705, %r706, %r707}, [_ZZN3cub18CUB_300001_SM_10006detail4scan16DeviceScanKernelINS2_10policy_hubIijimN4cuda3std3__44plusIvEEE10Policy1000EN6thrust24THRUST_300001_SM_1000_NS6detail15normal_iteratorINSD_10device_ptrIiEEEEPjNS0_13ScanTileStateIiLb1EEES9_NS1_10InputValueIiPiEEmiLb0EiEEvT0_T1_T2_iT3_T4_T5_E12temp_storage+48];
	add.s32 	%r708, %r702, %r704;
	setp.eq.s32 	%p109, %r7, 9;
	selp.b32 	%r709, %r708, %r703, %p109;
	add.s32 	%r710, %r708, %r705;
	setp.eq.s32 	%p110, %r7, 10;
	selp.b32 	%r711, %r710, %r709, %p110;
	add.s32 	%r712, %r710, %r706;
	setp.eq.s32 	%p111, %r7, 11;
	selp.b32 	%r713, %r712, %r711, %p111;
	add.s32 	%r714, %r712, %r707;
	setp.eq.s32 	%p112, %r7, 12;
	selp.b32 	%r715, %r714, %r713, %p112;
	ld.shared.u32 	%r716, [_ZZN3cub18CUB_300001_SM_10006detail4scan16DeviceScanKernelINS2_10policy_hubIijimN4cuda3std3__44plusIvEEE10Policy1000EN6thrust24THRUST_300001_SM_1000_NS6detail15normal_iteratorINSD_10device_ptrIiEEEEPjNS0_13ScanTileStateIiLb1EEES9_NS1_10InputValueIiPiEEmiLb0EiEEvT0_T1_T2_iT3_T4_T5_E12temp_storage+64];
	add.s32 	%r35, %r714, %r716;
	setp.gt.u32 	%p113, %r5, 31;
	setp.lt.u32 	%p114, %r5, 32;
	setp.eq.s32 	%p115, %r604, 0;
	selp.b32 	%r717, 0, %r681, %p115;
	add.s32 	%r958, %r715, %r717;
	selp.b32 	%r37, %r681, %r958, %p114;
	@%p113 bra 	$L__BB21_27;
	setp.ne.s32 	%p116, %r5, 0;
	mul.wide.s32 	%rd45, %r4, 8;
	add.s64 	%rd7, %rd17, %rd45;
	@%p116 bra 	$L__BB21_14;
	st.shared.u32 	[_ZZN3cub18CUB_300001_SM_10006detail4scan16DeviceScanKernelINS2_10policy_hubIijimN4cuda3std3__44plusIvEEE10Policy1000EN6thrust24THRUST_300001_SM_1000_NS6detail15normal_iteratorINSD_10device_ptrIiEEEEPjNS0_13ScanTileStateIiLb1EEES9_NS1_10InputValueIiPiEEmiLb0EiEEvT0_T1_T2_iT3_T4_T5_E12temp_storage+12], %r35;
	add.s64 	%rd46, %rd7, 256;
	mov.b32 	%r718, 100;
	// begin inline asm
	st.relaxed.gpu.v2.u32 [%rd46], {%r718, %r35};
	// end inline asm
$L__BB21_14:
	not.b32 	%r724, %r5;
	add.s32 	%r954, %r4, %r724;
	mov.b32 	%r720, 550;
	// begin inline asm
	nanosleep.u32 %r720;
	// end inline asm
	mul.wide.s32 	%rd48, %r954, 8;
	add.s64 	%rd49, %rd17, %rd48;
	add.s64 	%rd47, %rd49, 256;
	// begin inline asm
	ld.relaxed.gpu.v2.u32 {%r955, %r949}, [%rd47];
	// end inline asm
	mov.b32 	%r950, 478;
$L__BB21_15:
	setp.eq.s32 	%p117, %r955, 99;
	mov.b32 	%r725, -1;
	vote.sync.any.pred 	%p118, %p117, %r725;
	not.pred 	%p119, %p118;
	@%p119 bra 	$L__BB21_17;
	// begin inline asm
	nanosleep.u32 %r950;
	// end inline asm
	shr.u32 	%r950, %r950, 1;
	// begin inline asm
	ld.relaxed.gpu.v2.u32 {%r955, %r949}, [%rd47];
	// end inline asm
	bra.uni 	$L__BB21_15;
$L__BB21_17:
	setp.eq.s32 	%p120, %r955, 101;
	mov.b32 	%r752, -1;
	vote.sync.ballot.b32 	%r754, %p120, %r752;
	// begin inline asm
	mov.u32 %r727, %lanemask_ge;
	// end inline asm
	and.b32  	%r755, %r754, %r727;
	or.b32  	%r756, %r755, -2147483648;
	add.s32 	%r757, %r756, -1;
	not.b32 	%r758, %r756;
	and.b32  	%r759, %r758, %r757;
	popc.b32 	%r731, %r759;
	mov.b32 	%r730, 1;
	// begin inline asm
	shfl.sync.down.b32 %r728, %r949, %r730, %r731, %r752;
	// end inline asm
	setp.lt.s32 	%p122, %r604, %r731;
	selp.b32 	%r760, %r728, 0, %p122;
	add.s32 	%r734, %r760, %r949;
	mov.b32 	%r735, 2;
	// begin inline asm
	shfl.sync.down.b32 %r733, %r734, %r735, %r731, %r752;
	// end inline asm
	add.s32 	%r50, %r604, 2;
	setp.gt.s32 	%p123, %r50, %r731;
	selp.b32 	%r761, 0, %r733, %p123;
	add.s32 	%r739, %r734, %r761;
	mov.b32 	%r740, 4;
	// begin inline asm
	shfl.sync.down.b32 %r738, %r739, %r740, %r731, %r752;
	// end inline asm
	add.s32 	%r51, %r604, 4;
	setp.gt.s32 	%p124, %r51, %r731;
	selp.b32 	%r762, 0, %r738, %p124;
	add.s32 	%r744, %r739, %r762;
	mov.b32 	%r745, 8;
	// begin inline asm
	shfl.sync.down.b32 %r743, %r744, %r745, %r731, %r752;
	// end inline asm
	add.s32 	%r52, %r604, 8;
	setp.gt.s32 	%p125, %r52, %r731;
	selp.b32 	%r763, 0, %r743, %p125;
	add.s32 	%r749, %r744, %r763;
	mov.b32 	%r750, 16;
	// begin inline asm
	shfl.sync.down.b32 %r748, %r749, %r750, %r731, %r752;
	// end inline asm
	add.s32 	%r53, %r604, 16;
	setp.gt.s32 	%p126, %r53, %r731;
	selp.b32 	%r764, 0, %r748, %p126;
	add.s32 	%r953, %r749, %r764;
	add.s64 	%rd9, %rd17, 256;
	mov.b32 	%r951, 478;
$L__BB21_18:
	setp.ne.s32 	%p127, %r955, 101;
	mov.b32 	%r765, -1;
	vote.sync.all.pred 	%p128, %p127, %r765;
	not.pred 	%p129, %p128;
	@%p129 bra 	$L__BB21_23;
	shr.u32 	%r951, %r951, 1;
	mul.wide.s32 	%rd52, %r954, 8;
	add.s64 	%rd53, %rd9, %rd52;
	add.s64 	%rd51, %rd53, -256;
	// begin inline asm
	ld.relaxed.gpu.v2.u32 {%r955, %r956}, [%rd51];
	// end inline asm
	mov.u32 	%r957, %r951;
$L__BB21_20:
	setp.eq.s32 	%p133, %r955, 99;
	mov.b32 	%r773, -1;
	vote.sync.any.pred 	%p134, %p133, %r773;
	not.pred 	%p135, %p134;
	@%p135 bra 	$L__BB21_22;
	// begin inline asm
	nanosleep.u32 %r957;
	// end inline asm
	shr.u32 	%r957, %r957, 1;
	// begin inline asm
	ld.relaxed.gpu.v2.u32 {%r955, %r956}, [%rd51];
	// end inline asm
	bra.uni 	$L__BB21_20;
$L__BB21_22:
	setp.eq.s32 	%p136, %r955, 101;
	mov.b32 	%r799, -1;
	vote.sync.ballot.b32 	%r800, %p136, %r799;
	and.b32  	%r801, %r800, %r727;
	or.b32  	%r802, %r801, -2147483648;
	add.s32 	%r803, %r802, -1;
	not.b32 	%r804, %r802;
	and.b32  	%r805, %r804, %r803;
	popc.b32 	%r778, %r805;
	mov.b32 	%r777, 1;
	// begin inline asm
	shfl.sync.down.b32 %r775, %r956, %r777, %r778, %r799;
	// end inline asm
	setp.lt.s32 	%p138, %r604, %r778;
	selp.b32 	%r806, %r775, 0, %p138;
	add.s32 	%r781, %r806, %r956;
	mov.b32 	%r782, 2;
	// begin inline asm
	shfl.sync.down.b32 %r780, %r781, %r782, %r778, %r799;
	// end inline asm
	setp.gt.s32 	%p139, %r50, %r778;
	selp.b32 	%r807, 0, %r780, %p139;
	add.s32 	%r786, %r781, %r807;
	mov.b32 	%r787, 4;
	// begin inline asm
	shfl.sync.down.b32 %r785, %r786, %r787, %r778, %r799;
	// end inline asm
	setp.gt.s32 	%p140, %r51, %r778;
	selp.b32 	%r808, 0, %r785, %p140;
	add.s32 	%r791, %r786, %r808;
	mov.b32 	%r792, 8;
	// begin inline asm
	shfl.sync.down.b32 %r790, %r791, %r792, %r778, %r799;
	// end inline asm
	setp.gt.s32 	%p141, %r52, %r778;
	selp.b32 	%r809, 0, %r790, %p141;
	add.s32 	%r796, %r791, %r809;
	mov.b32 	%r797, 16;
	// begin inline asm
	shfl.sync.down.b32 %r795, %r796, %r797, %r778, %r799;
	// end inline asm
	setp.gt.s32 	%p142, %r53, %r778;
	selp.b32 	%r810, 0, %r795, %p142;
	add.s32 	%r811, %r810, %r953;
	add.s32 	%r953, %r811, %r796;
	add.s32 	%r954, %r954, -32;
	bra.uni 	$L__BB21_18;
$L__BB21_23:
	@%p116 bra 	$L__BB21_25;
	add.s32 	%r768, %r953, %r35;
	add.s64 	%rd50, %rd7, 256;
	mov.b32 	%r767, 101;
	// begin inline asm
	st.relaxed.gpu.v2.u32 [%rd50], {%r767, %r768};
	// end inline asm
	st.shared.u32 	[_ZZN3cub18CUB_300001_SM_10006detail4scan16DeviceScanKernelINS2_10policy_hubIijimN4cuda3std3__44plusIvEEE10Policy1000EN6thrust24THRUST_300001_SM_1000_NS6detail15normal_iteratorINSD_10device_ptrIiEEEEPjNS0_13ScanTileStateIiLb1EEES9_NS1_10InputValueIiPiEEmiLb0EiEEvT0_T1_T2_iT3_T4_T5_E12temp_storage+4], %r953;
	st.shared.u32 	[_ZZN3cub18CUB_300001_SM_10006detail4scan16DeviceScanKernelINS2_10policy_hubIijimN4cuda3std3__44plusIvEEE10Policy1000EN6thrust24THRUST_300001_SM_1000_NS6detail15normal_iteratorINSD_10device_ptrIiEEEEPjNS0_13ScanTileStateIiLb1EEES9_NS1_10InputValueIiPiEEmiLb0EiEEvT0_T1_T2_iT3_T4_T5_E12temp_storage+8], %r768;
$L__BB21_25:
	setp.ne.s32 	%p131, %r604, 0;
	mov.u32 	%r958, %r37;
	@%p131 bra 	$L__BB21_27;
	st.shared.u32 	[_ZZN3cub18CUB_300001_SM_10006detail4scan16DeviceScanKernelINS2_10policy_hubIijimN4cuda3std3__44plusIvEEE10Policy1000EN6thrust24THRUST_300001_SM_1000_NS6detail15normal_iteratorINSD_10device_ptrIiEEEEPjNS0_13ScanTileStateIiLb1EEES9_NS1_10InputValueIiPiEEmiLb0EiEEvT0_T1_T2_iT3_T4_T5_E12temp_storage+84], %r953;
	mov.u32 	%r958, %r953;
$L__BB21_27:
	bar.sync 	0;
	setp.eq.s32 	%p132, %r5, 0;
	ld.shared.u32 	%r769, [_ZZN3cub18CUB_300001_SM_10006detail4scan16DeviceScanKernelINS2_10policy_hubIijimN4cuda3std3__44plusIvEEE10Policy1000EN6thrust24THRUST_300001_SM_1000_NS6detail15normal_iteratorINSD_10device_ptrIiEEEEPjNS0_13ScanTileStateIiLb1EEES9_NS1_10InputValueIiPiEEmiLb0EiEEvT0_T1_T2_iT3_T4_T5_E12temp_storage+84];
	selp.b32 	%r770, 0, %r769, %p132;
	add.s32 	%r959, %r770, %r958;
$L__BB21_28:
	ld.param.u64 	%rd61, [_ZN3cub18CUB_300001_SM_10006detail4scan16DeviceScanKernelINS2_10policy_hubIijimN4cuda3std3__44plusIvEEE10Policy1000EN6thrust24THRUST_300001_SM_1000_NS6detail15normal_iteratorINSD_10device_ptrIiEEEEPjNS0_13ScanTileStateIiLb1EEES9_NS1_10InputValueIiPiEEmiLb0EiEEvT0_T1_T2_iT3_T4_T5__param_1];
	add.s32 	%r910, %r959, %r10;
	add.s32 	%r911, %r11, %r910;
	add.s32 	%r912, %r12, %r911;
	add.s32 	%r913, %r13, %r912;
	add.s32 	%r914, %r14, %r913;
	add.s32 	%r915, %r15, %r914;
	add.s32 	%r916, %r16, %r915;
	add.s32 	%r917, %r17, %r916;
	add.s32 	%r918, %r18, %r917;
	add.s32 	%r919, %r19, %r918;
	add.s32 	%r920, %r20, %r919;
	add.s32 	%r921, %r21, %r920;
	add.s32 	%r922, %r22, %r921;
	add.s32 	%r923, %r23, %r922;
	add.s32 	%r924, %r24, %r923;
	add.s32 	%r925, %r25, %r924;
	add.s32 	%r926, %r26, %r925;
	add.s32 	%r927, %r27, %r926;
	bar.sync 	0;
	st.shared.u32 	[%r9], %r959;
	st.shared.u32 	[%r9+4], %r910;
	st.shared.u32 	[%r9+8], %r911;
	st.shared.u32 	[%r9+12], %r912;
	st.shared.u32 	[%r9+16], %r913;
	st.shared.u32 	[%r9+20], %r914;
	st.shared.u32 	[%r9+24], %r915;
	st.shared.u32 	[%r9+28], %r916;
	st.shared.u32 	[%r9+32], %r917;
	st.shared.u32 	[%r9+36], %r918;
	st.shared.u32 	[%r9+40], %r919;
	st.shared.u32 	[%r9+44], %r920;
	st.shared.u32 	[%r9+48], %r921;
	st.shared.u32 	[%r9+52], %r922;
	st.shared.u32 	[%r9+56], %r923;
	st.shared.u32 	[%r9+60], %r924;
	st.shared.u32 	[%r9+64], %r925;
	st.shared.u32 	[%r9+68], %r926;
	st.shared.u32 	[%r9+72], %r927;
	bar.warp.sync 	-1;
	ld.shared.u32 	%r928, [%r8];
	ld.shared.u32 	%r929, [%r8+128];
	ld.shared.u32 	%r930, [%r8+256];
	ld.shared.u32 	%r931, [%r8+384];
	ld.shared.u32 	%r932, [%r8+512];
	ld.shared.u32 	%r933, [%r8+640];
	ld.shared.u32 	%r934, [%r8+768];
	ld.shared.u32 	%r935, [%r8+896];
	ld.shared.u32 	%r936, [%r8+1024];
	ld.shared.u32 	%r937, [%r8+1152];
	ld.shared.u32 	%r938, [%r8+1280];
	ld.shared.u32 	%r939, [%r8+1408];
	ld.shared.u32 	%r940, [%r8+1536];
	ld.shared.u32 	%r941, [%r8+1664];
	ld.shared.u32 	%r942, [%r8+1792];
	ld.shared.u32 	%r943, [%r8+1920];
	ld.shared.u32 	%r944, [%r8+2048];
	ld.shared.u32 	%r945, [%r8+2176];
	ld.shared.u32 	%r946, [%r8+2304];
	cvta.to.global.u64 	%rd57, %rd61;
	add.s64 	%rd59, %rd57, %rd43;
	st.global.u32 	[%rd59], %r928;
	st.global.u32 	[%rd59+128], %r929;
	st.global.u32 	[%rd59+256], %r930;
	st.global.u32 	[%rd59+384], %r931;
	st.global.u32 	[%rd59+512], %r932;
	st.global.u32 	[%rd59+640], %r933;
	st.global.u32 	[%rd59+768], %r934;
	st.global.u32 	[%rd59+896], %r935;
	st.global.u32 	[%rd59+1024], %r936;
	st.global.u32 	[%rd59+1152], %r937;
	st.global.u32 	[%rd59+1280], %r938;
	st.global.u32 	[%rd59+1408], %r939;
	st.global.u32 	[%rd59+1536], %r940;
	st.global.u32 	[%rd59+1664], %r941;
	st.global.u32 	[%rd59+1792], %r942;
	st.global.u32 	[%rd59+1920], %r943;
	st.global.u32 	[%rd59+2048], %r944;
	st.global.u32 	[%rd59+2176], %r945;
	st.global.u32 	[%rd59+2304], %r946;
	bra.uni 	$L__BB21_131;
$L__BB21_29:
	setp.eq.s64 	%p3, %rd5, 0;
	@%p3 bra 	$L__BB21_131;
	cvt.u32.u64 	%r75, %rd5;
	shl.b64 	%rd20, %rd4, 2;
	add.s64 	%rd21, %rd3, %rd20;
	mov.u32 	%r76, %tid.x;
	ld.global.u32 	%r978, [%rd21];
	and.b32  	%r211, %r76, 31;
	and.b32  	%r212, %r76, 992;
	mul.lo.s32 	%r213, %r212, 19;
	or.b32  	%r78, %r213, %r211;
	setp.ge.u32 	%p4, %r78, %r75;
	shl.b32 	%r214, %r78, 2;
	cvt.u64.u32 	%rd22, %r214;
	add.s64 	%rd11, %rd21, %rd22;
	mov.u32 	%r960, %r978;
	@%p4 bra 	$L__BB21_32;
	ld.global.u32 	%r960, [%rd11];
$L__BB21_32:
	add.s32 	%r81, %r78, 32;
	setp.ge.u32 	%p5, %r81, %r75;
	mov.u32 	%r961, %r978;
	@%p5 bra 	$L__BB21_34;
	ld.global.u32 	%r961, [%rd11+128];
$L__BB21_34:
	add.s32 	%r215, %r78, 64;
	setp.ge.u32 	%p6, %r215, %r75;
	mov.u32 	%r962, %r978;
	@%p6 bra 	$L__BB21_36;
	ld.global.u32 	%r962, [%rd11+256];
$L__BB21_36:
	add.s32 	%r216, %r78, 96;
	setp.ge.u32 	%p7, %r216, %r75;
	mov.u32 	%r963, %r978;
	@%p7 bra 	$L__BB21_38;
	ld.global.u32 	%r963, [%rd11+384];
$L__BB21_38:
	add.s32 	%r217, %r78, 128;
	setp.ge.u32 	%p8, %r217, %r75;
	mov.u32 	%r964, %r978;
	@%p8 bra 	$L__BB21_40;
	ld.global.u32 	%r964, [%rd11+512];
$L__BB21_40:
	add.s32 	%r218, %r78, 160;
	setp.ge.u32 	%p9, %r218, %r75;
	mov.u32 	%r965, %r978;
	@%p9 bra 	$L__BB21_42;
	ld.global.u32 	%r965, [%rd11+640];
$L__BB21_42:
	add.s32 	%r219, %r78, 192;
	setp.ge.u32 	%p10, %r219, %r75;
	mov.u32 	%r966, %r978;
	@%p10 bra 	$L__BB21_44;
	ld.global.u32 	%r966, [%rd11+768];
$L__BB21_44:
	add.s32 	%r220, %r78, 224;
	setp.ge.u32 	%p11, %r220, %r75;
	mov.u32 	%r967, %r978;
	@%p11 bra 	$L__BB21_46;
	ld.global.u32 	%r967, [%rd11+896];
$L__BB21_46:
	add.s32 	%r96, %r78, 256;
	setp.ge.u32 	%p12, %r96, %r75;
	mov.u32 	%r968, %r978;
	@%p12 bra 	$L__BB21_48;
	ld.global.u32 	%r968, [%rd11+1024];
$L__BB21_48:
	add.s32 	%r99, %r78, 288;
	setp.ge.u32 	%p13, %r99, %r75;
	mov.u32 	%r969, %r978;
	@%p13 bra 	$L__BB21_50;
	ld.global.u32 	%r969, [%rd11+1152];
$L__BB21_50:
	add.s32 	%r221, %r78, 320;
	setp.ge.u32 	%p14, %r221, %r75;
	mov.u32 	%r970, %r978;
	@%p14 bra 	$L__BB21_52;
	ld.global.u32 	%r970, [%rd11+1280];
$L__BB21_52:
	add.s32 	%r222, %r78, 352;
	setp.ge.u32 	%p15, %r222, %r75;
	mov.u32 	%r971, %r978;
	@%p15 bra 	$L__BB21_54;
	ld.global.u32 	%r971, [%rd11+1408];
$L__BB21_54:
	add.s32 	%r223, %r78, 384;
	setp.ge.u32 	%p16, %r223, %r75;
	mov.u32 	%r972, %r978;
	@%p16 bra 	$L__BB21_56;
	ld.global.u32 	%r972, [%rd11+1536];
$L__BB21_56:
	add.s32 	%r224, %r78, 416;
	setp.ge.u32 	%p17, %r224, %r75;
	mov.u32 	%r973, %r978;
	@%p17 bra 	$L__BB21_58;
	ld.global.u32 	%r973, [%rd11+1664];
$L__BB21_58:
	add.s32 	%r110, %r78, 448;
	setp.ge.u32 	%p18, %r110, %r75;
	mov.u32 	%r974, %r978;
	@%p18 bra 	$L__BB21_60;
	ld.global.u32 	%r974, [%rd11+1792];
$L__BB21_60:
	add.s32 	%r225, %r78, 480;
	setp.ge.u32 	%p19, %r225, %r75;
	mov.u32 	%r975, %r978;
	@%p19 bra 	$L__BB21_62;
	ld.global.u32 	%r975, [%rd11+1920];
$L__BB21_62:
	add.s32 	%r226, %r78, 512;
	setp.ge.u32 	%p20, %r226, %r75;
	mov.u32 	%r976, %r978;
	@%p20 bra 	$L__BB21_64;
	ld.global.u32 	%r976, [%rd11+2048];
$L__BB21_64:
	add.s32 	%r117, %r78, 544;
	setp.ge.u32 	%p21, %r117, %r75;
	mov.u32 	%r977, %r978;
	@%p21 bra 	$L__BB21_66;
	ld.global.u32 	%r977, [%rd11+2176];
$L__BB21_66:
	add.s32 	%r120, %r78, 576;
	setp.ge.u32 	%p22, %r120, %r75;
	@%p22 bra 	$L__BB21_68;
	ld.global.u32 	%r978, [%rd11+2304];
$L__BB21_68:
	// begin inline asm
	mov.u32 %r227, %laneid;
	// end inline asm
	shr.u32 	%r124, %r76, 5;
	mad.lo.s32 	%r228, %r124, 608, %r227;
	shl.b32 	%r229, %r228, 2;
	mov.u32 	%r230, _ZZN3cub18CUB_300001_SM_10006detail4scan16DeviceScanKernelINS2_10policy_hubIijimN4cuda3std3__44plusIvEEE10Policy1000EN6thrust24THRUST_300001_SM_1000_NS6detail15normal_iteratorINSD_10device_ptrIiEEEEPjNS0_13ScanTileStateIiLb1EEES9_NS1_10InputValueIiPiEEmiLb0EiEEvT0_T1_T2_iT3_T4_T5_E12temp_storage;
	add.s32 	%r125, %r230, %r229;
	st.shared.u32 	[%r125], %r960;
	st.shared.u32 	[%r125+128], %r961;
	st.shared.u32 	[%r125+256], %r962;
	st.shared.u32 	[%r125+384], %r963;
	st.shared.u32 	[%r125+512], %r964;
	st.shared.u32 	[%r125+640], %r965;
	st.shared.u32 	[%r125+768], %r966;
	st.shared.u32 	[%r125+896], %r967;
	st.shared.u32 	[%r125+1024], %r968;
	st.shared.u32 	[%r125+1152], %r969;
	st.shared.u32 	[%r125+1280], %r970;
	st.shared.u32 	[%r125+1408], %r971;
	st.shared.u32 	[%r125+1536], %r972;
	st.shared.u32 	[%r125+1664], %r973;
	st.shared.u32 	[%r125+1792], %r974;
	st.shared.u32 	[%r125+1920], %r975;
	st.shared.u32 	[%r125+2048], %r976;
	st.shared.u32 	[%r125+2176], %r977;
	st.shared.u32 	[%r125+2304], %r978;
	bar.warp.sync 	-1;
	mad.lo.s32 	%r126, %r227, 72, %r125;
	ld.shared.u32 	%r127, [%r126];
	ld.shared.u32 	%r128, [%r126+4];
	ld.shared.u32 	%r129, [%r126+8];
	ld.shared.u32 	%r130, [%r126+12];
	ld.shared.u32 	%r131, [%r126+16];
	ld.shared.u32 	%r132, [%r126+20];
	ld.shared.u32 	%r133, [%r126+24];
	ld.shared.u32 	%r134, [%r126+28];
	ld.shared.u32 	%r135, [%r126+32];
	ld.shared.u32 	%r136, [%r126+36];
	ld.shared.u32 	%r137, [%r126+40];
	ld.shared.u32 	%r138, [%r126+44];
	ld.shared.u32 	%r139, [%r126+48];
	ld.shared.u32 	%r140, [%r126+52];
	ld.shared.u32 	%r141, [%r126+56];
	ld.shared.u32 	%r142, [%r126+60];
	ld.shared.u32 	%r143, [%r126+64];
	ld.shared.u32 	%r144, [%r126+68];
	ld.shared.u32 	%r145, [%r126+72];
	bar.sync 	0;
	setp.ne.s32 	%p23, %r4, 0;
	@%p23 bra 	$L__BB21_72;
	add.s32 	%r456, %r128, %r127;
	add.s32 	%r457, %r129, %r456;
	add.s32 	%r458, %r130, %r457;
	add.s32 	%r459, %r131, %r458;
	add.s32 	%r460, %r132, %r459;
	add.s32 	%r461, %r133, %r460;
	add.s32 	%r462, %r134, %r461;
	add.s32 	%r463, %r135, %r462;
	add.s32 	%r464, %r136, %r463;
	add.s32 	%r465, %r137, %r464;
	add.s32 	%r466, %r138, %r465;
	add.s32 	%r467, %r139, %r466;
	add.s32 	%r468, %r140, %r467;
	add.s32 	%r469, %r141, %r468;
	add.s32 	%r470, %r142, %r469;
	add.s32 	%r471, %r143, %r470;
	add.s32 	%r472, %r144, %r471;
	add.s32 	%r430, %r145, %r472;
	mov.b32 	%r428, 1;
	mov.b32 	%r453, 0;
	mov.b32 	%r455, -1;
	// begin inline asm
	{  .reg .s32 r0;  .reg .pred p;  shfl.sync.up.b32 r0|p, %r430, %r428, %r453, %r455;  @p add.s32 r0, r0, %r430;  mov.s32 %r426, r0;}
	// end inline asm
	mov.b32 	%r434, 2;
	// begin inline asm
	{  .reg .s32 r0;  .reg .pred p;  shfl.sync.up.b32 r0|p, %r426, %r434, %r453, %r455;  @p add.s32 r0, r0, %r426;  mov.s32 %r432, r0;}
	// end inline asm
	mov.b32 	%r440, 4;
	// begin inline asm
	{  .reg .s32 r0;  .reg .pred p;  shfl.sync.up.b32 r0|p, %r432, %r440, %r453, %r455;  @p add.s32 r0, r0, %r432;  mov.s32 %r438, r0;}
	// end inline asm
	mov.b32 	%r446, 8;
	// begin inline asm
	{  .reg .s32 r0;  .reg .pred p;  shfl.sync.up.b32 r0|p, %r438, %r446, %r453, %r455;  @p add.s32 r0, r0, %r438;  mov.s32 %r444, r0;}
	// end inline asm
	mov.b32 	%r452, 16;
	// begin inline asm
	{  .reg .s32 r0;  .reg .pred p;  shfl.sync.up.b32 r0|p, %r444, %r452, %r453, %r455;  @p add.s32 r0, r0, %r444;  mov.s32 %r450, r0;}
	// end inline asm
	setp.ne.s32 	%p66, %r227, 31;
	@%p66 bra 	$L__BB21_71;
	shl.b32 	%r473, %r124, 2;
	mov.u32 	%r474, _ZZN3cub18CUB_300001_SM_10006detail4scan16DeviceScanKernelINS2_10policy_hubIijimN4cuda3std3__44plusIvEEE10Policy1000EN6thrust24THRUST_300001_SM_1000_NS6detail15normal_iteratorINSD_10device_ptrIiEEEEPjNS0_13ScanTileStateIiLb1EEES9_NS1_10InputValueIiPiEEmiLb0EiEEvT0_T1_T2_iT3_T4_T5_E12temp_storage;
	add.s32 	%r475, %r474, %r473;
	st.shared.u32 	[%r475+16], %r450;
$L__BB21_71:
	bar.sync 	0;
	ld.shared.v4.u32 	{%r476, %r477, %r478, %r479}, [_ZZN3cub18CUB_300001_SM_10006detail4scan16DeviceScanKernelINS2_10policy_hubIijimN4cuda3std3__44plusIvEEE10Policy1000EN6thrust24THRUST_300001_SM_1000_NS6detail15normal_iteratorINSD_10device_ptrIiEEEEPjNS0_13ScanTileStateIiLb1EEES9_NS1_10InputValueIiPiEEmiLb0EiEEvT0_T1_T2_iT3_T4_T5_E12temp_storage+16];
	add.s32 	%r480, %r477, %r476;
	setp.eq.s32 	%p67, %r124, 2;
	selp.b32 	%r481, %r480, %r476, %p67;
	add.s32 	%r482, %r480, %r478;
	setp.eq.s32 	%p68, %r124, 3;
	selp.b32 	%r483, %r482, %r481, %p68;
	add.s32 	%r484, %r482, %r479;
	setp.eq.s32 	%p69, %r124, 4;
	selp.b32 	%r485, %r484, %r483, %p69;
	ld.shared.v4.u32 	{%r486, %r487, %r488, %r489}, [_ZZN3cub18CUB_300001_SM_10006detail4scan16DeviceScanKernelINS2_10policy_hubIijimN4cuda3std3__44plusIvEEE10Policy1000EN6thrust24THRUST_300001_SM_1000_NS6detail15normal_iteratorINSD_10device_ptrIiEEEEPjNS0_13ScanTileStateIiLb1EEES9_NS1_10InputValueIiPiEEmiLb0EiEEvT0_T1_T2_iT3_T4_T5_E12temp_storage+32];
	add.s32 	%r490, %r484, %r486;
	setp.eq.s32 	%p70, %r124, 5;
	selp.b32 	%r491, %r490, %r485, %p70;
	add.s32 	%r492, %r490, %r487;
	setp.eq.s32 	%p71, %r124, 6;
	selp.b32 	%r493, %r492, %r491, %p71;
	add.s32 	%r494, %r492, %r488;
	setp.eq.s32 	%p72, %r124, 7;
	selp.b32 	%r495, %r494, %r493, %p72;
	add.s32 	%r496, %r494, %r489;
	setp.eq.s32 	%p73, %r124, 8;
	selp.b32 	%r497, %r496, %r495, %p73;
	ld.shared.v4.u32 	{%r498, %r499, %r500, %r501}, [_ZZN3cub18CUB_300001_SM_10006detail4scan16DeviceScanKernelINS2_10policy_hubIijimN4cuda3std3__44plusIvEEE10Policy1000EN6thrust24THRUST_300001_SM_1000_NS6detail15normal_iteratorINSD_10device_ptrIiEEEEPjNS0_13ScanTileStateIiLb1EEES9_NS1_10InputValueIiPiEEmiLb0EiEEvT0_T1_T2_iT3_T4_T5_E12temp_storage+48];
	add.s32 	%r502, %r496, %r498;
	setp.eq.s32 	%p74, %r124, 9;
	selp.b32 	%r503, %r502, %r497, %p74;
	add.s32 	%r504, %r502, %r499;
	setp.eq.s32 	%p75, %r124, 10;
	selp.b32 	%r505, %r504, %r503, %p75;
	add.s32 	%r506, %r504, %r500;
	setp.eq.s32 	%p76, %r124, 11;
	selp.b32 	%r507, %r506, %r505, %p76;
	add.s32 	%r508, %r506, %r501;
	setp.eq.s32 	%p77, %r124, 12;
	selp.b32 	%r509, %r508, %r507, %p77;
	setp.lt.u32 	%p78, %r76, 32;
	selp.b32 	%r510, 0, %r509, %p78;
	setp.eq.s32 	%p79, %r227, 0;
	sub.s32 	%r511, %r450, %r430;
	selp.b32 	%r512, 0, %r511, %p79;
	add.s32 	%r513, %r512, %r947;
	add.s32 	%r990, %r513, %r510;
	bra.uni 	$L__BB21_91;
$L__BB21_72:
	add.s32 	%r261, %r128, %r127;
	add.s32 	%r262, %r129, %r261;
	add.s32 	%r263, %r130, %r262;
	add.s32 	%r264, %r131, %r263;
	add.s32 	%r265, %r132, %r264;
	add.s32 	%r266, %r133, %r265;
	add.s32 	%r267, %r134, %r266;
	add.s32 	%r268, %r135, %r267;
	add.s32 	%r269, %r136, %r268;
	add.s32 	%r270, %r137, %r269;
	add.s32 	%r271, %r138, %r270;
	add.s32 	%r272, %r139, %r271;
	add.s32 	%r273, %r140, %r272;
	add.s32 	%r274, %r141, %r273;
	add.s32 	%r275, %r142, %r274;
	add.s32 	%r276, %r143, %r275;
	add.s32 	%r277, %r144, %r276;
	add.s32 	%r235, %r145, %r277;
	mov.b32 	%r233, 1;
	mov.b32 	%r258, 0;
	mov.b32 	%r260, -1;
	// begin inline asm
	{  .reg .s32 r0;  .reg .pred p;  shfl.sync.up.b32 r0|p, %r235, %r233, %r258, %r260;  @p add.s32 r0, r0, %r235;  mov.s32 %r231, r0;}
	// end inline asm
	mov.b32 	%r239, 2;
	// begin inline asm
	{  .reg .s32 r0;  .reg .pred p;  shfl.sync.up.b32 r0|p, %r231, %r239, %r258, %r260;  @p add.s32 r0, r0, %r231;  mov.s32 %r237, r0;}
	// end inline asm
	mov.b32 	%r245, 4;
	// begin inline asm
	{  .reg .s32 r0;  .reg .pred p;  shfl.sync.up.b32 r0|p, %r237, %r245, %r258, %r260;  @p add.s32 r0, r0, %r237;  mov.s32 %r243, r0;}
	// end inline asm
	mov.b32 	%r251, 8;
	// begin inline asm
	{  .reg .s32 r0;  .reg .pred p;  shfl.sync.up.b32 r0|p, %r243, %r251, %r258, %r260;  @p add.s32 r0, r0, %r243;  mov.s32 %r249, r0;}
	// end inline asm
	mov.b32 	%r257, 16;
	// begin inline asm
	{  .reg .s32 r0;  .reg .pred p;  shfl.sync.up.b32 r0|p, %r249, %r257, %r258, %r260;  @p add.s32 r0, r0, %r249;  mov.s32 %r255, r0;}
	// end inline asm
	setp.ne.s32 	%p24, %r227, 31;
	@%p24 bra 	$L__BB21_74;
	shl.b32 	%r278, %r124, 2;
	mov.u32 	%r279, _ZZN3cub18CUB_300001_SM_10006detail4scan16DeviceScanKernelINS2_10policy_hubIijimN4cuda3std3__44plusIvEEE10Policy1000EN6thrust24THRUST_300001_SM_1000_NS6detail15normal_iteratorINSD_10device_ptrIiEEEEPjNS0_13ScanTileStateIiLb1EEES9_NS1_10InputValueIiPiEEmiLb0EiEEvT0_T1_T2_iT3_T4_T5_E12temp_storage;
	add.s32 	%r280, %r279, %r278;
	st.shared.u32 	[%r280+16], %r255;
$L__BB21_74:
	sub.s32 	%r281, %r255, %r235;
	bar.sync 	0;
	ld.shared.v4.u32 	{%r282, %r283, %r284, %r285}, [_ZZN3cub18CUB_300001_SM_10006detail4scan16DeviceScanKernelINS2_10policy_hubIijimN4cuda3std3__44plusIvEEE10Policy1000EN6thrust24THRUST_300001_SM_1000_NS6detail15normal_iteratorINSD_10device_ptrIiEEEEPjNS0_13ScanTileStateIiLb1EEES9_NS1_10InputValueIiPiEEmiLb0EiEEvT0_T1_T2_iT3_T4_T5_E12temp_storage+16];
	add.s32 	%r286, %r283, %r282;
	setp.eq.s32 	%p25, %r124, 2;
	selp.b32 	%r287, %r286, %r282, %p25;
	add.s32 	%r288, %r286, %r284;
	setp.eq.s32 	%p26, %r124, 3;
	selp.b32 	%r289, %r288, %r287, %p26;
	add.s32 	%r290, %r288, %r285;
	setp.eq.s32 	%p27, %r124, 4;
	selp.b32 	%r291, %r290, %r289, %p27;
	ld.shared.v4.u32 	{%r292, %r293, %r294, %r295}, [_ZZN3cub18CUB_300001_SM_10006detail4scan16DeviceScanKernelINS2_10policy_hubIijimN4cuda3std3__44plusIvEEE10Policy1000EN6thrust24THRUST_300001_SM_1000_NS6detail15normal_iteratorINSD_10device_ptrIiEEEEPjNS0_13ScanTileStateIiLb1EEES9_NS1_10InputValueIiPiEEmiLb0EiEEvT0_T1_T2_iT3_T4_T5_E12temp_storage+32];
	add.s32 	%r296, %r290, %r292;
	setp.eq.s32 	%p28, %r124, 5;
	selp.b32 	%r297, %r296, %r291, %p28;
	add.s32 	%r298, %r296, %r293;
	setp.eq.s32 	%p29, %r124, 6;
	selp.b32 	%r299, %r298, %r297, %p29;
	add.s32 	%r300, %r298, %r294;
	setp.eq.s32 	%p30, %r124, 7;
	selp.b32 	%r301, %r300, %r299, %p30;
	add.s32 	%r302, %r300, %r295;
	setp.eq.s32 	%p31, %r124, 8;
	selp.b32 	%r303, %r302, %r301, %p31;
	ld.shared.v4.u32 	{%r304, %r305, %r306, %r307}, [_ZZN3cub18CUB_300001_SM_10006detail4scan16DeviceScanKernelINS2_10policy_hubIijimN4cuda3std3__44plusIvEEE10Policy1000EN6thrust24THRUST_300001_SM_1000_NS6detail15normal_iteratorINSD_10device_ptrIiEEEEPjNS0_13ScanTileStateIiLb1EEES9_NS1_10InputValueIiPiEEmiLb0EiEEvT0_T1_T2_iT3_T4_T5_E12temp_storage+48];
	add.s32 	%r308, %r302, %r304;
	setp.eq.s32 	%p32, %r124, 9;
	selp.b32 	%r309, %r308, %r303, %p32;
	add.s32 	%r310, %r308, %r305;
	setp.eq.s32 	%p33, %r124, 10;
	selp.b32 	%r311, %r310, %r309, %p33;
	add.s32 	%r312, %r310, %r306;
	setp.eq.s32 	%p34, %r124, 11;
	selp.b32 	%r313, %r312, %r311, %p34;
	add.s32 	%r314, %r312, %r307;
	setp.eq.s32 	%p35, %r124, 12;
	selp.b32 	%r315, %r314, %r313, %p35;
	ld.shared.u32 	%r316, [_ZZN3cub18CUB_300001_SM_10006detail4scan16DeviceScanKernelINS2_10policy_hubIijimN4cuda3std3__44plusIvEEE10Policy1000EN6thrust24THRUST_300001_SM_1000_NS6detail15normal_iteratorINSD_10device_ptrIiEEEEPjNS0_13ScanTileStateIiLb1EEES9_NS1_10InputValueIiPiEEmiLb0EiEEvT0_T1_T2_iT3_T4_T5_E12temp_storage+64];
	add.s32 	%r151, %r314, %r316;
	setp.gt.u32 	%p36, %r76, 31;
	setp.lt.u32 	%p37, %r76, 32;
	setp.eq.s32 	%p38, %r227, 0;
	selp.b32 	%r317, 0, %r281, %p38;
	add.s32 	%r989, %r315, %r317;
	selp.b32 	%r153, %r281, %r989, %p37;
	@%p36 bra 	$L__BB21_90;
	setp.ne.s32 	%p39, %r76, 0;
	mul.wide.s32 	%rd23, %r4, 8;
	add.s64 	%rd12, %rd17, %rd23;
	@%p39 bra 	$L__BB21_77;
	st.shared.u32 	[_ZZN3cub18CUB_300001_SM_10006detail4scan16DeviceScanKernelINS2_10policy_hubIijimN4cuda3std3__44plusIvEEE10Policy1000EN6thrust24THRUST_300001_SM_1000_NS6detail15normal_iteratorINSD_10device_ptrIiEEEEPjNS0_13ScanTileStateIiLb1EEES9_NS1_10InputValueIiPiEEmiLb0EiEEvT0_T1_T2_iT3_T4_T5_E12temp_storage+12], %r151;
	add.s64 	%rd24, %rd12, 256;
	mov.b32 	%r318, 100;
	// begin inline asm
	st.relaxed.gpu.v2.u32 [%rd24], {%r318, %r151};
	// end inline asm
$L__BB21_77:
	not.b32 	%r324, %r76;
	add.s32 	%r985, %r4, %r324;
	mov.b32 	%r320, 550;
	// begin inline asm
	nanosleep.u32 %r320;
	// end inline asm
	mul.wide.s32 	%rd26, %r985, 8;
	add.s64 	%rd27, %rd17, %rd26;
	add.s64 	%rd25, %rd27, 256;
	// begin inline asm
	ld.relaxed.gpu.v2.u32 {%r986, %r980}, [%rd25];
	// end inline asm
	mov.b32 	%r981, 478;
$L__BB21_78:
	setp.eq.s32 	%p40, %r986, 99;
	mov.b32 	%r325, -1;
	vote.sync.any.pred 	%p41, %p40, %r325;
	not.pred 	%p42, %p41;
	@%p42 bra 	$L__BB21_80;
	// begin inline asm
	nanosleep.u32 %r981;
	// end inline asm
	shr.u32 	%r981, %r981, 1;
	// begin inline asm
	ld.relaxed.gpu.v2.u32 {%r986, %r980}, [%rd25];
	// end inline asm
	bra.uni 	$L__BB21_78;
$L__BB21_80:
	setp.eq.s32 	%p43, %r986, 101;
	mov.b32 	%r352, -1;
	vote.sync.ballot.b32 	%r354, %p43, %r352;
	// begin inline asm
	mov.u32 %r327, %lanemask_ge;
	// end inline asm
	and.b32  	%r355, %r354, %r327;
	or.b32  	%r356, %r355, -2147483648;
	add.s32 	%r357, %r356, -1;
	not.b32 	%r358, %r356;
	and.b32  	%r359, %r358, %r357;
	popc.b32 	%r331, %r359;
	mov.b32 	%r330, 1;
	// begin inline asm
	shfl.sync.down.b32 %r328, %r980, %r330, %r331, %r352;
	// end inline asm
	setp.lt.s32 	%p45, %r227, %r331;
	selp.b32 	%r360, %r328, 0, %p45;
	add.s32 	%r334, %r360, %r980;
	mov.b32 	%r335, 2;
	// begin inline asm
	shfl.sync.down.b32 %r333, %r334, %r335, %r331, %r352;
	// end inline asm
	add.s32 	%r361, %r227, 2;
	setp.gt.s32 	%p46, %r361, %r331;
	selp.b32 	%r362, 0, %r333, %p46;
	add.s32 	%r339, %r334, %r362;
	mov.b32 	%r340, 4;
	// begin inline asm
	shfl.sync.down.b32 %r338, %r339, %r340, %r331, %r352;
	// end inline asm
	add.s32 	%r363, %r227, 4;
	setp.gt.s32 	%p47, %r363, %r331;
	selp.b32 	%r364, 0, %r338, %p47;
	add.s32 	%r344, %r339, %r364;
	mov.b32 	%r345, 8;
	// begin inline asm
	shfl.sync.down.b32 %r343, %r344, %r345, %r331, %r352;
	// end inline asm
	add.s32 	%r365, %r227, 8;
	setp.gt.s32 	%p48, %r365, %r331;
	selp.b32 	%r366, 0, %r343, %p48;
	add.s32 	%r349, %r344, %r366;
	mov.b32 	%r350, 16;
	// begin inline asm
	shfl.sync.down.b32 %r348, %r349, %r350, %r331, %r352;
	// end inline asm
	add.s32 	%r367, %r227, 16;
	setp.gt.s32 	%p49, %r367, %r331;
	selp.b32 	%r368, 0, %r348, %p49;
	add.s32 	%r982, %r349, %r368;
	add.s64 	%rd13, %rd17, 256;
	mov.b32 	%r983, 478;
$L__BB21_81:
	setp.ne.s32 	%p50, %r986, 101;
	mov.b32 	%r369, -1;
	vote.sync.all.pred 	%p51, %p50, %r369;
	not.pred 	%p52, %p51;
	@%p52 bra 	$L__BB21_86;
	shr.u32 	%r983, %r983, 1;
	mul.wide.s32 	%rd30, %r985, 8;
	add.s64 	%rd31, %rd13, %rd30;
	add.s64 	%rd29, %rd31, -256;
	// begin inline asm
	ld.relaxed.gpu.v2.u32 {%r986, %r987}, [%rd29];
	// end inline asm
	mov.u32 	%r988, %r983;
$L__BB21_83:
	setp.eq.s32 	%p56, %r986, 99;
	mov.b32 	%r377, -1;
	vote.sync.any.pred 	%p57, %p56, %r377;
	not.pred 	%p58, %p57;
	@%p58 bra 	$L__BB21_85;
	// begin inline asm
	nanosleep.u32 %r988;
	// end inline asm
	shr.u32 	%r988, %r988, 1;
	// begin inline asm
	ld.relaxed.gpu.v2.u32 {%r986, %r987}, [%rd29];
	// end inline asm
	bra.uni 	$L__BB21_83;
$L__BB21_85:
	setp.eq.s32 	%p59, %r986, 101;
	mov.b32 	%r403, -1;
	vote.sync.ballot.b32 	%r404, %p59, %r403;
	and.b32  	%r405, %r404, %r327;
	or.b32  	%r406, %r405, -2147483648;
	add.s32 	%r407, %r406, -1;
	not.b32 	%r408, %r406;
	and.b32  	%r409, %r408, %r407;
	popc.b32 	%r382, %r409;
	mov.b32 	%r381, 1;
	// begin inline asm
	shfl.sync.down.b32 %r379, %r987, %r381, %r382, %r403;
	// end inline asm
	setp.lt.s32 	%p61, %r227, %r382;
	selp.b32 	%r410, %r379, 0, %p61;
	add.s32 	%r385, %r410, %r987;
	mov.b32 	%r386, 2;
	// begin inline asm
	shfl.sync.down.b32 %r384, %r385, %r386, %r382, %r403;
	// end inline asm
	add.s32 	%r411, %r227, 2;
	setp.gt.s32 	%p62, %r411, %r382;
	selp.b32 	%r412, 0, %r384, %p62;
	add.s32 	%r390, %r385, %r412;
	mov.b32 	%r391, 4;
	// begin inline asm
	shfl.sync.down.b32 %r389, %r390, %r391, %r382, %r403;
	// end inline asm
	add.s32 	%r413, %r227, 4;
	setp.gt.s32 	%p63, %r413, %r382;
	selp.b32 	%r414, 0, %r389, %p63;
	add.s32 	%r395, %r390, %r414;
	mov.b32 	%r396, 8;
	// begin inline asm
	shfl.sync.down.b32 %r394, %r395, %r396, %r382, %r403;
	// end inline asm
	add.s32 	%r415, %r227, 8;
	setp.gt.s32 	%p64, %r415, %r382;
	selp.b32 	%r416, 0, %r394, %p64;
	add.s32 	%r400, %r395, %r416;
	mov.b32 	%r401, 16;
	// begin inline asm
	shfl.sync.down.b32 %r399, %r400, %r401, %r382, %r403;
	// end inline asm
	add.s32 	%r417, %r227, 16;
	setp.gt.s32 	%p65, %r417, %r382;
	selp.b32 	%r418, 0, %r399, %p65;
	add.s32 	%r419, %r418, %r982;
	add.s32 	%r982, %r419, %r400;
	add.s32 	%r985, %r985, -32;
	bra.uni 	$L__BB21_81;
$L__BB21_86:
	@%p39 bra 	$L__BB21_88;
	add.s32 	%r372, %r982, %r151;
	add.s64 	%rd28, %rd12, 256;
	mov.b32 	%r371, 101;
	// begin inline asm
	st.relaxed.gpu.v2.u32 [%rd28], {%r371, %r372};
	// end inline asm
	st.shared.u32 	[_ZZN3cub18CUB_300001_SM_10006detail4scan16DeviceScanKernelINS2_10policy_hubIijimN4cuda3std3__44plusIvEEE10Policy1000EN6thrust24THRUST_300001_SM_1000_NS6detail15normal_iteratorINSD_10device_ptrIiEEEEPjNS0_13ScanTileStateIiLb1EEES9_NS1_10InputValueIiPiEEmiLb0EiEEvT0_T1_T2_iT3_T4_T5_E12temp_storage+4], %r982;
	st.shared.u32 	[_ZZN3cub18CUB_300001_SM_10006detail4scan16DeviceScanKernelINS2_10policy_hubIijimN4cuda3std3__44plusIvEEE10Policy1000EN6thrust24THRUST_300001_SM_1000_NS6detail15normal_iteratorINSD_10device_ptrIiEEEEPjNS0_13ScanTileStateIiLb1EEES9_NS1_10InputValueIiPiEEmiLb0EiEEvT0_T1_T2_iT3_T4_T5_E12temp_storage+8], %r372;
$L__BB21_88:
	setp.ne.s32 	%p54, %r227, 0;
	mov.u32 	%r989, %r153;
	@%p54 bra 	$L__BB21_90;
	st.shared.u32 	[_ZZN3cub18CUB_300001_SM_10006detail4scan16DeviceScanKernelINS2_10policy_hubIijimN4cuda3std3__44plusIvEEE10Policy1000EN6thrust24THRUST_300001_SM_1000_NS6detail15normal_iteratorINSD_10device_ptrIiEEEEPjNS0_13ScanTileStateIiLb1EEES9_NS1_10InputValueIiPiEEmiLb0EiEEvT0_T1_T2_iT3_T4_T5_E12temp_storage+84], %r982;
	mov.u32 	%r989, %r982;
$L__BB21_90:
	bar.sync 	0;
	setp.eq.s32 	%p55, %r76, 0;
	ld.shared.u32 	%r373, [_ZZN3cub18CUB_300001_SM_10006detail4scan16DeviceScanKernelINS2_10policy_hubIijimN4cuda3std3__44plusIvEEE10Policy1000EN6thrust24THRUST_300001_SM_1000_NS6detail15normal_iteratorINSD_10device_ptrIiEEEEPjNS0_13ScanTileStateIiLb1EEES9_NS1_10InputValueIiPiEEmiLb0EiEEvT0_T1_T2_iT3_T4_T5_E12temp_storage+84];
	selp.b32 	%r374, 0, %r373, %p55;
	add.s32 	%r990, %r374, %r989;
$L__BB21_91:
	add.s32 	%r514, %r990, %r127;
	add.s32 	%r515, %r128, %r514;
	add.s32 	%r516, %r129, %r515;
	add.s32 	%r517, %r130, %r516;
	add.s32 	%r518, %r131, %r517;
	add.s32 	%r519, %r132, %r518;
	add.s32 	%r520, %r133, %r519;
	add.s32 	%r521, %r134, %r520;
	add.s32 	%r522, %r135, %r521;
	add.s32 	%r523, %r136, %r522;
	add.s32 	%r524, %r137, %r523;
	add.s32 	%r525, %r138, %r524;
	add.s32 	%r526, %r139, %r525;
	add.s32 	%r527, %r140, %r526;
	add.s32 	%r528, %r141, %r527;
	add.s32 	%r529, %r142, %r528;
	add.s32 	%r530, %r143, %r529;
	add.s32 	%r531, %r144, %r530;
	bar.sync 	0;
	st.shared.u32 	[%r126], %r990;
	st.shared.u32 	[%r126+4], %r514;
	st.shared.u32 	[%r126+8], %r515;
	st.shared.u32 	[%r126+12], %r516;
	st.shared.u32 	[%r126+16], %r517;
	st.shared.u32 	[%r126+20], %r518;
	st.shared.u32 	[%r126+24], %r519;
	st.shared.u32 	[%r126+28], %r520;
	st.shared.u32 	[%r126+32], %r521;
	st.shared.u32 	[%r126+36], %r522;
	st.shared.u32 	[%r126+40], %r523;
	st.shared.u32 	[%r126+44], %r524;
	st.shared.u32 	[%r126+48], %r525;
	st.shared.u32 	[%r126+52], %r526;
	st.shared.u32 	[%r126+56], %r527;
	st.shared.u32 	[%r126+60], %r528;
	st.shared.u32 	[%r126+64], %r529;
	st.shared.u32 	[%r126+68], %r530;
	st.shared.u32 	[%r126+72], %r531;
	bar.warp.sync 	-1;
	ld.shared.u32 	%r187, [%r125];
	ld.shared.u32 	%r188, [%r125+128];
	ld.shared.u32 	%r189, [%r125+256];
	ld.shared.u32 	%r190, [%r125+384];
	ld.shared.u32 	%r191, [%r125+512];
	ld.shared.u32 	%r192, [%r125+640];
	ld.shared.u32 	%r193, [%r125+768];
	ld.shared.u32 	%r194, [%r125+896];
	ld.shared.u32 	%r195, [%r125+1024];
	ld.shared.u32 	%r196, [%r125+1152];
	ld.shared.u32 	%r197, [%r125+1280];
	ld.shared.u32 	%r198, [%r125+1408];
	ld.shared.u32 	%r199, [%r125+1536];
	ld.shared.u32 	%r200, [%r125+1664];
	ld.shared.u32 	%r201, [%r125+1792];
	ld.shared.u32 	%r202, [%r125+1920];
	ld.shared.u32 	%r203, [%r125+2048];
	ld.shared.u32 	%r204, [%r125+2176];
	ld.shared.u32 	%r205, [%r125+2304];
	setp.ne.s32 	%p80, %r76, 0;
	@%p80 bra 	$L__BB21_93;
	st.volatile.shared.u32 	[_ZZN3cub18CUB_300001_SM_10006detail4scan16DeviceScanKernelINS2_10policy_hubIijimN4cuda3std3__44plusIvEEE10Policy1000EN6thrust24THRUST_300001_SM_1000_NS6detail15normal_iteratorINSD_10device_ptrIiEEEEPjNS0_13ScanTileStateIiLb1EEES9_NS1_10InputValueIiPiEEmiLb0EiEEvT0_T1_T2_iT3_T4_T5_E12temp_storage+31616], %r75;
$L__BB21_93:
	ld.param.u64 	%rd60, [_ZN3cub18CUB_300001_SM_10006detail4scan16DeviceScanKernelINS2_10policy_hubIijimN4cuda3std3__44plusIvEEE10Policy1000EN6thrust24THRUST_300001_SM_1000_NS6detail15normal_iteratorINSD_10device_ptrIiEEEEPjNS0_13ScanTileStateIiLb1EEES9_NS1_10InputValueIiPiEEmiLb0EiEEvT0_T1_T2_iT3_T4_T5__param_1];
	bar.sync 	0;
	ld.volatile.shared.u32 	%r206, [_ZZN3cub18CUB_300001_SM_10006detail4scan16DeviceScanKernelINS2_10policy_hubIijimN4cuda3std3__44plusIvEEE10Policy1000EN6thrust24THRUST_300001_SM_1000_NS6detail15normal_iteratorINSD_10device_ptrIiEEEEPjNS0_13ScanTileStateIiLb1EEES9_NS1_10InputValueIiPiEEmiLb0EiEEvT0_T1_T2_iT3_T4_T5_E12temp_storage+31616];
	setp.ge.s32 	%p81, %r78, %r206;
	cvt.u64.u32 	%rd38, %r78;
	add.s64 	%rd39, %rd4, %rd38;
	cvta.to.global.u64 	%rd40, %rd60;
	shl.b64 	%rd41, %rd39, 2;
	add.s64 	%rd14, %rd40, %rd41;
	@%p81 bra 	$L__BB21_95;
	st.global.u32 	[%rd14], %r187;
$L__BB21_95:
	setp.ge.s32 	%p82, %r81, %r206;
	@%p82 bra 	$L__BB21_97;
	st.global.u32 	[%rd14+128], %r188;
$L__BB21_97:
	mov.u32 	%r532, %tid.x;
	and.b32  	%r533, %r532, 992;
	mul.lo.s32 	%r534, %r533, 19;
	and.b32  	%r535, %r532, 31;
	or.b32  	%r536, %r534, %r535;
	add.s32 	%r537, %r536, 64;
	setp.ge.s32 	%p83, %r537, %r206;
	@%p83 bra 	$L__BB21_99;
	st.global.u32 	[%rd14+256], %r189;
$L__BB21_99:
	add.s32 	%r543, %r536, 96;
	setp.ge.s32 	%p84, %r543, %r206;
	@%p84 bra 	$L__BB21_101;
	st.global.u32 	[%rd14+384], %r190;
$L__BB21_101:
	add.s32 	%r549, %r536, 128;
	setp.ge.s32 	%p85, %r549, %r206;
	@%p85 bra 	$L__BB21_103;
	st.global.u32 	[%rd14+512], %r191;
$L__BB21_103:
	add.s32 	%r555, %r536, 160;
	setp.ge.s32 	%p86, %r555, %r206;
	@%p86 bra 	$L__BB21_105;
	st.global.u32 	[%rd14+640], %r192;
$L__BB21_105:
	add.s32 	%r561, %r536, 192;
	setp.ge.s32 	%p87, %r561, %r206;
	@%p87 bra 	$L__BB21_107;
	st.global.u32 	[%rd14+768], %r193;
$L__BB21_107:
	add.s32 	%r567, %r536, 224;
	setp.ge.s32 	%p88, %r567, %r206;
	@%p88 bra 	$L__BB21_109;
	st.global.u32 	[%rd14+896], %r194;
$L__BB21_109:
	setp.ge.s32 	%p89, %r96, %r206;
	@%p89 bra 	$L__BB21_111;
	st.global.u32 	[%rd14+1024], %r195;
$L__BB21_111:
	setp.ge.s32 	%p90, %r99, %r206;
	@%p90 bra 	$L__BB21_113;
	st.global.u32 	[%rd14+1152], %r196;
$L__BB21_113:
	add.s32 	%r573, %r536, 320;
	setp.ge.s32 	%p91, %r573, %r206;
	@%p91 bra 	$L__BB21_115;
	st.global.u32 	[%rd14+1280], %r197;
$L__BB21_115:
	add.s32 	%r579, %r536, 352;
	setp.ge.s32 	%p92, %r579, %r206;
	@%p92 bra 	$L__BB21_117;
	st.global.u32 	[%rd14+1408], %r198;
$L__BB21_117:
	add.s32 	%r585, %r536, 384;
	setp.ge.s32 	%p93, %r585, %r206;
	@%p93 bra 	$L__BB21_119;
	st.global.u32 	[%rd14+1536], %r199;
$L__BB21_119:
	add.s32 	%r591, %r536, 416;
	setp.ge.s32 	%p94, %r591, %r206;
	@%p94 bra 	$L__BB21_121;
	st.global.u32 	[%rd14+1664], %r200;
$L__BB21_121:
	setp.ge.s32 	%p95, %r110, %r206;
	@%p95 bra 	$L__BB21_123;
	st.global.u32 	[%rd14+1792], %r201;
$L__BB21_123:
	add.s32 	%r597, %r536, 480;
	setp.ge.s32 	%p96, %r597, %r206;
	@%p96 bra 	$L__BB21_125;
	st.global.u32 	[%rd14+1920], %r202;
$L__BB21_125:
	add.s32 	%r603, %r536, 512;
	setp.ge.s32 	%p97, %r603, %r206;
	@%p97 bra 	$L__BB21_127;
	st.global.u32 	[%rd14+2048], %r203;
$L__BB21_127:
	setp.ge.s32 	%p98, %r117, %r206;
	@%p98 bra 	$L__BB21_129;
	st.global.u32 	[%rd14+2176], %r204;
$L__BB21_129:
	setp.ge.s32 	%p99, %r120, %r206;
	@%p99 bra 	$L__BB21_131;
	st.global.u32 	[%rd14+2304], %r205;
$L__BB21_131:
	ret;

}
	// .globl	_ZN3cub18CUB_300001_SM_10006detail8for_each13static_kernelINS2_12policy_hub_t12policy_500_tEmN6thrust24THRUST_300001_SM_1000_NS8cuda_cub20__uninitialized_fill7functorINS7_10device_ptrIiEEiEEEEvT0_T1_
.visible .entry _ZN3cub18CUB_300001_SM_10006detail8for_each13static_kernelINS2_12policy_hub_t12policy_500_tEmN6thrust24THRUST_300001_SM_1000_NS8cuda_cub20__uninitialized_fill7functorINS7_10device_ptrIiEEiEEEEvT0_T1_(
	.param .u64 _ZN3cub18CUB_300001_SM_10006detail8for_each13static_kernelINS2_12policy_hub_t12policy_500_tEmN6thrust24THRUST_300001_SM_1000_NS8cuda_cub20__uninitialized_fill7functorINS7_10device_ptrIiEEiEEEEvT0_T1__param_0,
	.param .align 8 .b8 _ZN3cub18CUB_300001_SM_10006detail8for_each13static_kernelINS2_12policy_hub_t12policy_500_tEmN6thrust24THRUST_300001_SM_1000_NS8cuda_cub20__uninitialized_fill7functorINS7_10device_ptrIiEEiEEEEvT0_T1__param_1[16]
)
.maxntid 256
{
	.reg .pred 	%p<4>;
	.reg .b16 	%rs<5>;
	.reg .b32 	%r<12>;
	.reg .b64 	%rd<16>;

	ld.param.u32 	%r3, [_ZN3cub18CUB_300001_SM_10006detail8for_each13static_kernelINS2_12policy_hub_t12policy_500_tEmN6thrust24THRUST_300001_SM_1000_NS8cuda_cub20__uninitialized_fill7functorINS7_10device_ptrIiEEiEEEEvT0_T1__param_1+8];
	ld.param.u64 	%rd4, [_ZN3cub18CUB_300001_SM_10006detail8for_each13static_kernelINS2_12policy_hub_t12policy_500_tEmN6thrust24THRUST_300001_SM_1000_NS8cuda_cub20__uninitialized_fill7functorINS7_10device_ptrIiEEiEEEEvT0_T1__param_1];
	ld.param.u64 	%rd5, [_ZN3cub18CUB_300001_SM_10006detail8for_each13static_kernelINS2_12policy_hub_t12policy_500_tEmN6thrust24THRUST_300001_SM_1000_NS8cuda_cub20__uninitialized_fill7functorINS7_10device_ptrIiEEiEEEEvT0_T1__param_0];
	mov.u32 	%r9, %ctaid.x;
	mul.wide.u32 	%rd1, %r9, 512;
	sub.s64 	%rd2, %rd5, %rd1;
	setp.lt.u64 	%p1, %rd2, 512;
	@%p1 bra 	$L__BB22_2;
	mov.u32 	%r11, %tid.x;
	cvta.to.global.u64 	%rd11, %rd4;
	cvt.u64.u32 	%rd12, %r11;
	add.s64 	%rd13, %rd1, %rd12;
	shl.b64 	%rd14, %rd13, 2;
	add.s64 	%rd15, %rd11, %rd14;
	st.global.u32 	[%rd15], %r3;
	st.global.u32 	[%rd15+1024], %r3;
	bra.uni 	$L__BB22_6;
$L__BB22_2:
	cvta.to.global.u64 	%rd6, %rd4;
	mov.u32 	%r2, %tid.x;
	cvt.u64.u32 	%rd7, %r2;
	setp.le.u64 	%p2, %rd2, %rd7;
	add.s64 	%rd8, %rd1, %rd7;
	shl.b64 	%rd9, %rd8, 2;
	add.s64 	%rd3, %rd6, %rd9;
	@%p2 bra 	$L__BB22_4;
	st.global.u32 	[%rd3], %r3;
$L__BB22_4:
	add.s32 	%r10, %r2, 256;
	cvt.u64.u32 	%rd10, %r10;
	setp.le.u64 	%p3, %rd2, %rd10;
	@%p3 bra 	$L__BB22_6;
	st.global.u32 	[%rd3+1024], %r3;
$L__BB22_6:
	ret;

}
	// .globl	_ZN3cub18CUB_300001_SM_10006detail8for_each13static_kernelINS2_12policy_hub_t12policy_500_tElN6thrust24THRUST_300001_SM_1000_NS8cuda_cub6__fill7functorINS7_6detail15normal_iteratorINS7_10device_ptrIiEEEEiEEEEvT0_T1_
.visible .entry _ZN3cub18CUB_300001_SM_10006detail8for_each13static_kernelINS2_12policy_hub_t12policy_500_tElN6thrust24THRUST_300001_SM_1000_NS8cuda_cub6__fill7functorINS7_6detail15normal_iteratorINS7_10device_ptrIiEEEEiEEEEvT0_T1_(
	.param .u64 _ZN3cub18CUB_300001_SM_10006detail8for_each13static_kernelINS2_12policy_hub_t12policy_500_tElN6thrust24THRUST_300001_SM_1000_NS8cuda_cub6__fill7functorINS7_6detail15normal_iteratorINS7_10device_ptrIiEEEEiEEEEvT0_T1__param_0,
	.param .align 8 .b8 _ZN3cub18CUB_300001_SM_10006detail8for_each13static_kernelINS2_12policy_hub_t12policy_500_tElN6thrust24THRUST_300001_SM_1000_NS8cuda_cub6__fill7functorINS7_6detail15normal_iteratorINS7_10device_ptrIiEEEEiEEEEvT0_T1__param_1[16]
)
.maxntid 256
{
	.reg .pred 	%p<4>;
	.reg .b16 	%rs<5>;
	.reg .b32 	%r<12>;
	.reg .b64 	%rd<17>;

	ld.param.u32 	%r3, [_ZN3cub18CUB_300001_SM_10006detail8for_each13static_kernelINS2_12policy_hub_t12policy_500_tElN6thrust24THRUST_300001_SM_1000_NS8cuda_cub6__fill7functorINS7_6detail15normal_iteratorINS7_10device_ptrIiEEEEiEEEEvT0_T1__param_1+8];
	ld.param.u64 	%rd5, [_ZN3cub18CUB_300001_SM_10006detail8for_each13static_kernelINS2_12policy_hub_t12policy_500_tElN6thrust24THRUST_300001_SM_1000_NS8cuda_cub6__fill7functorINS7_6detail15normal_iteratorINS7_10device_ptrIiEEEEiEEEEvT0_T1__param_1];
	ld.param.u64 	%rd6, [_ZN3cub18CUB_300001_SM_10006detail8for_each13static_kernelINS2_12policy_hub_t12policy_500_tElN6thrust24THRUST_300001_SM_1000_NS8cuda_cub6__fill7functorINS7_6detail15normal_iteratorINS7_10device_ptrIiEEEEiEEEEvT0_T1__param_0];
	mov.u32 	%r9, %ctaid.x;
	mul.wide.u32 	%rd1, %r9, 512;
	sub.s64 	%rd2, %rd6, %rd1;
	setp.lt.s64 	%p1, %rd2, 512;
	@%p1 bra 	$L__BB23_2;
	mov.u32 	%r11, %tid.x;
	cvta.to.global.u64 	%rd12, %rd5;
	cvt.u64.u32 	%rd13, %r11;
	add.s64 	%rd14, %rd1, %rd13;
	shl.b64 	%rd15, %rd14, 2;
	add.s64 	%rd16, %rd12, %rd15;
	st.global.u32 	[%rd16], %r3;
	st.global.u32 	[%rd16+1024], %r3;
	bra.uni 	$L__BB23_6;
$L__BB23_2:
	cvta.to.global.u64 	%rd7, %rd5;
	mov.u32 	%r2, %tid.x;
	cvt.s64.s32 	%rd3, %rd2;
	cvt.u64.u32 	%rd8, %r2;
	setp.le.s64 	%p2, %rd3, %rd8;
	add.s64 	%rd9, %rd1, %rd8;
	shl.b64 	%rd10, %rd9, 2;
	add.s64 	%rd4, %rd7, %rd10;
	@%p2 bra 	$L__BB23_4;
	st.global.u32 	[%rd4], %r3;
$L__BB23_4:
	add.s32 	%r10, %r2, 256;
	cvt.u64.u32 	%rd11, %r10;
	setp.le.s64 	%p3, %rd3, %rd11;
	@%p3 bra 	$L__BB23_6;
	st.global.u32 	[%rd4+1024], %r3;
$L__BB23_6:
	ret;

}
	// .globl	_ZN3cub18CUB_300001_SM_10006detail9transform16transform_kernelINS2_10policy_hubILb1EN4cuda3std3__45tupleIJN6thrust24THRUST_300001_SM_1000_NS6detail15normal_iteratorINSA_10device_ptrIfEEEEEEEE10policy1000Ei12calculateBinSF_JPfEEEvT0_iT1_T2_DpNS2_10kernel_argIT3_EE
.visible .entry _ZN3cub18CUB_300001_SM_10006detail9transform16transform_kernelINS2_10policy_hubILb1EN4cuda3std3__45tupleIJN6thrust24THRUST_300001_SM_1000_NS6detail15normal_iteratorINSA_10device_ptrIfEEEEEEEE10policy1000Ei12calculateBinSF_JPfEEEvT0_iT1_T2_DpNS2_10kernel_argIT3_EE(
	.param .u32 _ZN3cub18CUB_300001_SM_10006detail9transform16transform_kernelINS2_10policy_hubILb1EN4cuda3std3__45tupleIJN6thrust24THRUST_300001_SM_1000_NS6detail15normal_iteratorINSA_10device_ptrIfEEEEEEEE10policy1000Ei12calculateBinSF_JPfEEEvT0_iT1_T2_DpNS2_10kernel_argIT3_EE_param_0,
	.param .u32 _ZN3cub18CUB_300001_SM_10006detail9transform16transform_kernelINS2_10policy_hubILb1EN4cuda3std3__45tupleIJN6thrust24THRUST_300001_SM_1000_NS6detail15normal_iteratorINSA_10device_ptrIfEEEEEEEE10policy1000Ei12calculateBinSF_JPfEEEvT0_iT1_T2_DpNS2_10kernel_argIT3_EE_param_1,
	.param .align 8 .b8 _ZN3cub18CUB_300001_SM_10006detail9transform16transform_kernelINS2_10policy_hubILb1EN4cuda3std3__45tupleIJN6thrust24THRUST_300001_SM_1000_NS6detail15normal_iteratorINSA_10device_ptrIfEEEEEEEE10policy1000Ei12calculateBinSF_JPfEEEvT0_iT1_T2_DpNS2_10kernel_argIT3_EE_param_2[24],
	.param .align 8 .b8 _ZN3cub18CUB_300001_SM_10006detail9transform16transform_kernelINS2_10policy_hubILb1EN4cuda3std3__45tupleIJN6thrust24THRUST_300001_SM_1000_NS6detail15normal_iteratorINSA_10device_ptrIfEEEEEEEE10policy1000Ei12calculateBinSF_JPfEEEvT0_iT1_T2_DpNS2_10kernel_argIT3_EE_param_3[8],
	.param .align 8 .b8 _ZN3cub18CUB_300001_SM_10006detail9transform16transform_kernelINS2_10policy_hubILb1EN4cuda3std3__45tupleIJN6thrust24THRUST_300001_SM_1000_NS6detail15normal_iteratorINSA_10device_ptrIfEEEEEEEE10policy1000Ei12calculateBinSF_JPfEEEvT0_iT1_T2_DpNS2_10kernel_argIT3_EE_param_4[16]
)
.maxntid 128
{
	.reg .pred 	%p<37>;
	.reg .b32 	%r<157>;
	.reg .b32 	%f<237>;
	.reg .b64 	%rd<128>;

	ld.param.f32 	%f7, [_ZN3cub18CUB_300001_SM_10006detail9transform16transform_kernelINS2_10policy_hubILb1EN4cuda3std3__45tupleIJN6thrust24THRUST_300001_SM_1000_NS6detail15normal_iteratorINSA_10device_ptrIfEEEEEEEE10policy1000Ei12calculateBinSF_JPfEEEvT0_iT1_T2_DpNS2_10kernel_argIT3_EE_param_2+8];
	ld.param.u32 	%r43, [_ZN3cub18CUB_300001_SM_10006detail9transform16transform_kernelINS2_10policy_hubILb1EN4cuda3std3__45tupleIJN6thrust24THRUST_300001_SM_1000_NS6detail15normal_iteratorINSA_10device_ptrIfEEEEEEEE10policy1000Ei12calculateBinSF_JPfEEEvT0_iT1_T2_DpNS2_10kernel_argIT3_EE_param_0];
	ld.param.u64 	%rd15, [_ZN3cub18CUB_300001_SM_10006detail9transform16transform_kernelINS2_10policy_hubILb1EN4cuda3std3__45tupleIJN6thrust24THRUST_300001_SM_1000_NS6detail15normal_iteratorINSA_10device_ptrIfEEEEEEEE10policy1000Ei12calculateBinSF_JPfEEEvT0_iT1_T2_DpNS2_10kernel_argIT3_EE_param_2+16];
	ld.param.u64 	%rd16, [_ZN3cub18CUB_300001_SM_10006detail9transform16transform_kernelINS2_10policy_hubILb1EN4cuda3std3__45tupleIJN6thrust24THRUST_300001_SM_1000_NS6detail15normal_iteratorINSA_10device_ptrIfEEEEEEEE10policy1000Ei12calculateBinSF_JPfEEEvT0_iT1_T2_DpNS2_10kernel_argIT3_EE_param_4];
	ld.param.u64 	%rd18, [_ZN3cub18CUB_300001_SM_10006detail9transform16transform_kernelINS2_10policy_hubILb1EN4cuda3std3__45tupleIJN6thrust24THRUST_300001_SM_1000_NS6detail15normal_iteratorINSA_10device_ptrIfEEEEEEEE10policy1000Ei12calculateBinSF_JPfEEEvT0_iT1_T2_DpNS2_10kernel_argIT3_EE_param_3];
	ld.param.u32 	%r42, [_ZN3cub18CUB_300001_SM_10006detail9transform16transform_kernelINS2_10policy_hubILb1EN4cuda3std3__45tupleIJN6thrust24THRUST_300001_SM_1000_NS6detail15normal_iteratorINSA_10device_ptrIfEEEEEEEE10policy1000Ei12calculateBinSF_JPfEEEvT0_iT1_T2_DpNS2_10kernel_argIT3_EE_param_1];
	ld.param.v2.f32 	{%f5, %f6}, [_ZN3cub18CUB_300001_SM_10006detail9transform16transform_kernelINS2_10policy_hubILb1EN4cuda3std3__45tupleIJN6thrust24THRUST_300001_SM_1000_NS6detail15normal_iteratorINSA_10device_ptrIfEEEEEEEE10policy1000Ei12calculateBinSF_JPfEEEvT0_iT1_T2_DpNS2_10kernel_argIT3_EE_param_2];
	cvta.to.global.u64 	%rd1, %rd18;
	cvta.to.global.u64 	%rd2, %rd16;
	cvta.to.global.u64 	%rd3, %rd15;
	shl.b32 	%r1, %r42, 7;
	mov.u32 	%r44, %ctaid.x;
	mul.lo.s32 	%r2, %r1, %r44;
	sub.s32 	%r3, %r43, %r2;
	min.s32 	%r4, %r1, %r3;
	shl.b32 	%r5, %r4, 2;
	mov.u32 	%r6, %tid.x;
	shl.b32 	%r147, %r6, 7;
	setp.ge.s32 	%p1, %r147, %r5;
	@%p1 bra 	$L__BB24_3;
	mul.wide.u32 	%rd19, %r6, 128;
	add.s64 	%rd20, %rd2, %rd19;
	mul.wide.s32 	%rd21, %r2, 4;
	add.s64 	%rd126, %rd20, %rd21;
$L__BB24_2:
	.pragma "nounroll";
	// begin inline asm
	prefetch.global.L2 [%rd126];
	// end inline asm
	add.s32 	%r147, %r147, 16384;
	add.s64 	%rd126, %rd126, 16384;
	setp.lt.s32 	%p2, %r147, %r5;
	@%p2 bra 	$L__BB24_2;
$L__BB24_3:
	mul.wide.s32 	%rd23, %r2, 4;
	add.s64 	%rd7, %rd2, %rd23;
	add.s64 	%rd8, %rd1, %rd23;
	setp.gt.s32 	%p3, %r1, %r3;
	@%p3 bra 	$L__BB24_16;
	setp.lt.s32 	%p4, %r42, 1;
	@%p4 bra 	$L__BB24_57;
	setp.lt.u32 	%p5, %r42, 8;
	mov.b32 	%r155, 0;
	@%p5 bra 	$L__BB24_8;
	and.b32  	%r46, %r42, 2147483640;
	neg.s32 	%r149, %r46;
	mul.wide.u32 	%rd24, %r6, 4;
	add.s64 	%rd127, %rd23, %rd24;
	add.s32 	%r148, %r6, 128;
$L__BB24_7:
	.pragma "nounroll";
	and.b32  	%r155, %r42, 2147483640;
	mul.wide.s32 	%rd25, %r148, 4;
	add.s64 	%rd26, %rd23, %rd25;
	cvta.to.global.u64 	%rd27, %rd16;
	add.s64 	%rd28, %rd27, %rd127;
	ld.global.f32 	%f8, [%rd28];
	sub.f32 	%f9, %f8, %f6;
	div.rn.f32 	%f10, %f9, %f7;
	mul.f32 	%f11, %f5, %f10;
	mov.f32 	%f12, 0f3F000000;
	copysign.f32 	%f13, %f11, %f12;
	add.rz.f32 	%f14, %f11, %f13;
	cvt.rzi.f32.f32 	%f15, %f14;
	cvt.rzi.s32.f32 	%r47, %f15;
	mul.wide.s32 	%rd29, %r47, 4;
	add.s64 	%rd30, %rd3, %rd29;
	atom.global.add.u32 	%r48, [%rd30], 1;
	add.s64 	%rd31, %rd1, %rd127;
	mov.b32 	%r49, 1065353216;
	st.global.u32 	[%rd31], %r49;
	add.s64 	%rd32, %rd27, %rd26;
	ld.global.f32 	%f16, [%rd32];
	sub.f32 	%f17, %f16, %f6;
	div.rn.f32 	%f18, %f17, %f7;
	mul.f32 	%f19, %f5, %f18;
	copysign.f32 	%f20, %f19, %f12;
	add.rz.f32 	%f21, %f19, %f20;
	cvt.rzi.f32.f32 	%f22, %f21;
	cvt.rzi.s32.f32 	%r50, %f22;
	mul.wide.s32 	%rd33, %r50, 4;
	add.s64 	%rd34, %rd3, %rd33;
	atom.global.add.u32 	%r51, [%rd34], 1;
	add.s64 	%rd35, %rd1, %rd26;
	st.global.u32 	[%rd35], %r49;
	ld.global.f32 	%f23, [%rd32+512];
	sub.f32 	%f24, %f23, %f6;
	div.rn.f32 	%f25, %f24, %f7;
	mul.f32 	%f26, %f5, %f25;
	copysign.f32 	%f27, %f26, %f12;
	add.rz.f32 	%f28, %f26, %f27;
	cvt.rzi.f32.f32 	%f29, %f28;
	cvt.rzi.s32.f32 	%r52, %f29;
	mul.wide.s32 	%rd36, %r52, 4;
	add.s64 	%rd37, %rd3, %rd36;
	atom.global.add.u32 	%r53, [%rd37], 1;
	st.global.u32 	[%rd35+512], %r49;
	ld.global.f32 	%f30, [%rd32+1024];
	sub.f32 	%f31, %f30, %f6;
	div.rn.f32 	%f32, %f31, %f7;
	mul.f32 	%f33, %f5, %f32;
	copysign.f32 	%f34, %f33, %f12;
	add.rz.f32 	%f35, %f33, %f34;
	cvt.rzi.f32.f32 	%f36, %f35;
	cvt.rzi.s32.f32 	%r54, %f36;
	mul.wide.s32 	%rd38, %r54, 4;
	add.s64 	%rd39, %rd3, %rd38;
	atom.global.add.u32 	%r55, [%rd39], 1;
	st.global.u32 	[%rd35+1024], %r49;
	ld.global.f32 	%f37, [%rd32+1536];
	sub.f32 	%f38, %f37, %f6;
	div.rn.f32 	%f39, %f38, %f7;
	mul.f32 	%f40, %f5, %f39;
	copysign.f32 	%f41, %f40, %f12;
	add.rz.f32 	%f42, %f40, %f41;
	cvt.rzi.f32.f32 	%f43, %f42;
	cvt.rzi.s32.f32 	%r56, %f43;
	mul.wide.s32 	%rd40, %r56, 4;
	add.s64 	%rd41, %rd3, %rd40;
	atom.global.add.u32 	%r57, [%rd41], 1;
	st.global.u32 	[%rd35+1536], %r49;
	ld.global.f32 	%f44, [%rd32+2048];
	sub.f32 	%f45, %f44, %f6;
	div.rn.f32 	%f46, %f45, %f7;
	mul.f32 	%f47, %f5, %f46;
	copysign.f32 	%f48, %f47, %f12;
	add.rz.f32 	%f49, %f47, %f48;
	cvt.rzi.f32.f32 	%f50, %f49;
	cvt.rzi.s32.f32 	%r58, %f50;
	mul.wide.s32 	%rd42, %r58, 4;
	add.s64 	%rd43, %rd3, %rd42;
	atom.global.add.u32 	%r59, [%rd43], 1;
	st.global.u32 	[%rd35+2048], %r49;
	ld.global.f32 	%f51, [%rd32+2560];
	sub.f32 	%f52, %f51, %f6;
	div.rn.f32 	%f53, %f52, %f7;
	mul.f32 	%f54, %f5, %f53;
	copysign.f32 	%f55, %f54, %f12;
	add.rz.f32 	%f56, %f54, %f55;
	cvt.rzi.f32.f32 	%f57, %f56;
	cvt.rzi.s32.f32 	%r60, %f57;
	mul.wide.s32 	%rd44, %r60, 4;
	add.s64 	%rd45, %rd3, %rd44;
	atom.global.add.u32 	%r61, [%rd45], 1;
	st.global.u32 	[%rd35+2560], %r49;
	ld.global.f32 	%f58, [%rd32+3072];
	sub.f32 	%f59, %f58, %f6;
	div.rn.f32 	%f60, %f59, %f7;
	mul.f32 	%f61, %f5, %f60;
	copysign.f32 	%f62, %f61, %f12;
	add.rz.f32 	%f63, %f61, %f62;
	cvt.rzi.f32.f32 	%f64, %f63;
	cvt.rzi.s32.f32 	%r62, %f64;
	mul.wide.s32 	%rd46, %r62, 4;
	add.s64 	%rd47, %rd3, %rd46;
	atom.global.add.u32 	%r63, [%rd47], 1;
	st.global.u32 	[%rd35+3072], %r49;
	add.s32 	%r149, %r149, 8;
	add.s64 	%rd127, %rd127, 4096;
	add.s32 	%r148, %r148, 1024;
	setp.eq.s32 	%p6, %r149, 0;
	@%p6 bra 	$L__BB24_8;
	bra.uni 	$L__BB24_7;
$L__BB24_8:
	and.b32  	%r36, %r42, 7;
	setp.eq.s32 	%p7, %r36, 0;
	@%p7 bra 	$L__BB24_57;
	and.b32  	%r37, %r42, 3;
	setp.lt.u32 	%p8, %r36, 4;
	@%p8 bra 	$L__BB24_11;
	shl.b32 	%r64, %r155, 7;
	add.s32 	%r65, %r64, %r6;
	mul.wide.s32 	%rd48, %r65, 4;
	add.s64 	%rd49, %rd7, %rd48;
	ld.global.f32 	%f65, [%rd49];
	sub.f32 	%f66, %f65, %f6;
	div.rn.f32 	%f67, %f66, %f7;
	mul.f32 	%f68, %f5, %f67;
	mov.f32 	%f69, 0f3F000000;
	copysign.f32 	%f70, %f68, %f69;
	add.rz.f32 	%f71, %f68, %f70;
	cvt.rzi.f32.f32 	%f72, %f71;
	cvt.rzi.s32.f32 	%r66, %f72;
	mul.wide.s32 	%rd50, %r66, 4;
	add.s64 	%rd51, %rd3, %rd50;
	atom.global.add.u32 	%r67, [%rd51], 1;
	add.s64 	%rd52, %rd8, %rd48;
	mov.b32 	%r68, 1065353216;
	st.global.u32 	[%rd52], %r68;
	ld.global.f32 	%f73, [%rd49+512];
	sub.f32 	%f74, %f73, %f6;
	div.rn.f32 	%f75, %f74, %f7;
	mul.f32 	%f76, %f5, %f75;
	copysign.f32 	%f77, %f76, %f69;
	add.rz.f32 	%f78, %f76, %f77;
	cvt.rzi.f32.f32 	%f79, %f78;
	cvt.rzi.s32.f32 	%r69, %f79;
	mul.wide.s32 	%rd53, %r69, 4;
	add.s64 	%rd54, %rd3, %rd53;
	atom.global.add.u32 	%r70, [%rd54], 1;
	st.global.u32 	[%rd52+512], %r68;
	ld.global.f32 	%f80, [%rd49+1024];
	sub.f32 	%f81, %f80, %f6;
	div.rn.f32 	%f82, %f81, %f7;
	mul.f32 	%f83, %f5, %f82;
	copysign.f32 	%f84, %f83, %f69;
	add.rz.f32 	%f85, %f83, %f84;
	cvt.rzi.f32.f32 	%f86, %f85;
	cvt.rzi.s32.f32 	%r71, %f86;
	mul.wide.s32 	%rd55, %r71, 4;
	add.s64 	%rd56, %rd3, %rd55;
	atom.global.add.u32 	%r72, [%rd56], 1;
	st.global.u32 	[%rd52+1024], %r68;
	ld.global.f32 	%f87, [%rd49+1536];
	sub.f32 	%f88, %f87, %f6;
	div.rn.f32 	%f89, %f88, %f7;
	mul.f32 	%f90, %f5, %f89;
	copysign.f32 	%f91, %f90, %f69;
	add.rz.f32 	%f92, %f90, %f91;
	cvt.rzi.f32.f32 	%f93, %f92;
	cvt.rzi.s32.f32 	%r73, %f93;
	mul.wide.s32 	%rd57, %r73, 4;
	add.s64 	%rd58, %rd3, %rd57;
	atom.global.add.u32 	%r74, [%rd58], 1;
	st.global.u32 	[%rd52+1536], %r68;
	add.s32 	%r155, %r155, 4;
$L__BB24_11:
	setp.eq.s32 	%p9, %r37, 0;
	@%p9 bra 	$L__BB24_57;
	setp.eq.s32 	%p10, %r37, 1;
	@%p10 bra 	$L__BB24_14;
	shl.b32 	%r75, %r155, 7;
	add.s32 	%r76, %r75, %r6;
	mul.wide.s32 	%rd59, %r76, 4;
	add.s64 	%rd60, %rd7, %rd59;
	ld.global.f32 	%f94, [%rd60];
	sub.f32 	%f95, %f94, %f6;
	div.rn.f32 	%f96, %f95, %f7;
	mul.f32 	%f97, %f5, %f96;
	mov.f32 	%f98, 0f3F000000;
	copysign.f32 	%f99, %f97, %f98;
	add.rz.f32 	%f100, %f97, %f99;
	cvt.rzi.f32.f32 	%f101, %f100;
	cvt.rzi.s32.f32 	%r77, %f101;
	mul.wide.s32 	%rd61, %r77, 4;
	add.s64 	%rd62, %rd3, %rd61;
	atom.global.add.u32 	%r78, [%rd62], 1;
	add.s64 	%rd63, %rd8, %rd59;
	mov.b32 	%r79, 1065353216;
	st.global.u32 	[%rd63], %r79;
	ld.global.f32 	%f102, [%rd60+512];
	sub.f32 	%f103, %f102, %f6;
	div.rn.f32 	%f104, %f103, %f7;
	mul.f32 	%f105, %f5, %f104;
	copysign.f32 	%f106, %f105, %f98;
	add.rz.f32 	%f107, %f105, %f106;
	cvt.rzi.f32.f32 	%f108, %f107;
	cvt.rzi.s32.f32 	%r80, %f108;
	mul.wide.s32 	%rd64, %r80, 4;
	add.s64 	%rd65, %rd3, %rd64;
	atom.global.add.u32 	%r81, [%rd65], 1;
	st.global.u32 	[%rd63+512], %r79;
	add.s32 	%r155, %r155, 2;
$L__BB24_14:
	and.b32  	%r82, %r42, 1;
	setp.eq.b32 	%p11, %r82, 1;
	not.pred 	%p12, %p11;
	@%p12 bra 	$L__BB24_57;
	shl.b32 	%r83, %r155, 7;
	add.s32 	%r84, %r83, %r6;
	mul.wide.s32 	%rd66, %r84, 4;
	add.s64 	%rd67, %rd7, %rd66;
	ld.global.f32 	%f109, [%rd67];
	sub.f32 	%f110, %f109, %f6;
	div.rn.f32 	%f111, %f110, %f7;
	mul.f32 	%f112, %f5, %f111;
	mov.f32 	%f113, 0f3F000000;
	copysign.f32 	%f114, %f112, %f113;
	add.rz.f32 	%f115, %f112, %f114;
	cvt.rzi.f32.f32 	%f116, %f115;
	cvt.rzi.s32.f32 	%r85, %f116;
	mul.wide.s32 	%rd68, %r85, 4;
	add.s64 	%rd69, %rd3, %rd68;
	atom.global.add.u32 	%r86, [%rd69], 1;
	add.s64 	%rd70, %rd8, %rd66;
	mov.b32 	%r87, 1065353216;
	st.global.u32 	[%rd70], %r87;
	bra.uni 	$L__BB24_57;
$L__BB24_16:
	setp.lt.s32 	%p13, %r42, 1;
	@%p13 bra 	$L__BB24_57;
	and.b32  	%r12, %r42, 7;
	setp.lt.u32 	%p14, %r42, 8;
	mov.b32 	%r151, 0;
	@%p14 bra 	$L__BB24_36;
	and.b32  	%r151, %r42, 2147483640;
	mov.b32 	%r150, 0;
$L__BB24_19:
	.pragma "nounroll";
	shl.b32 	%r90, %r150, 7;
	add.s32 	%r20, %r90, %r6;
	setp.ge.s32 	%p15, %r20, %r4;
	@%p15 bra 	$L__BB24_21;
	mul.wide.u32 	%rd71, %r20, 4;
	add.s64 	%rd72, %rd7, %rd71;
	ld.global.f32 	%f117, [%rd72];
	sub.f32 	%f118, %f117, %f6;
	div.rn.f32 	%f119, %f118, %f7;
	mul.f32 	%f120, %f5, %f119;
	mov.f32 	%f121, 0f3F000000;
	copysign.f32 	%f122, %f120, %f121;
	add.rz.f32 	%f123, %f120, %f122;
	cvt.rzi.f32.f32 	%f124, %f123;
	cvt.rzi.s32.f32 	%r91, %f124;
	mul.wide.s32 	%rd73, %r91, 4;
	add.s64 	%rd74, %rd3, %rd73;
	atom.global.add.u32 	%r92, [%rd74], 1;
	add.s64 	%rd75, %rd8, %rd71;
	mov.b32 	%r93, 1065353216;
	st.global.u32 	[%rd75], %r93;
$L__BB24_21:
	add.s32 	%r94, %r20, 128;
	setp.ge.s32 	%p16, %r94, %r4;
	mul.wide.s32 	%rd76, %r94, 4;
	add.s64 	%rd13, %rd7, %rd76;
	add.s64 	%rd14, %rd8, %rd76;
	@%p16 bra 	$L__BB24_23;
	ld.global.f32 	%f125, [%rd13];
	sub.f32 	%f126, %f125, %f6;
	div.rn.f32 	%f127, %f126, %f7;
	mul.f32 	%f128, %f5, %f127;
	mov.f32 	%f129, 0f3F000000;
	copysign.f32 	%f130, %f128, %f129;
	add.rz.f32 	%f131, %f128, %f130;
	cvt.rzi.f32.f32 	%f132, %f131;
	cvt.rzi.s32.f32 	%r95, %f132;
	mul.wide.s32 	%rd77, %r95, 4;
	add.s64 	%rd78, %rd3, %rd77;
	atom.global.add.u32 	%r96, [%rd78], 1;
	mov.b32 	%r97, 1065353216;
	st.global.u32 	[%rd14], %r97;
$L__BB24_23:
	add.s32 	%r98, %r20, 256;
	setp.ge.s32 	%p17, %r98, %r4;
	@%p17 bra 	$L__BB24_25;
	ld.global.f32 	%f133, [%rd13+512];
	sub.f32 	%f134, %f133, %f6;
	div.rn.f32 	%f135, %f134, %f7;
	mul.f32 	%f136, %f5, %f135;
	mov.f32 	%f137, 0f3F000000;
	copysign.f32 	%f138, %f136, %f137;
	add.rz.f32 	%f139, %f136, %f138;
	cvt.rzi.f32.f32 	%f140, %f139;
	cvt.rzi.s32.f32 	%r99, %f140;
	mul.wide.s32 	%rd79, %r99, 4;
	add.s64 	%rd80, %rd3, %rd79;
	atom.global.add.u32 	%r100, [%rd80], 1;
	mov.b32 	%r101, 1065353216;
	st.global.u32 	[%rd14+512], %r101;
$L__BB24_25:
	add.s32 	%r102, %r20, 384;
	setp.ge.s32 	%p18, %r102, %r4;
	@%p18 bra 	$L__BB24_27;
	ld.global.f32 	%f141, [%rd13+1024];
	sub.f32 	%f142, %f141, %f6;
	div.rn.f32 	%f143, %f142, %f7;
	mul.f32 	%f144, %f5, %f143;
	mov.f32 	%f145, 0f3F000000;
	copysign.f32 	%f146, %f144, %f145;
	add.rz.f32 	%f147, %f144, %f146;
	cvt.rzi.f32.f32 	%f148, %f147;
	cvt.rzi.s32.f32 	%r103, %f148;
	mul.wide.s32 	%rd81, %r103, 4;
	add.s64 	%rd82, %rd3, %rd81;
	atom.global.add.u32 	%r104, [%rd82], 1;
	mov.b32 	%r105, 1065353216;
	st.global.u32 	[%rd14+1024], %r105;
$L__BB24_27:
	add.s32 	%r106, %r20, 512;
	setp.ge.s32 	%p19, %r106, %r4;
	@%p19 bra 	$L__BB24_29;
	ld.global.f32 	%f149, [%rd13+1536];
	sub.f32 	%f150, %f149, %f6;
	div.rn.f32 	%f151, %f150, %f7;
	mul.f32 	%f152, %f5, %f151;
	mov.f32 	%f153, 0f3F000000;
	copysign.f32 	%f154, %f152, %f153;
	add.rz.f32 	%f155, %f152, %f154;
	cvt.rzi.f32.f32 	%f156, %f155;
	cvt.rzi.s32.f32 	%r107, %f156;
	mul.wide.s32 	%rd83, %r107, 4;
	add.s64 	%rd84, %rd3, %rd83;
	atom.global.add.u32 	%r108, [%rd84], 1;
	mov.b32 	%r109, 1065353216;
	st.global.u32 	[%rd14+1536], %r109;
$L__BB24_29:
	add.s32 	%r110, %r20, 640;
	setp.ge.s32 	%p20, %r110, %r4;
	@%p20 bra 	$L__BB24_31;
	ld.global.f32 	%f157, [%rd13+2048];
	sub.f32 	%f158, %f157, %f6;
	div.rn.f32 	%f159, %f158, %f7;
	mul.f32 	%f160, %f5, %f159;
	mov.f32 	%f161, 0f3F000000;
	copysign.f32 	%f162, %f160, %f161;
	add.rz.f32 	%f163, %f160, %f162;
	cvt.rzi.f32.f32 	%f164, %f163;
	cvt.rzi.s32.f32 	%r111, %f164;
	mul.wide.s32 	%rd85, %r111, 4;
	add.s64 	%rd86, %rd3, %rd85;
	atom.global.add.u32 	%r112, [%rd86], 1;
	mov.b32 	%r113, 1065353216;
	st.global.u32 	[%rd14+2048], %r113;
$L__BB24_31:
	add.s32 	%r114, %r20, 768;
	setp.ge.s32 	%p21, %r114, %r4;
	@%p21 bra 	$L__BB24_33;
	ld.global.f32 	%f165, [%rd13+2560];
	sub.f32 	%f166, %f165, %f6;
	div.rn.f32 	%f167, %f166, %f7;
	mul.f32 	%f168, %f5, %f167;
	mov.f32 	%f169, 0f3F000000;
	copysign.f32 	%f170, %f168, %f169;
	add.rz.f32 	%f171, %f168, %f170;
	cvt.rzi.f32.f32 	%f172, %f171;
	cvt.rzi.s32.f32 	%r115, %f172;
	mul.wide.s32 	%rd87, %r115, 4;
	add.s64 	%rd88, %rd3, %rd87;
	atom.global.add.u32 	%r116, [%rd88], 1;
	mov.b32 	%r117, 1065353216;
	st.global.u32 	[%rd14+2560], %r117;
$L__BB24_33:
	add.s32 	%r118, %r20, 896;
	setp.ge.s32 	%p22, %r118, %r4;
	@%p22 bra 	$L__BB24_35;
	ld.global.f32 	%f173, [%rd13+3072];
	sub.f32 	%f174, %f173, %f6;
	div.rn.f32 	%f175, %f174, %f7;
	mul.f32 	%f176, %f5, %f175;
	mov.f32 	%f177, 0f3F000000;
	copysign.f32 	%f178, %f176, %f177;
	add.rz.f32 	%f179, %f176, %f178;
	cvt.rzi.f32.f32 	%f180, %f179;
	cvt.rzi.s32.f32 	%r119, %f180;
	mul.wide.s32 	%rd89, %r119, 4;
	add.s64 	%rd90, %rd3, %rd89;
	atom.global.add.u32 	%r120, [%rd90], 1;
	mov.b32 	%r121, 1065353216;
	st.global.u32 	[%rd14+3072], %r121;
$L__BB24_35:
	add.s32 	%r150, %r150, 8;
	setp.ne.s32 	%p23, %r150, %r151;
	@%p23 bra 	$L__BB24_19;
$L__BB24_36:
	setp.eq.s32 	%p24, %r12, 0;
	@%p24 bra 	$L__BB24_57;
	and.b32  	%r23, %r42, 3;
	setp.lt.u32 	%p25, %r12, 4;
	@%p25 bra 	$L__BB24_47;
	shl.b32 	%r122, %r151, 7;
	add.s32 	%r24, %r122, %r6;
	setp.ge.s32 	%p26, %r24, %r4;
	@%p26 bra 	$L__BB24_40;
	mul.wide.s32 	%rd91, %r24, 4;
	add.s64 	%rd92, %rd7, %rd91;
	ld.global.f32 	%f181, [%rd92];
	sub.f32 	%f182, %f181, %f6;
	div.rn.f32 	%f183, %f182, %f7;
	mul.f32 	%f184, %f5, %f183;
	mov.f32 	%f185, 0f3F000000;
	copysign.f32 	%f186, %f184, %f185;
	add.rz.f32 	%f187, %f184, %f186;
	cvt.rzi.f32.f32 	%f188, %f187;
	cvt.rzi.s32.f32 	%r123, %f188;
	mul.wide.s32 	%rd93, %r123, 4;
	add.s64 	%rd94, %rd3, %rd93;
	atom.global.add.u32 	%r124, [%rd94], 1;
	add.s64 	%rd95, %rd8, %rd91;
	mov.b32 	%r125, 1065353216;
	st.global.u32 	[%rd95], %r125;
$L__BB24_40:
	add.s32 	%r25, %r24, 128;
	setp.ge.s32 	%p27, %r25, %r4;
	@%p27 bra 	$L__BB24_42;
	mul.wide.s32 	%rd96, %r25, 4;
	add.s64 	%rd97, %rd7, %rd96;
	ld.global.f32 	%f189, [%rd97];
	sub.f32 	%f190, %f189, %f6;
	div.rn.f32 	%f191, %f190, %f7;
	mul.f32 	%f192, %f5, %f191;
	mov.f32 	%f193, 0f3F000000;
	copysign.f32 	%f194, %f192, %f193;
	add.rz.f32 	%f195, %f192, %f194;
	cvt.rzi.f32.f32 	%f196, %f195;
	cvt.rzi.s32.f32 	%r126, %f196;
	mul.wide.s32 	%rd98, %r126, 4;
	add.s64 	%rd99, %rd3, %rd98;
	atom.global.add.u32 	%r127, [%rd99], 1;
	add.s64 	%rd100, %rd8, %rd96;
	mov.b32 	%r128, 1065353216;
	st.global.u32 	[%rd100], %r128;
$L__BB24_42:
	add.s32 	%r26, %r24, 256;
	setp.ge.s32 	%p28, %r26, %r4;
	@%p28 bra 	$L__BB24_44;
	mul.wide.s32 	%rd101, %r26, 4;
	add.s64 	%rd102, %rd7, %rd101;
	ld.global.f32 	%f197, [%rd102];
	sub.f32 	%f198, %f197, %f6;
	div.rn.f32 	%f199, %f198, %f7;
	mul.f32 	%f200, %f5, %f199;
	mov.f32 	%f201, 0f3F000000;
	copysign.f32 	%f202, %f200, %f201;
	add.rz.f32 	%f203, %f200, %f202;
	cvt.rzi.f32.f32 	%f204, %f203;
	cvt.rzi.s32.f32 	%r129, %f204;
	mul.wide.s32 	%rd103, %r129, 4;
	add.s64 	%rd104, %rd3, %rd103;
	atom.global.add.u32 	%r130, [%rd104], 1;
	add.s64 	%rd105, %rd8, %rd101;
	mov.b32 	%r131, 1065353216;
	st.global.u32 	[%rd105], %r131;
$L__BB24_44:
	add.s32 	%r27, %r24, 384;
	setp.ge.s32 	%p29, %r27, %r4;
	@%p29 bra 	$L__BB24_46;
	mul.wide.s32 	%rd106, %r27, 4;
	add.s64 	%rd107, %rd7, %rd106;
	ld.global.f32 	%f205, [%rd107];
	sub.f32 	%f206, %f205, %f6;
	div.rn.f32 	%f207, %f206, %f7;
	mul.f32 	%f208, %f5, %f207;
	mov.f32 	%f209, 0f3F000000;
	copysign.f32 	%f210, %f208, %f209;
	add.rz.f32 	%f211, %f208, %f210;
	cvt.rzi.f32.f32 	%f212, %f211;
	cvt.rzi.s32.f32 	%r132, %f212;
	mul.wide.s32 	%rd108, %r132, 4;
	add.s64 	%rd109, %rd3, %rd108;
	atom.global.add.u32 	%r133, [%rd109], 1;
	add.s64 	%rd110, %rd8, %rd106;
	mov.b32 	%r134, 1065353216;
	st.global.u32 	[%rd110], %r134;
$L__BB24_46:
	add.s32 	%r151, %r151, 4;
$L__BB24_47:
	setp.eq.s32 	%p30, %r23, 0;
	@%p30 bra 	$L__BB24_57;
	setp.eq.s32 	%p31, %r23, 1;
	@%p31 bra 	$L__BB24_54;
	shl.b32 	%r135, %r151, 7;
	add.s32 	%r30, %r135, %r6;
	setp.ge.s32 	%p32, %r30, %r4;
	@%p32 bra 	$L__BB24_51;
	mul.wide.s32 	%rd111, %r30, 4;
	add.s64 	%rd112, %rd7, %rd111;
	ld.global.f32 	%f213, [%rd112];
	sub.f32 	%f214, %f213, %f6;
	div.rn.f32 	%f215, %f214, %f7;
	mul.f32 	%f216, %f5, %f215;
	mov.f32 	%f217, 0f3F000000;
	copysign.f32 	%f218, %f216, %f217;
	add.rz.f32 	%f219, %f216, %f218;
	cvt.rzi.f32.f32 	%f220, %f219;
	cvt.rzi.s32.f32 	%r136, %f220;
	mul.wide.s32 	%rd113, %r136, 4;
	add.s64 	%rd114, %rd3, %rd113;
	atom.global.add.u32 	%r137, [%rd114], 1;
	add.s64 	%rd115, %rd8, %rd111;
	mov.b32 	%r138, 1065353216;
	st.global.u32 	[%rd115], %r138;
$L__BB24_51:
	add.s32 	%r31, %r30, 128;
	setp.ge.s32 	%p33, %r31, %r4;
	@%p33 bra 	$L__BB24_53;
	mul.wide.s32 	%rd116, %r31, 4;
	add.s64 	%rd117, %rd7, %rd116;
	ld.global.f32 	%f221, [%rd117];
	sub.f32 	%f222, %f221, %f6;
	div.rn.f32 	%f223, %f222, %f7;
	mul.f32 	%f224, %f5, %f223;
	mov.f32 	%f225, 0f3F000000;
	copysign.f32 	%f226, %f224, %f225;
	add.rz.f32 	%f227, %f224, %f226;
	cvt.rzi.f32.f32 	%f228, %f227;
	cvt.rzi.s32.f32 	%r139, %f228;
	mul.wide.s32 	%rd118, %r139, 4;
	add.s64 	%rd119, %rd3, %rd118;
	atom.global.add.u32 	%r140, [%rd119], 1;
	add.s64 	%rd120, %rd8, %rd116;
	mov.b32 	%r141, 1065353216;
	st.global.u32 	[%rd120], %r141;
$L__BB24_53:
	add.s32 	%r151, %r151, 2;
$L__BB24_54:
	and.b32  	%r142, %r42, 1;
	setp.eq.b32 	%p34, %r142, 1;
	not.pred 	%p35, %p34;
	@%p35 bra 	$L__BB24_57;
	shl.b32 	%r143, %r151, 7;
	add.s32 	%r34, %r143, %r6;
	setp.ge.s32 	%p36, %r34, %r4;
	@%p36 bra 	$L__BB24_57;
	mul.wide.s32 	%rd121, %r34, 4;
	add.s64 	%rd122, %rd7, %rd121;
	ld.global.f32 	%f229, [%rd122];
	sub.f32 	%f230, %f229, %f6;
	div.rn.f32 	%f231, %f230, %f7;
	mul.f32 	%f232, %f5, %f231;
	mov.f32 	%f233, 0f3F000000;
	copysign.f32 	%f234, %f232, %f233;
	add.rz.f32 	%f235, %f232, %f234;
	cvt.rzi.f32.f32 	%f236, %f235;
	cvt.rzi.s32.f32 	%r144, %f236;
	mul.wide.s32 	%rd123, %r144, 4;
	add.s64 	%rd124, %rd3, %rd123;
	atom.global.add.u32 	%r145, [%rd124], 1;
	add.s64 	%rd125, %rd8, %rd121;
	mov.b32 	%r146, 1065353216;
	st.global.u32 	[%rd125], %r146;
$L__BB24_57:
	ret;

}
	// .globl	_ZN3cub18CUB_300001_SM_10006detail9transform16transform_kernelINS2_10policy_hubILb1EN4cuda3std3__45tupleIJN6thrust24THRUST_300001_SM_1000_NS6detail15normal_iteratorINSA_10device_ptrIfEEEEEEEE10policy1000El12calculateBinSF_JPfEEEvT0_iT1_T2_DpNS2_10kernel_argIT3_EE
.visible .entry _ZN3cub18CUB_300001_SM_10006detail9transform16transform_kernelINS2_10policy_hubILb1EN4cuda3std3__45tupleIJN6thrust24THRUST_300001_SM_1000_NS6detail15normal_iteratorINSA_10device_ptrIfEEEEEEEE10policy1000El12calculateBinSF_JPfEEEvT0_iT1_T2_DpNS2_10kernel_argIT3_EE(
	.param .u64 _ZN3cub18CUB_300001_SM_10006detail9transform16transform_kernelINS2_10policy_hubILb1EN4cuda3std3__45tupleIJN6thrust24THRUST_300001_SM_1000_NS6detail15normal_iteratorINSA_10device_ptrIfEEEEEEEE10policy1000El12calculateBinSF_JPfEEEvT0_iT1_T2_DpNS2_10kernel_argIT3_EE_param_0,
	.param .u32 _ZN3cub18CUB_300001_SM_10006detail9transform16transform_kernelINS2_10policy_hubILb1EN4cuda3std3__45tupleIJN6thrust24THRUST_300001_SM_1000_NS6detail15normal_iteratorINSA_10device_ptrIfEEEEEEEE10policy1000El12calculateBinSF_JPfEEEvT0_iT1_T2_DpNS2_10kernel_argIT3_EE_param_1,
	.param .align 8 .b8 _ZN3cub18CUB_300001_SM_10006detail9transform16transform_kernelINS2_10policy_hubILb1EN4cuda3std3__45tupleIJN6thrust24THRUST_300001_SM_1000_NS6detail15normal_iteratorINSA_10device_ptrIfEEEEEEEE10policy1000El12calculateBinSF_JPfEEEvT0_iT1_T2_DpNS2_10kernel_argIT3_EE_param_2[24],
	.param .align 8 .b8 _ZN3cub18CUB_300001_SM_10006detail9transform16transform_kernelINS2_10policy_hubILb1EN4cuda3std3__45tupleIJN6thrust24THRUST_300001_SM_1000_NS6detail15normal_iteratorINSA_10device_ptrIfEEEEEEEE10policy1000El12calculateBinSF_JPfEEEvT0_iT1_T2_DpNS2_10kernel_argIT3_EE_param_3[8],
	.param .align 8 .b8 _ZN3cub18CUB_300001_SM_10006detail9transform16transform_kernelINS2_10policy_hubILb1EN4cuda3std3__45tupleIJN6thrust24THRUST_300001_SM_1000_NS6detail15normal_iteratorINSA_10device_ptrIfEEEEEEEE10policy1000El12calculateBinSF_JPfEEEvT0_iT1_T2_DpNS2_10kernel_argIT3_EE_param_4[16]
)
.maxntid 128
{
	.reg .pred 	%p<37>;
	.reg .b32 	%r<154>;
	.reg .b32 	%f<237>;
	.reg .b64 	%rd<134>;

	ld.param.f32 	%f7, [_ZN3cub18CUB_300001_SM_10006detail9transform16transform_kernelINS2_10policy_hubILb1EN4cuda3std3__45tupleIJN6thrust24THRUST_300001_SM_1000_NS6detail15normal_iteratorINSA_10device_ptrIfEEEEEEEE10policy1000El12calculateBinSF_JPfEEEvT0_iT1_T2_DpNS2_10kernel_argIT3_EE_param_2+8];
	ld.param.u64 	%rd19, [_ZN3cub18CUB_300001_SM_10006detail9transform16transform_kernelINS2_10policy_hubILb1EN4cuda3std3__45tupleIJN6thrust24THRUST_300001_SM_1000_NS6detail15normal_iteratorINSA_10device_ptrIfEEEEEEEE10policy1000El12calculateBinSF_JPfEEEvT0_iT1_T2_DpNS2_10kernel_argIT3_EE_param_0];
	ld.param.u64 	%rd16, [_ZN3cub18CUB_300001_SM_10006detail9transform16transform_kernelINS2_10policy_hubILb1EN4cuda3std3__45tupleIJN6thrust24THRUST_300001_SM_1000_NS6detail15normal_iteratorINSA_10device_ptrIfEEEEEEEE10policy1000El12calculateBinSF_JPfEEEvT0_iT1_T2_DpNS2_10kernel_argIT3_EE_param_2+16];
	ld.param.u64 	%rd17, [_ZN3cub18CUB_300001_SM_10006detail9transform16transform_kernelINS2_10policy_hubILb1EN4cuda3std3__45tupleIJN6thrust24THRUST_300001_SM_1000_NS6detail15normal_iteratorINSA_10device_ptrIfEEEEEEEE10policy1000El12calculateBinSF_JPfEEEvT0_iT1_T2_DpNS2_10kernel_argIT3_EE_param_4];
	ld.param.u64 	%rd20, [_ZN3cub18CUB_300001_SM_10006detail9transform16transform_kernelINS2_10policy_hubILb1EN4cuda3std3__45tupleIJN6thrust24THRUST_300001_SM_1000_NS6detail15normal_iteratorINSA_10device_ptrIfEEEEEEEE10policy1000El12calculateBinSF_JPfEEEvT0_iT1_T2_DpNS2_10kernel_argIT3_EE_param_3];
	ld.param.u32 	%r40, [_ZN3cub18CUB_300001_SM_10006detail9transform16transform_kernelINS2_10policy_hubILb1EN4cuda3std3__45tupleIJN6thrust24THRUST_300001_SM_1000_NS6detail15normal_iteratorINSA_10device_ptrIfEEEEEEEE10policy1000El12calculateBinSF_JPfEEEvT0_iT1_T2_DpNS2_10kernel_argIT3_EE_param_1];
	ld.param.v2.f32 	{%f5, %f6}, [_ZN3cub18CUB_300001_SM_10006detail9transform16transform_kernelINS2_10policy_hubILb1EN4cuda3std3__45tupleIJN6thrust24THRUST_300001_SM_1000_NS6detail15normal_iteratorINSA_10device_ptrIfEEEEEEEE10policy1000El12calculateBinSF_JPfEEEvT0_iT1_T2_DpNS2_10kernel_argIT3_EE_param_2];
	cvta.to.global.u64 	%rd1, %rd20;
	cvta.to.global.u64 	%rd2, %rd17;
	cvta.to.global.u64 	%rd3, %rd16;
	shl.b32 	%r1, %r40, 7;
	mov.u32 	%r41, %ctaid.x;
	cvt.u64.u32 	%rd21, %r41;
	cvt.s64.s32 	%rd22, %r1;
	mul.lo.s64 	%rd4, %rd22, %rd21;
	sub.s64 	%rd23, %rd19, %rd4;
	min.s64 	%rd24, %rd23, %rd22;
	cvt.u32.u64 	%r2, %rd24;
	shl.b32 	%r3, %r2, 2;
	mov.u32 	%r4, %tid.x;
	shl.b32 	%r144, %r4, 7;
	setp.ge.s32 	%p1, %r144, %r3;
	@%p1 bra 	$L__BB25_3;
	shl.b64 	%rd25, %rd4, 2;
	add.s64 	%rd26, %rd2, %rd25;
	mul.wide.u32 	%rd27, %r4, 128;
	add.s64 	%rd132, %rd26, %rd27;
$L__BB25_2:
	.pragma "nounroll";
	// begin inline asm
	prefetch.global.L2 [%rd132];
	// end inline asm
	add.s32 	%r144, %r144, 16384;
	add.s64 	%rd132, %rd132, 16384;
	setp.lt.s32 	%p2, %r144, %r3;
	@%p2 bra 	$L__BB25_2;
$L__BB25_3:
	shl.b64 	%rd29, %rd4, 2;
	add.s64 	%rd8, %rd2, %rd29;
	add.s64 	%rd9, %rd1, %rd29;
	setp.eq.s32 	%p3, %r1, %r2;
	@%p3 bra 	$L__BB25_45;
	setp.lt.s32 	%p4, %r40, 1;
	@%p4 bra 	$L__BB25_57;
	and.b32  	%r8, %r40, 7;
	setp.lt.u32 	%p5, %r40, 8;
	mov.b32 	%r151, 0;
	@%p5 bra 	$L__BB25_24;
	and.b32  	%r151, %r40, 2147483640;
	mov.b32 	%r147, 0;
$L__BB25_7:
	.pragma "nounroll";
	shl.b32 	%r44, %r147, 7;
	add.s32 	%r18, %r44, %r4;
	setp.ge.s32 	%p6, %r18, %r2;
	@%p6 bra 	$L__BB25_9;
	mul.wide.u32 	%rd30, %r18, 4;
	add.s64 	%rd31, %rd8, %rd30;
	ld.global.f32 	%f8, [%rd31];
	sub.f32 	%f9, %f8, %f6;
	div.rn.f32 	%f10, %f9, %f7;
	mul.f32 	%f11, %f5, %f10;
	mov.f32 	%f12, 0f3F000000;
	copysign.f32 	%f13, %f11, %f12;
	add.rz.f32 	%f14, %f11, %f13;
	cvt.rzi.f32.f32 	%f15, %f14;
	cvt.rzi.s32.f32 	%r45, %f15;
	mul.wide.s32 	%rd32, %r45, 4;
	add.s64 	%rd33, %rd3, %rd32;
	atom.global.add.u32 	%r46, [%rd33], 1;
	add.s64 	%rd34, %rd9, %rd30;
	mov.b32 	%r47, 1065353216;
	st.global.u32 	[%rd34], %r47;
$L__BB25_9:
	add.s32 	%r48, %r18, 128;
	setp.ge.s32 	%p7, %r48, %r2;
	mul.wide.s32 	%rd35, %r48, 4;
	add.s64 	%rd14, %rd8, %rd35;
	add.s64 	%rd15, %rd9, %rd35;
	@%p7 bra 	$L__BB25_11;
	ld.global.f32 	%f16, [%rd14];
	sub.f32 	%f17, %f16, %f6;
	div.rn.f32 	%f18, %f17, %f7;
	mul.f32 	%f19, %f5, %f18;
	mov.f32 	%f20, 0f3F000000;
	copysign.f32 	%f21, %f19, %f20;
	add.rz.f32 	%f22, %f19, %f21;
	cvt.rzi.f32.f32 	%f23, %f22;
	cvt.rzi.s32.f32 	%r49, %f23;
	mul.wide.s32 	%rd36, %r49, 4;
	add.s64 	%rd37, %rd3, %rd36;
	atom.global.add.u32 	%r50, [%rd37], 1;
	mov.b32 	%r51, 1065353216;
	st.global.u32 	[%rd15], %r51;
$L__BB25_11:
	add.s32 	%r52, %r18, 256;
	setp.ge.s32 	%p8, %r52, %r2;
	@%p8 bra 	$L__BB25_13;
	ld.global.f32 	%f24, [%rd14+512];
	sub.f32 	%f25, %f24, %f6;
	div.rn.f32 	%f26, %f25, %f7;
	mul.f32 	%f27, %f5, %f26;
	mov.f32 	%f28, 0f3F000000;
	copysign.f32 	%f29, %f27, %f28;
	add.rz.f32 	%f30, %f27, %f29;
	cvt.rzi.f32.f32 	%f31, %f30;
	cvt.rzi.s32.f32 	%r53, %f31;
	mul.wide.s32 	%rd38, %r53, 4;
	add.s64 	%rd39, %rd3, %rd38;
	atom.global.add.u32 	%r54, [%rd39], 1;
	mov.b32 	%r55, 1065353216;
	st.global.u32 	[%rd15+512], %r55;
$L__BB25_13:
	add.s32 	%r56, %r18, 384;
	setp.ge.s32 	%p9, %r56, %r2;
	@%p9 bra 	$L__BB25_15;
	ld.global.f32 	%f32, [%rd14+1024];
	sub.f32 	%f33, %f32, %f6;
	div.rn.f32 	%f34, %f33, %f7;
	mul.f32 	%f35, %f5, %f34;
	mov.f32 	%f36, 0f3F000000;
	copysign.f32 	%f37, %f35, %f36;
	add.rz.f32 	%f38, %f35, %f37;
	cvt.rzi.f32.f32 	%f39, %f38;
	cvt.rzi.s32.f32 	%r57, %f39;
	mul.wide.s32 	%rd40, %r57, 4;
	add.s64 	%rd41, %rd3, %rd40;
	atom.global.add.u32 	%r58, [%rd41], 1;
	mov.b32 	%r59, 1065353216;
	st.global.u32 	[%rd15+1024], %r59;
$L__BB25_15:
	add.s32 	%r60, %r18, 512;
	setp.ge.s32 	%p10, %r60, %r2;
	@%p10 bra 	$L__BB25_17;
	ld.global.f32 	%f40, [%rd14+1536];
	sub.f32 	%f41, %f40, %f6;
	div.rn.f32 	%f42, %f41, %f7;
	mul.f32 	%f43, %f5, %f42;
	mov.f32 	%f44, 0f3F000000;
	copysign.f32 	%f45, %f43, %f44;
	add.rz.f32 	%f46, %f43, %f45;
	cvt.rzi.f32.f32 	%f47, %f46;
	cvt.rzi.s32.f32 	%r61, %f47;
	mul.wide.s32 	%rd42, %r61, 4;
	add.s64 	%rd43, %rd3, %rd42;
	atom.global.add.u32 	%r62, [%rd43], 1;
	mov.b32 	%r63, 1065353216;
	st.global.u32 	[%rd15+1536], %r63;
$L__BB25_17:
	add.s32 	%r64, %r18, 640;
	setp.ge.s32 	%p11, %r64, %r2;
	@%p11 bra 	$L__BB25_19;
	ld.global.f32 	%f48, [%rd14+2048];
	sub.f32 	%f49, %f48, %f6;
	div.rn.f32 	%f50, %f49, %f7;
	mul.f32 	%f51, %f5, %f50;
	mov.f32 	%f52, 0f3F000000;
	copysign.f32 	%f53, %f51, %f52;
	add.rz.f32 	%f54, %f51, %f53;
	cvt.rzi.f32.f32 	%f55, %f54;
	cvt.rzi.s32.f32 	%r65, %f55;
	mul.wide.s32 	%rd44, %r65, 4;
	add.s64 	%rd45, %rd3, %rd44;
	atom.global.add.u32 	%r66, [%rd45], 1;
	mov.b32 	%r67, 1065353216;
	st.global.u32 	[%rd15+2048], %r67;
$L__BB25_19:
	add.s32 	%r68, %r18, 768;
	setp.ge.s32 	%p12, %r68, %r2;
	@%p12 bra 	$L__BB25_21;
	ld.global.f32 	%f56, [%rd14+2560];
	sub.f32 	%f57, %f56, %f6;
	div.rn.f32 	%f58, %f57, %f7;
	mul.f32 	%f59, %f5, %f58;
	mov.f32 	%f60, 0f3F000000;
	copysign.f32 	%f61, %f59, %f60;
	add.rz.f32 	%f62, %f59, %f61;
	cvt.rzi.f32.f32 	%f63, %f62;
	cvt.rzi.s32.f32 	%r69, %f63;
	mul.wide.s32 	%rd46, %r69, 4;
	add.s64 	%rd47, %rd3, %rd46;
	atom.global.add.u32 	%r70, [%rd47], 1;
	mov.b32 	%r71, 1065353216;
	st.global.u32 	[%rd15+2560], %r71;
$L__BB25_21:
	add.s32 	%r72, %r18, 896;
	setp.ge.s32 	%p13, %r72, %r2;
	@%p13 bra 	$L__BB25_23;
	ld.global.f32 	%f64, [%rd14+3072];
	sub.f32 	%f65, %f64, %f6;
	div.rn.f32 	%f66, %f65, %f7;
	mul.f32 	%f67, %f5, %f66;
	mov.f32 	%f68, 0f3F000000;
	copysign.f32 	%f69, %f67, %f68;
	add.rz.f32 	%f70, %f67, %f69;
	cvt.rzi.f32.f32 	%f71, %f70;
	cvt.rzi.s32.f32 	%r73, %f71;
	mul.wide.s32 	%rd48, %r73, 4;
	add.s64 	%rd49, %rd3, %rd48;
	atom.global.add.u32 	%r74, [%rd49], 1;
	mov.b32 	%r75, 1065353216;
	st.global.u32 	[%rd15+3072], %r75;
$L__BB25_23:
	add.s32 	%r147, %r147, 8;
	setp.eq.s32 	%p14, %r147, %r151;
	@%p14 bra 	$L__BB25_24;
	bra.uni 	$L__BB25_7;
$L__BB25_24:
	setp.eq.s32 	%p15, %r8, 0;
	@%p15 bra 	$L__BB25_57;
	and.b32  	%r28, %r40, 3;
	setp.lt.u32 	%p16, %r8, 4;
	@%p16 bra 	$L__BB25_35;
	shl.b32 	%r76, %r151, 7;
	add.s32 	%r29, %r76, %r4;
	setp.ge.s32 	%p17, %r29, %r2;
	@%p17 bra 	$L__BB25_28;
	mul.wide.s32 	%rd50, %r29, 4;
	add.s64 	%rd51, %rd8, %rd50;
	ld.global.f32 	%f72, [%rd51];
	sub.f32 	%f73, %f72, %f6;
	div.rn.f32 	%f74, %f73, %f7;
	mul.f32 	%f75, %f5, %f74;
	mov.f32 	%f76, 0f3F000000;
	copysign.f32 	%f77, %f75, %f76;
	add.rz.f32 	%f78, %f75, %f77;
	cvt.rzi.f32.f32 	%f79, %f78;
	cvt.rzi.s32.f32 	%r77, %f79;
	mul.wide.s32 	%rd52, %r77, 4;
	add.s64 	%rd53, %rd3, %rd52;
	atom.global.add.u32 	%r78, [%rd53], 1;
	add.s64 	%rd54, %rd9, %rd50;
	mov.b32 	%r79, 1065353216;
	st.global.u32 	[%rd54], %r79;
$L__BB25_28:
	add.s32 	%r30, %r29, 128;
	setp.ge.s32 	%p18, %r30, %r2;
	@%p18 bra 	$L__BB25_30;
	mul.wide.s32 	%rd55, %r30, 4;
	add.s64 	%rd56, %rd8, %rd55;
	ld.global.f32 	%f80, [%rd56];
	sub.f32 	%f81, %f80, %f6;
	div.rn.f32 	%f82, %f81, %f7;
	mul.f32 	%f83, %f5, %f82;
	mov.f32 	%f84, 0f3F000000;
	copysign.f32 	%f85, %f83, %f84;
	add.rz.f32 	%f86, %f83, %f85;
	cvt.rzi.f32.f32 	%f87, %f86;
	cvt.rzi.s32.f32 	%r80, %f87;
	mul.wide.s32 	%rd57, %r80, 4;
	add.s64 	%rd58, %rd3, %rd57;
	atom.global.add.u32 	%r81, [%rd58], 1;
	add.s64 	%rd59, %rd9, %rd55;
	mov.b32 	%r82, 1065353216;
	st.global.u32 	[%rd59], %r82;
$L__BB25_30:
	add.s32 	%r31, %r29, 256;
	setp.ge.s32 	%p19, %r31, %r2;
	@%p19 bra 	$L__BB25_32;
	mul.wide.s32 	%rd60, %r31, 4;
	add.s64 	%rd61, %rd8, %rd60;
	ld.global.f32 	%f88, [%rd61];
	sub.f32 	%f89, %f88, %f6;
	div.rn.f32 	%f90, %f89, %f7;
	mul.f32 	%f91, %f5, %f90;
	mov.f32 	%f92, 0f3F000000;
	copysign.f32 	%f93, %f91, %f92;
	add.rz.f32 	%f94, %f91, %f93;
	cvt.rzi.f32.f32 	%f95, %f94;
	cvt.rzi.s32.f32 	%r83, %f95;
	mul.wide.s32 	%rd62, %r83, 4;
	add.s64 	%rd63, %rd3, %rd62;
	atom.global.add.u32 	%r84, [%rd63], 1;
	add.s64 	%rd64, %rd9, %rd60;
	mov.b32 	%r85, 1065353216;
	st.global.u32 	[%rd64], %r85;
$L__BB25_32:
	add.s32 	%r32, %r29, 384;
	setp.ge.s32 	%p20, %r32, %r2;
	@%p20 bra 	$L__BB25_34;
	mul.wide.s32 	%rd65, %r32, 4;
	add.s64 	%rd66, %rd8, %rd65;
	ld.global.f32 	%f96, [%rd66];
	sub.f32 	%f97, %f96, %f6;
	div.rn.f32 	%f98, %f97, %f7;
	mul.f32 	%f99, %f5, %f98;
	mov.f32 	%f100, 0f3F000000;
	copysign.f32 	%f101, %f99, %f100;
	add.rz.f32 	%f102, %f99, %f101;
	cvt.rzi.f32.f32 	%f103, %f102;
	cvt.rzi.s32.f32 	%r86, %f103;
	mul.wide.s32 	%rd67, %r86, 4;
	add.s64 	%rd68, %rd3, %rd67;
	atom.global.add.u32 	%r87, [%rd68], 1;
	add.s64 	%rd69, %rd9, %rd65;
	mov.b32 	%r88, 1065353216;
	st.global.u32 	[%rd69], %r88;
$L__BB25_34:
	add.s32 	%r151, %r151, 4;
$L__BB25_35:
	setp.eq.s32 	%p21, %r28, 0;
	@%p21 bra 	$L__BB25_57;
	setp.eq.s32 	%p22, %r28, 1;
	@%p22 bra 	$L__BB25_42;
	shl.b32 	%r89, %r151, 7;
	add.s32 	%r35, %r89, %r4;
	setp.ge.s32 	%p23, %r35, %r2;
	@%p23 bra 	$L__BB25_39;
	mul.wide.s32 	%rd70, %r35, 4;
	add.s64 	%rd71, %rd8, %rd70;
	ld.global.f32 	%f104, [%rd71];
	sub.f32 	%f105, %f104, %f6;
	div.rn.f32 	%f106, %f105, %f7;
	mul.f32 	%f107, %f5, %f106;
	mov.f32 	%f108, 0f3F000000;
	copysign.f32 	%f109, %f107, %f108;
	add.rz.f32 	%f110, %f107, %f109;
	cvt.rzi.f32.f32 	%f111, %f110;
	cvt.rzi.s32.f32 	%r90, %f111;
	mul.wide.s32 	%rd72, %r90, 4;
	add.s64 	%rd73, %rd3, %rd72;
	atom.global.add.u32 	%r91, [%rd73], 1;
	add.s64 	%rd74, %rd9, %rd70;
	mov.b32 	%r92, 1065353216;
	st.global.u32 	[%rd74], %r92;
$L__BB25_39:
	add.s32 	%r36, %r35, 128;
	setp.ge.s32 	%p24, %r36, %r2;
	@%p24 bra 	$L__BB25_41;
	mul.wide.s32 	%rd75, %r36, 4;
	add.s64 	%rd76, %rd8, %rd75;
	ld.global.f32 	%f112, [%rd76];
	sub.f32 	%f113, %f112, %f6;
	div.rn.f32 	%f114, %f113, %f7;
	mul.f32 	%f115, %f5, %f114;
	mov.f32 	%f116, 0f3F000000;
	copysign.f32 	%f117, %f115, %f116;
	add.rz.f32 	%f118, %f115, %f117;
	cvt.rzi.f32.f32 	%f119, %f118;
	cvt.rzi.s32.f32 	%r93, %f119;
	mul.wide.s32 	%rd77, %r93, 4;
	add.s64 	%rd78, %rd3, %rd77;
	atom.global.add.u32 	%r94, [%rd78], 1;
	add.s64 	%rd79, %rd9, %rd75;
	mov.b32 	%r95, 1065353216;
	st.global.u32 	[%rd79], %r95;
$L__BB25_41:
	add.s32 	%r151, %r151, 2;
$L__BB25_42:
	and.b32  	%r96, %r40, 1;
	setp.eq.b32 	%p25, %r96, 1;
	not.pred 	%p26, %p25;
	@%p26 bra 	$L__BB25_57;
	shl.b32 	%r97, %r151, 7;
	add.s32 	%r39, %r97, %r4;
	setp.ge.s32 	%p27, %r39, %r2;
	@%p27 bra 	$L__BB25_57;
	mul.wide.s32 	%rd80, %r39, 4;
	add.s64 	%rd81, %rd8, %rd80;
	ld.global.f32 	%f120, [%rd81];
	sub.f32 	%f121, %f120, %f6;
	div.rn.f32 	%f122, %f121, %f7;
	mul.f32 	%f123, %f5, %f122;
	mov.f32 	%f124, 0f3F000000;
	copysign.f32 	%f125, %f123, %f124;
	add.rz.f32 	%f126, %f123, %f125;
	cvt.rzi.f32.f32 	%f127, %f126;
	cvt.rzi.s32.f32 	%r98, %f127;
	mul.wide.s32 	%rd82, %r98, 4;
	add.s64 	%rd83, %rd3, %rd82;
	atom.global.add.u32 	%r99, [%rd83], 1;
	add.s64 	%rd84, %rd9, %rd80;
	mov.b32 	%r100, 1065353216;
	st.global.u32 	[%rd84], %r100;
	bra.uni 	$L__BB25_57;
$L__BB25_45:
	setp.lt.s32 	%p28, %r40, 1;
	@%p28 bra 	$L__BB25_57;
	setp.lt.u32 	%p29, %r40, 8;
	mov.b32 	%r149, 0;
	@%p29 bra 	$L__BB25_49;
	and.b32  	%r149, %r40, 2147483640;
	neg.s32 	%r146, %r149;
	mul.wide.u32 	%rd85, %r4, 4;
	add.s64 	%rd133, %rd29, %rd85;
	add.s32 	%r145, %r4, 128;
$L__BB25_48:
	.pragma "nounroll";
	mul.wide.s32 	%rd86, %r145, 4;
	add.s64 	%rd87, %rd29, %rd86;
	cvta.to.global.u64 	%rd88, %rd17;
	add.s64 	%rd89, %rd88, %rd133;
	ld.global.f32 	%f128, [%rd89];
	sub.f32 	%f129, %f128, %f6;
	div.rn.f32 	%f130, %f129, %f7;
	mul.f32 	%f131, %f5, %f130;
	mov.f32 	%f132, 0f3F000000;
	copysign.f32 	%f133, %f131, %f132;
	add.rz.f32 	%f134, %f131, %f133;
	cvt.rzi.f32.f32 	%f135, %f134;
	cvt.rzi.s32.f32 	%r103, %f135;
	mul.wide.s32 	%rd90, %r103, 4;
	add.s64 	%rd91, %rd3, %rd90;
	atom.global.add.u32 	%r104, [%rd91], 1;
	add.s64 	%rd92, %rd1, %rd133;
	mov.b32 	%r105, 1065353216;
	st.global.u32 	[%rd92], %r105;
	add.s64 	%rd93, %rd88, %rd87;
	ld.global.f32 	%f136, [%rd93];
	sub.f32 	%f137, %f136, %f6;
	div.rn.f32 	%f138, %f137, %f7;
	mul.f32 	%f139, %f5, %f138;
	copysign.f32 	%f140, %f139, %f132;
	add.rz.f32 	%f141, %f139, %f140;
	cvt.rzi.f32.f32 	%f142, %f141;
	cvt.rzi.s32.f32 	%r106, %f142;
	mul.wide.s32 	%rd94, %r106, 4;
	add.s64 	%rd95, %rd3, %rd94;
	atom.global.add.u32 	%r107, [%rd95], 1;
	add.s64 	%rd96, %rd1, %rd87;
	st.global.u32 	[%rd96], %r105;
	ld.global.f32 	%f143, [%rd93+512];
	sub.f32 	%f144, %f143, %f6;
	div.rn.f32 	%f145, %f144, %f7;
	mul.f32 	%f146, %f5, %f145;
	copysign.f32 	%f147, %f146, %f132;
	add.rz.f32 	%f148, %f146, %f147;
	cvt.rzi.f32.f32 	%f149, %f148;
	cvt.rzi.s32.f32 	%r108, %f149;
	mul.wide.s32 	%rd97, %r108, 4;
	add.s64 	%rd98, %rd3, %rd97;
	atom.global.add.u32 	%r109, [%rd98], 1;
	st.global.u32 	[%rd96+512], %r105;
	ld.global.f32 	%f150, [%rd93+1024];
	sub.f32 	%f151, %f150, %f6;
	div.rn.f32 	%f152, %f151, %f7;
	mul.f32 	%f153, %f5, %f152;
	copysign.f32 	%f154, %f153, %f132;
	add.rz.f32 	%f155, %f153, %f154;
	cvt.rzi.f32.f32 	%f156, %f155;
	cvt.rzi.s32.f32 	%r110, %f156;
	mul.wide.s32 	%rd99, %r110, 4;
	add.s64 	%rd100, %rd3, %rd99;
	atom.global.add.u32 	%r111, [%rd100], 1;
	st.global.u32 	[%rd96+1024], %r105;
	ld.global.f32 	%f157, [%rd93+1536];
	sub.f32 	%f158, %f157, %f6;
	div.rn.f32 	%f159, %f158, %f7;
	mul.f32 	%f160, %f5, %f159;
	copysign.f32 	%f161, %f160, %f132;
	add.rz.f32 	%f162, %f160, %f161;
	cvt.rzi.f32.f32 	%f163, %f162;
	cvt.rzi.s32.f32 	%r112, %f163;
	mul.wide.s32 	%rd101, %r112, 4;
	add.s64 	%rd102, %rd3, %rd101;
	atom.global.add.u32 	%r113, [%rd102], 1;
	st.global.u32 	[%rd96+1536], %r105;
	ld.global.f32 	%f164, [%rd93+2048];
	sub.f32 	%f165, %f164, %f6;
	div.rn.f32 	%f166, %f165, %f7;
	mul.f32 	%f167, %f5, %f166;
	copysign.f32 	%f168, %f167, %f132;
	add.rz.f32 	%f169, %f167, %f168;
	cvt.rzi.f32.f32 	%f170, %f169;
	cvt.rzi.s32.f32 	%r114, %f170;
	mul.wide.s32 	%rd103, %r114, 4;
	add.s64 	%rd104, %rd3, %rd103;
	atom.global.add.u32 	%r115, [%rd104], 1;
	st.global.u32 	[%rd96+2048], %r105;
	ld.global.f32 	%f171, [%rd93+2560];
	sub.f32 	%f172, %f171, %f6;
	div.rn.f32 	%f173, %f172, %f7;
	mul.f32 	%f174, %f5, %f173;
	copysign.f32 	%f175, %f174, %f132;
	add.rz.f32 	%f176, %f174, %f175;
	cvt.rzi.f32.f32 	%f177, %f176;
	cvt.rzi.s32.f32 	%r116, %f177;
	mul.wide.s32 	%rd105, %r116, 4;
	add.s64 	%rd106, %rd3, %rd105;
	atom.global.add.u32 	%r117, [%rd106], 1;
	st.global.u32 	[%rd96+2560], %r105;
	ld.global.f32 	%f178, [%rd93+3072];
	sub.f32 	%f179, %f178, %f6;
	div.rn.f32 	%f180, %f179, %f7;
	mul.f32 	%f181, %f5, %f180;
	copysign.f32 	%f182, %f181, %f132;
	add.rz.f32 	%f183, %f181, %f182;
	cvt.rzi.f32.f32 	%f184, %f183;
	cvt.rzi.s32.f32 	%r118, %f184;
	mul.wide.s32 	%rd107, %r118, 4;
	add.s64 	%rd108, %rd3, %rd107;
	atom.global.add.u32 	%r119, [%rd108], 1;
	st.global.u32 	[%rd96+3072], %r105;
	add.s32 	%r146, %r146, 8;
	add.s64 	%rd133, %rd133, 4096;
	add.s32 	%r145, %r145, 1024;
	setp.eq.s32 	%p30, %r146, 0;
	@%p30 bra 	$L__BB25_49;
	bra.uni 	$L__BB25_48;
$L__BB25_49:
	and.b32  	%r21, %r40, 7;
	setp.eq.s32 	%p31, %r21, 0;
	@%p31 bra 	$L__BB25_57;
	and.b32  	%r22, %r40, 3;
	setp.lt.u32 	%p32, %r21, 4;
	@%p32 bra 	$L__BB25_52;
	shl.b32 	%r120, %r149, 7;
	add.s32 	%r121, %r120, %r4;
	mul.wide.s32 	%rd109, %r121, 4;
	add.s64 	%rd110, %rd8, %rd109;
	ld.global.f32 	%f185, [%rd110];
	sub.f32 	%f186, %f185, %f6;
	div.rn.f32 	%f187, %f186, %f7;
	mul.f32 	%f188, %f5, %f187;
	mov.f32 	%f189, 0f3F000000;
	copysign.f32 	%f190, %f188, %f189;
	add.rz.f32 	%f191, %f188, %f190;
	cvt.rzi.f32.f32 	%f192, %f191;
	cvt.rzi.s32.f32 	%r122, %f192;
	mul.wide.s32 	%rd111, %r122, 4;
	add.s64 	%rd112, %rd3, %rd111;
	atom.global.add.u32 	%r123, [%rd112], 1;
	add.s64 	%rd113, %rd9, %rd109;
	mov.b32 	%r124, 1065353216;
	st.global.u32 	[%rd113], %r124;
	ld.global.f32 	%f193, [%rd110+512];
	sub.f32 	%f194, %f193, %f6;
	div.rn.f32 	%f195, %f194, %f7;
	mul.f32 	%f196, %f5, %f195;
	copysign.f32 	%f197, %f196, %f189;
	add.rz.f32 	%f198, %f196, %f197;
	cvt.rzi.f32.f32 	%f199, %f198;
	cvt.rzi.s32.f32 	%r125, %f199;
	mul.wide.s32 	%rd114, %r125, 4;
	add.s64 	%rd115, %rd3, %rd114;
	atom.global.add.u32 	%r126, [%rd115], 1;
	st.global.u32 	[%rd113+512], %r124;
	ld.global.f32 	%f200, [%rd110+1024];
	sub.f32 	%f201, %f200, %f6;
	div.rn.f32 	%f202, %f201, %f7;
	mul.f32 	%f203, %f5, %f202;
	copysign.f32 	%f204, %f203, %f189;
	add.rz.f32 	%f205, %f203, %f204;
	cvt.rzi.f32.f32 	%f206, %f205;
	cvt.rzi.s32.f32 	%r127, %f206;
	mul.wide.s32 	%rd116, %r127, 4;
	add.s64 	%rd117, %rd3, %rd116;
	atom.global.add.u32 	%r128, [%rd117], 1;
	st.global.u32 	[%rd113+1024], %r124;
	ld.global.f32 	%f207, [%rd110+1536];
	sub.f32 	%f208, %f207, %f6;
	div.rn.f32 	%f209, %f208, %f7;
	mul.f32 	%f210, %f5, %f209;
	copysign.f32 	%f211, %f210, %f189;
	add.rz.f32 	%f212, %f210, %f211;
	cvt.rzi.f32.f32 	%f213, %f212;
	cvt.rzi.s32.f32 	%r129, %f213;
	mul.wide.s32 	%rd118, %r129, 4;
	add.s64 	%rd119, %rd3, %rd118;
	atom.global.add.u32 	%r130, [%rd119], 1;
	st.global.u32 	[%rd113+1536], %r124;
	add.s32 	%r149, %r149, 4;
$L__BB25_52:
	setp.eq.s32 	%p33, %r22, 0;
	@%p33 bra 	$L__BB25_57;
	setp.eq.s32 	%p34, %r22, 1;
	@%p34 bra 	$L__BB25_55;
	shl.b32 	%r131, %r149, 7;
	add.s32 	%r132, %r131, %r4;
	mul.wide.s32 	%rd120, %r132, 4;
	add.s64 	%rd121, %rd8, %rd120;
	ld.global.f32 	%f214, [%rd121];
	sub.f32 	%f215, %f214, %f6;
	div.rn.f32 	%f216, %f215, %f7;
	mul.f32 	%f217, %f5, %f216;
	mov.f32 	%f218, 0f3F000000;
	copysign.f32 	%f219, %f217, %f218;
	add.rz.f32 	%f220, %f217, %f219;
	cvt.rzi.f32.f32 	%f221, %f220;
	cvt.rzi.s32.f32 	%r133, %f221;
	mul.wide.s32 	%rd122, %r133, 4;
	add.s64 	%rd123, %rd3, %rd122;
	atom.global.add.u32 	%r134, [%rd123], 1;
	add.s64 	%rd124, %rd9, %rd120;
	mov.b32 	%r135, 1065353216;
	st.global.u32 	[%rd124], %r135;
	ld.global.f32 	%f222, [%rd121+512];
	sub.f32 	%f223, %f222, %f6;
	div.rn.f32 	%f224, %f223, %f7;
	mul.f32 	%f225, %f5, %f224;
	copysign.f32 	%f226, %f225, %f218;
	add.rz.f32 	%f227, %f225, %f226;
	cvt.rzi.f32.f32 	%f228, %f227;
	cvt.rzi.s32.f32 	%r136, %f228;
	mul.wide.s32 	%rd125, %r136, 4;
	add.s64 	%rd126, %rd3, %rd125;
	atom.global.add.u32 	%r137, [%rd126], 1;
	st.global.u32 	[%rd124+512], %r135;
	add.s32 	%r149, %r149, 2;
$L__BB25_55:
	and.b32  	%r138, %r40, 1;
	setp.eq.b32 	%p35, %r138, 1;
	not.pred 	%p36, %p35;
	@%p36 bra 	$L__BB25_57;
	shl.b32 	%r139, %r149, 7;
	add.s32 	%r140, %r139, %r4;
	mul.wide.s32 	%rd127, %r140, 4;
	add.s64 	%rd128, %rd8, %rd127;
	ld.global.f32 	%f229, [%rd128];
	sub.f32 	%f230, %f229, %f6;
	div.rn.f32 	%f231, %f230, %f7;
	mul.f32 	%f232, %f5, %f231;
	mov.f32 	%f233, 0f3F000000;
	copysign.f32 	%f234, %f232, %f233;
	add.rz.f32 	%f235, %f232, %f234;
	cvt.rzi.f32.f32 	%f236, %f235;
	cvt.rzi.s32.f32 	%r141, %f236;
	mul.wide.s32 	%rd129, %r141, 4;
	add.s64 	%rd130, %rd3, %rd129;
	atom.global.add.u32 	%r142, [%rd130], 1;
	add.s64 	%rd131, %rd9, %rd127;
	mov.b32 	%r143, 1065353216;
	st.global.u32 	[%rd131], %r143;
$L__BB25_57:
	ret;

}


// ===== COMPILED SASS (sm_100) =====

	.target	sm_100

	.elftype	@"ET_EXEC"


//--------------------- .note.nv.tkinfo           --------------------------
	.section	.note.nv.tkinfo,"",@"SHT_NOTE"
	.sectionflags	@"SHF_NOTE_NV_TKINFO"
	.tkinfo
        /*0018*/ 	.word	0x00000002
        /*0030*/ 	.string	""
        /*0030*/ 	.string	"ptxas"
        /*0030*/ 	.string	"Cuda compilation tools, release 13.0, V13.0.88"
        /*0030*/ 	.string	"Build cuda_13.0.r13.0/compiler.36424714_0"
        /*0030*/ 	.string	"-arch sm_100 -m 64 "



//--------------------- .note.nv.cuinfo           --------------------------
	.section	.note.nv.cuinfo,"",@"SHT_NOTE"
	.sectionflags	@"SHF_NOTE_NV_CUINFO"
        /*0018*/ 	.short	0x0002
        /*001a*/ 	.short	0x0064
        /*001c*/ 	.short	0x0082
	.zero		2


//--------------------- .nv.info                  --------------------------
	.section	.nv.info,"",@"SHT_CUDA_INFO"
	.align	4


	//----- nvinfo : EIATTR_REGCOUNT
	.align		4
        /*0000*/ 	.byte	0x04, 0x2f
        /*0002*/ 	.short	(.L_46 - .L_45)
	.align		4
.L_45:
        /*0004*/ 	.word	index@(_Z11get_min_maxPKfPfS1_mm)
        /*0008*/ 	.word	0x00000010


	//----- nvinfo : EIATTR_FRAME_SIZE
	.align		4
.L_46:
        /*000c*/ 	.byte	0x04, 0x11
        /*000e*/ 	.short	(.L_48 - .L_47)
	.align		4
.L_47:
        /*0010*/ 	.word	index@(_Z11get_min_maxPKfPfS1_mm)
        /*0014*/ 	.word	0x00000000


	//----- nvinfo : EIATTR_REGCOUNT
	.align		4
.L_48:
        /*0018*/ 	.byte	0x04, 0x2f
        /*001a*/ 	.short	(.L_50 - .L_49)
	.align		4
.L_49:
        /*001c*/ 	.word	index@(_Z15get_min_max_auxPfS_m)
        /*0020*/ 	.word	0x00000010


	//----- nvinfo : EIATTR_FRAME_SIZE
	.align		4
.L_50:
        /*0024*/ 	.byte	0x04, 0x11
        /*0026*/ 	.short	(.L_52 - .L_51)
	.align		4
.L_51:
        /*0028*/ 	.word	index@(_Z15get_min_max_auxPfS_m)
        /*002c*/ 	.word	0x00000000


	//----- nvinfo : EIATTR_REGCOUNT
	.align		4
.L_52:
        /*0030*/ 	.byte	0x04, 0x2f
        /*0032*/ 	.short	(.L_54 - .L_53)
	.align		4
.L_53:
        /*0034*/ 	.word	index@(_Z17generateHistogramPKfmPjffmm)
        /*0038*/ 	.word	0x0000000e


	//----- nvinfo : EIATTR_FRAME_SIZE
	.align		4
.L_54:
        /*003c*/ 	.byte	0x04, 0x11
        /*003e*/ 	.short	(.L_56 - .L_55)
	.align		4
.L_55:
        /*0040*/ 	.word	index@($__internal_2_$__cuda_sm3x_div_rn_noftz_f32_slowpath)
        /*0044*/ 	.word	0x00000000


	//----- nvinfo : EIATTR_FRAME_SIZE
	.align		4
.L_56:
        /*0048*/ 	.byte	0x04, 0x11
        /*004a*/ 	.short	(.L_58 - .L_57)
	.align		4
.L_57:
        /*004c*/ 	.word	index@(_Z17generateHistogramPKfmPjffmm)
        /*0050*/ 	.word	0x00000000


	//----- nvinfo : EIATTR_REGCOUNT
	.align		4
.L_58:
        /*0054*/ 	.byte	0x04, 0x2f
        /*0056*/ 	.short	(.L_60 - .L_59)
	.align		4
.L_59:
        /*0058*/ 	.word	index@(_Z14exclusive_scanPjS_mmm)
        /*005c*/ 	.word	0x0000000e


	//----- nvinfo : EIATTR_FRAME_SIZE
	.align		4
.L_60:
        /*0060*/ 	.byte	0x04, 0x11
        /*0062*/ 	.short	(.L_62 - .L_61)
	.align		4
.L_61:
        /*0064*/ 	.word	index@(_Z14exclusive_scanPjS_mmm)
        /*0068*/ 	.word	0x00000000


	//----- nvinfo : EIATTR_REGCOUNT
	.align		4
.L_62:
        /*006c*/ 	.byte	0x04, 0x2f
        /*006e*/ 	.short	(.L_64 - .L_63)
	.align		4
.L_63:
        /*0070*/ 	.word	index@(_ZN6thrust24THRUST_300001_SM_1000_NS8cuda_cub4core6detail13_kernel_agentINS1_8__reduce11ReduceAgentINS0_12zip_iteratorIN4cuda3std3__45tupleIJNS0_10device_ptrIKfEENS0_17counting_iteratorIlNS0_11use_defaultESG_SG_EEEEEEEPNSB_IJflEEESK_iNS1_9__extrema9arg_max_fIflNSA_4lessIfEEEEEEJSJ_SL_iSQ_EEEvDpT0_)
        /*0074*/ 	.word	0x0000001c


	//----- nvinfo : EIATTR_FRAME_SIZE
	.align		4
.L_64:
        /*0078*/ 	.byte	0x04, 0x11
        /*007a*/ 	.short	(.L_66 - .L_65)
	.align		4
.L_65:
        /*007c*/ 	.word	index@(_ZN6thrust24THRUST_300001_SM_1000_NS8cuda_cub4core6detail13_kernel_agentINS1_8__reduce11ReduceAgentINS0_12zip_iteratorIN4cuda3std3__45tupleIJNS0_10device_ptrIKfEENS0_17counting_iteratorIlNS0_11use_defaultESG_SG_EEEEEEEPNSB_IJflEEESK_iNS1_9__extrema9arg_max_fIflNSA_4lessIfEEEEEEJSJ_SL_iSQ_EEEvDpT0_)
        /*0080*/ 	.word	0x00000000


	//----- nvinfo : EIATTR_REGCOUNT
	.align		4
.L_66:
        /*0084*/ 	.byte	0x04, 0x2f
        /*0086*/ 	.short	(.L_68 - .L_67)
	.align		4
.L_67:
        /*0088*/ 	.word	index@(_ZN6thrust24THRUST_300001_SM_1000_NS8cuda_cub4core6detail13_kernel_agentINS1_8__reduce11ReduceAgentINS0_12zip_iteratorIN4cuda3std3__45tupleIJNS0_10device_ptrIKfEENS0_17counting_iteratorIlNS0_11use_defaultESG_SG_EEEEEEEPNSB_IJflEEESK_iNS1_9__extrema9arg_max_fIflNSA_4lessIfEEEEEEJSJ_SL_iN3cub18CUB_300001_SM_100013GridEvenShareIiEENST_9GridQueueIjEESQ_EEEvDpT0_)
        /*008c*/ 	.word	0x0000001d


	//----- nvinfo : EIATTR_FRAME_SIZE
	.align		4
.L_68:
        /*0090*/ 	.byte	0x04, 0x11
        /*0092*/ 	.short	(.L_70 - .L_69)
	.align		4
.L_69:
        /*0094*/ 	.word	index@(_ZN6thrust24THRUST_300001_SM_1000_NS8cuda_cub4core6detail13_kernel_agentINS1_8__reduce11ReduceAgentINS0_12zip_iteratorIN4cuda3std3__45tupleIJNS0_10device_ptrIKfEENS0_17counting_iteratorIlNS0_11use_defaultESG_SG_EEEEEEEPNSB_IJflEEESK_iNS1_9__extrema9arg_max_fIflNSA_4lessIfEEEEEEJSJ_SL_iN3cub18CUB_300001_SM_100013GridEvenShareIiEENST_9GridQueueIjEESQ_EEEvDpT0_)
        /*0098*/ 	.word	0x00000000


	//----- nvinfo : EIATTR_REGCOUNT
	.align		4
.L_70:
        /*009c*/ 	.byte	0x04, 0x2f
        /*009e*/ 	.short	(.L_72 - .L_71)
	.align		4
.L_71:
        /*00a0*/ 	.word	index@(_ZN6thrust24THRUST_300001_SM_1000_NS8cuda_cub4core6detail13_kernel_agentINS1_8__reduce10DrainAgentIiEEJN3cub18CUB_300001_SM_10009GridQueueIjEEiEEEvDpT0_)
        /*00a4*/ 	.word	0x00000008


	//----- nvinfo : EIATTR_FRAME_SIZE
	.align		4
.L_72:
        /*00a8*/ 	.byte	0x04, 0x11
        /*00aa*/ 	.short	(.L_74 - .L_73)
	.align		4
.L_73:
        /*00ac*/ 	.word	index@(_ZN6thrust24THRUST_300001_SM_1000_NS8cuda_cub4core6detail13_kernel_agentINS1_8__reduce10DrainAgentIiEEJN3cub18CUB_300001_SM_10009GridQueueIjEEiEEEvDpT0_)
        /*00b0*/ 	.word	0x00000000


	//----- nvinfo : EIATTR_REGCOUNT
	.align		4
.L_74:
        /*00b4*/ 	.byte	0x04, 0x2f
        /*00b6*/ 	.short	(.L_76 - .L_75)
	.align		4
.L_75:
        /*00b8*/ 	.word	index@(_ZN6thrust24THRUST_300001_SM_1000_NS8cuda_cub4core6detail13_kernel_agentINS1_8__reduce11ReduceAgentIPN4cuda3std3__45tupleIJflEEESC_SB_iNS1_9__extrema9arg_max_fIflNS9_4lessIfEEEEEEJSC_SC_iSH_EEEvDpT0_)
        /*00bc*/ 	.word	0x00000020


	//----- nvinfo : EIATTR_FRAME_SIZE
	.align		4
.L_76:
        /*00c0*/ 	.byte	0x04, 0x11
        /*00c2*/ 	.short	(.L_78 - .L_77)
	.align		4
.L_77:
        /*00c4*/ 	.word	index@(_ZN6thrust24THRUST_300001_SM_1000_NS8cuda_cub4core6detail13_kernel_agentINS1_8__reduce11ReduceAgentIPN4cuda3std3__45tupleIJflEEESC_SB_iNS1_9__extrema9arg_max_fIflNS9_4lessIfEEEEEEJSC_SC_iSH_EEEvDpT0_)
        /*00c8*/ 	.word	0x00000000


	//----- nvinfo : EIATTR_REGCOUNT
	.align		4
.L_78:
        /*00cc*/ 	.byte	0x04, 0x2f
        /*00ce*/ 	.short	(.L_80 - .L_79)
	.align		4
.L_79:
        /*00d0*/ 	.word	index@(_ZN6thrust24THRUST_300001_SM_1000_NS8cuda_cub4core6detail13_kernel_agentINS1_8__reduce11ReduceAgentINS0_12zip_iteratorIN4cuda3std3__45tupleIJNS0_10device_ptrIKfEENS0_17counting_iteratorIlNS0_11use_defaultESG_SG_EEEEEEEPNSB_IJflEEESK_lNS1_9__extrema9arg_max_fIflNSA_4lessIfEEEEEEJSJ_SL_lSQ_EEEvDpT0_)
        /*00d4*/ 	.word	0x0000001c


	//----- nvinfo : EIATTR_FRAME_SIZE
	.align		4
.L_80:
        /*00d8*/ 	.byte	0x04, 0x11
        /*00da*/ 	.short	(.L_82 - .L_81)
	.align		4
.L_81:
        /*00dc*/ 	.word	index@(_ZN6thrust24THRUST_300001_SM_1000_NS8cuda_cub4core6detail13_kernel_agentINS1_8__reduce11ReduceAgentINS0_12zip_iteratorIN4cuda3std3__45tupleIJNS0_10device_ptrIKfEENS0_17counting_iteratorIlNS0_11use_defaultESG_SG_EEEEEEEPNSB_IJflEEESK_lNS1_9__extrema9arg_max_fIflNSA_4lessIfEEEEEEJSJ_SL_lSQ_EEEvDpT0_)
        /*00e0*/ 	.word	0x00000000


	//----- nvinfo : EIATTR_REGCOUNT
	.align		4
.L_82:
        /*00e4*/ 	.byte	0x04, 0x2f
        /*00e6*/ 	.short	(.L_84 - .L_83)
	.align		4
.L_83:
        /*00e8*/ 	.word	index@(_ZN6thrust24THRUST_300001_SM_1000_NS8cuda_cub4core6detail13_kernel_agentINS1_8__reduce11ReduceAgentINS0_12zip_iteratorIN4cuda3std3__45tupleIJNS0_10device_ptrIKfEENS0_17counting_iteratorIlNS0_11use_defaultESG_SG_EEEEEEEPNSB_IJflEEESK_lNS1_9__extrema9arg_max_fIflNSA_4lessIfEEEEEEJSJ_SL_lN3cub18CUB_300001_SM_100013GridEvenShareIlEENST_9GridQueueIyEESQ_EEEvDpT0_)
        /*00ec*/ 	.word	0x0000001e


	//----- nvinfo : EIATTR_FRAME_SIZE
	.align		4
.L_84:
        /*00f0*/ 	.byte	0x04, 0x11
        /*00f2*/ 	.short	(.L_86 - .L_85)
	.align		4
.L_85:
        /*00f4*/ 	.word	index@(_ZN6thrust24THRUST_300001_SM_1000_NS8cuda_cub4core6detail13_kernel_agentINS1_8__reduce11ReduceAgentINS0_12zip_iteratorIN4cuda3std3__45tupleIJNS0_10device_ptrIKfEENS0_17counting_iteratorIlNS0_11use_defaultESG_SG_EEEEEEEPNSB_IJflEEESK_lNS1_9__extrema9arg_max_fIflNSA_4lessIfEEEEEEJSJ_SL_lN3cub18CUB_300001_SM_100013GridEvenShareIlEENST_9GridQueueIyEESQ_EEEvDpT0_)
        /*00f8*/ 	.word	0x00000000


	//----- nvinfo : EIATTR_REGCOUNT
	.align		4
.L_86:
        /*00fc*/ 	.byte	0x04, 0x2f
        /*00fe*/ 	.short	(.L_88 - .L_87)
	.align		4
.L_87:
        /*0100*/ 	.word	index@(_ZN6thrust24THRUST_300001_SM_1000_NS8cuda_cub4core6detail13_kernel_agentINS1_8__reduce10DrainAgentIlEEJN3cub18CUB_300001_SM_10009GridQueueIyEElEEEvDpT0_)
        /*0104*/ 	.word	0x00000008


	//----- nvinfo : EIATTR_FRAME_SIZE
	.align		4
.L_88:
        /*0108*/ 	.byte	0x04, 0x11
        /*010a*/ 	.short	(.L_90 - .L_89)
	.align		4
.L_89:
        /*010c*/ 	.word	index@(_ZN6thrust24THRUST_300001_SM_1000_NS8cuda_cub4core6detail13_kernel_agentINS1_8__reduce10DrainAgentIlEEJN3cub18CUB_300001_SM_10009GridQueueIyEElEEEvDpT0_)
        /*0110*/ 	.word	0x00000000


	//----- nvinfo : EIATTR_REGCOUNT
	.align		4
.L_90:
        /*0114*/ 	.byte	0x04, 0x2f
        /*0116*/ 	.short	(.L_92 - .L_91)
	.align		4
.L_91:
        /*0118*/ 	.word	index@(_ZN6thrust24THRUST_300001_SM_1000_NS8cuda_cub4core6detail13_kernel_agentINS1_8__reduce11ReduceAgentIPN4cuda3std3__45tupleIJflEEESC_SB_lNS1_9__extrema9arg_max_fIflNS9_4lessIfEEEEEEJSC_SC_iSH_EEEvDpT0_)
        /*011c*/ 	.word	0x00000020


	//----- nvinfo : EIATTR_FRAME_SIZE
	.align		4
.L_92:
        /*0120*/ 	.byte	0x04, 0x11
        /*0122*/ 	.short	(.L_94 - .L_93)
	.align		4
.L_93:
        /*0124*/ 	.word	index@(_ZN6thrust24THRUST_300001_SM_1000_NS8cuda_cub4core6detail13_kernel_agentINS1_8__reduce11ReduceAgentIPN4cuda3std3__45tupleIJflEEESC_SB_lNS1_9__extrema9arg_max_fIflNS9_4lessIfEEEEEEJSC_SC_iSH_EEEvDpT0_)
        /*0128*/ 	.word	0x00000000


	//----- nvinfo : EIATTR_REGCOUNT
	.align		4
.L_94:
        /*012c*/ 	.byte	0x04, 0x2f
        /*012e*/ 	.short	(.L_96 - .L_95)
	.align		4
.L_95:
        /*0130*/ 	.word	index@(_ZN6thrust24THRUST_300001_SM_1000_NS8cuda_cub4core6detail13_kernel_agentINS1_8__reduce11ReduceAgentINS0_12zip_iteratorIN4cuda3std3__45tupleIJNS0_10device_ptrIKfEENS0_17counting_iteratorIlNS0_11use_defaultESG_SG_EEEEEEEPNSB_IJflEEESK_iNS1_9__extrema9arg_min_fIflNSA_4lessIfEEEEEEJSJ_SL_iSQ_EEEvDpT0_)
        /*0134*/ 	.word	0x0000001e


	//----- nvinfo : EIATTR_FRAME_SIZE
	.align		4
.L_96:
        /*0138*/ 	.byte	0x04, 0x11
        /*013a*/ 	.short	(.L_98 - .L_97)
	.align		4
.L_97:
        /*013c*/ 	.word	index@(_ZN6thrust24THRUST_300001_SM_1000_NS8cuda_cub4core6detail13_kernel_agentINS1_8__reduce11ReduceAgentINS0_12zip_iteratorIN4cuda3std3__45tupleIJNS0_10device_ptrIKfEENS0_17counting_iteratorIlNS0_11use_defaultESG_SG_EEEEEEEPNSB_IJflEEESK_iNS1_9__extrema9arg_min_fIflNSA_4lessIfEEEEEEJSJ_SL_iSQ_EEEvDpT0_)
        /*0140*/ 	.word	0x00000000


	//----- nvinfo : EIATTR_REGCOUNT
	.align		4
.L_98:
        /*0144*/ 	.byte	0x04, 0x2f
        /*0146*/ 	.short	(.L_100 - .L_99)
	.align		4
.L_99:
        /*0148*/ 	.word	index@(_ZN6thrust24THRUST_300001_SM_1000_NS8cuda_cub4core6detail13_kernel_agentINS1_8__reduce11ReduceAgentINS0_12zip_iteratorIN4cuda3std3__45tupleIJNS0_10device_ptrIKfEENS0_17counting_iteratorIlNS0_11use_defaultESG_SG_EEEEEEEPNSB_IJflEEESK_iNS1_9__extrema9arg_min_fIflNSA_4lessIfEEEEEEJSJ_SL_iN3cub18CUB_300001_SM_100013GridEvenShareIiEENST_9GridQueueIjEESQ_EEEvDpT0_)
        /*014c*/ 	.word	0x0000001d


	//----- nvinfo : EIATTR_FRAME_SIZE
	.align		4
.L_100:
        /*0150*/ 	.byte	0x04, 0x11
        /*0152*/ 	.short	(.L_102 - .L_101)
	.align		4
.L_101:
        /*0154*/ 	.word	index@(_ZN6thrust24THRUST_300001_SM_1000_NS8cuda_cub4core6detail13_kernel_agentINS1_8__reduce11ReduceAgentINS0_12zip_iteratorIN4cuda3std3__45tupleIJNS0_10device_ptrIKfEENS0_17counting_iteratorIlNS0_11use_defaultESG_SG_EEEEEEEPNSB_IJflEEESK_iNS1_9__extrema9arg_min_fIflNSA_4lessIfEEEEEEJSJ_SL_iN3cub18CUB_300001_SM_100013GridEvenShareIiEENST_9GridQueueIjEESQ_EEEvDpT0_)
        /*0158*/ 	.word	0x00000000


	//----- nvinfo : EIATTR_REGCOUNT
	.align		4
.L_102:
        /*015c*/ 	.byte	0x04, 0x2f
        /*015e*/ 	.short	(.L_104 - .L_103)
	.align		4
.L_103:
        /*0160*/ 	.word	index@(_ZN6thrust24THRUST_300001_SM_1000_NS8cuda_cub4core6detail13_kernel_agentINS1_8__reduce11ReduceAgentIPN4cuda3std3__45tupleIJflEEESC_SB_iNS1_9__extrema9arg_min_fIflNS9_4lessIfEEEEEEJSC_SC_iSH_EEEvDpT0_)
        /*0164*/ 	.word	0x0000001e


	//----- nvinfo : EIATTR_FRAME_SIZE
	.align		4
.L_104:
        /*0168*/ 	.byte	0x04, 0x11
        /*016a*/ 	.short	(.L_106 - .L_105)
	.align		4
.L_105:
        /*016c*/ 	.word	index@(_ZN6thrust24THRUST_300001_SM_1000_NS8cuda_cub4core6detail13_kernel_agentINS1_8__reduce11ReduceAgentIPN4cuda3std3__45tupleIJflEEESC_SB_iNS1_9__extrema9arg_min_fIflNS9_4lessIfEEEEEEJSC_SC_iSH_EEEvDpT0_)
        /*0170*/ 	.word	0x00000000


	//----- nvinfo : EIATTR_REGCOUNT
	.align		4
.L_106:
        /*0174*/ 	.byte	0x04, 0x2f
        /*0176*/ 	.short	(.L_108 - .L_107)
	.align		4
.L_107:
        /*0178*/ 	.word	index@(_ZN6thrust24THRUST_300001_SM_1000_NS8cuda_cub4core6detail13_kernel_agentINS1_8__reduce11ReduceAgentINS0_12zip_iteratorIN4cuda3std3__45tupleIJNS0_10device_ptrIKfEENS0_17counting_iteratorIlNS0_11use_defaultESG_SG_EEEEEEEPNSB_IJflEEESK_lNS1_9__extrema9arg_min_fIflNSA_4lessIfEEEEEEJSJ_SL_lSQ_EEEvDpT0_)
        /*017c*/ 	.word	0x0000001c


	//----- nvinfo : EIATTR_FRAME_SIZE
	.align		4
.L_108:
        /*0180*/ 	.byte	0x04, 0x11
        /*0182*/ 	.short	(.L_110 - .L_109)
	.align		4
.L_109:
        /*0184*/ 	.word	index@(_ZN6thrust24THRUST_300001_SM_1000_NS8cuda_cub4core6detail13_kernel_agentINS1_8__reduce11ReduceAgentINS0_12zip_iteratorIN4cuda3std3__45tupleIJNS0_10device_ptrIKfEENS0_17counting_iteratorIlNS0_11use_defaultESG_SG_EEEEEEEPNSB_IJflEEESK_lNS1_9__extrema9arg_min_fIflNSA_4lessIfEEEEEEJSJ_SL_lSQ_EEEvDpT0_)
        /*0188*/ 	.word	0x00000000


	//----- nvinfo : EIATTR_REGCOUNT
	.align		4
.L_110:
        /*018c*/ 	.byte	0x04, 0x2f
        /*018e*/ 	.short	(.L_112 - .L_111)
	.align		4
.L_111:
        /*0190*/ 	.word	index@(_ZN6thrust24THRUST_300001_SM_1000_NS8cuda_cub4core6detail13_kernel_agentINS1_8__reduce11ReduceAgentINS0_12zip_iteratorIN4cuda3std3__45tupleIJNS0_10device_ptrIKfEENS0_17counting_iteratorIlNS0_11use_defaultESG_SG_EEEEEEEPNSB_IJflEEESK_lNS1_9__extrema9arg_min_fIflNSA_4lessIfEEEEEEJSJ_SL_lN3cub18CUB_300001_SM_100013GridEvenShareIlEENST_9GridQueueIyEESQ_EEEvDpT0_)
        /*0194*/ 	.word	0x0000001e


	//----- nvinfo : EIATTR_FRAME_SIZE
	.align		4
.L_112:
        /*0198*/ 	.byte	0x04, 0x11
        /*019a*/ 	.short	(.L_114 - .L_113)
	.align		4
.L_113:
        /*019c*/ 	.word	index@(_ZN6thrust24THRUST_300001_SM_1000_NS8cuda_cub4core6detail13_kernel_agentINS1_8__reduce11ReduceAgentINS0_12zip_iteratorIN4cuda3std3__45tupleIJNS0_10device_ptrIKfEENS0_17counting_iteratorIlNS0_11use_defaultESG_SG_EEEEEEEPNSB_IJflEEESK_lNS1_9__extrema9arg_min_fIflNSA_4lessIfEEEEEEJSJ_SL_lN3cub18CUB_300001_SM_100013GridEvenShareIlEENST_9GridQueueIyEESQ_EEEvDpT0_)
        /*01a0*/ 	.word	0x00000000


	//----- nvinfo : EIATTR_REGCOUNT
	.align		4
.L_114:
        /*01a4*/ 	.byte	0x04, 0x2f
        /*01a6*/ 	.short	(.L_116 - .L_115)
	.align		4
.L_115:
        /*01a8*/ 	.word	index@(_ZN6thrust24THRUST_300001_SM_1000_NS8cuda_cub4core6detail13_kernel_agentINS1_8__reduce11ReduceAgentIPN4cuda3std3__45tupleIJflEEESC_SB_lNS1_9__extrema9arg_min_fIflNS9_4lessIfEEEEEEJSC_SC_iSH_EEEvDpT0_)
        /*01ac*/ 	.word	0x00000020


	//----- nvinfo : EIATTR_FRAME_SIZE
	.align		4
.L_116:
        /*01b0*/ 	.byte	0x04, 0x11
        /*01b2*/ 	.short	(.L_118 - .L_117)
	.align		4
.L_117:
        /*01b4*/ 	.word	index@(_ZN6thrust24THRUST_300001_SM_1000_NS8cuda_cub4core6detail13_kernel_agentINS1_8__reduce11ReduceAgentIPN4cuda3std3__45tupleIJflEEESC_SB_lNS1_9__extrema9arg_min_fIflNS9_4lessIfEEEEEEJSC_SC_iSH_EEEvDpT0_)
        /*01b8*/ 	.word	0x00000000


	//----- nvinfo : EIATTR_REGCOUNT
	.align		4
.L_118:
        /*01bc*/ 	.byte	0x04, 0x2f
        /*01be*/ 	.short	(.L_120 - .L_119)
	.align		4
.L_119:
        /*01c0*/ 	.word	index@(_ZN3cub18CUB_300001_SM_10006detail11EmptyKernelIvEEvv)
        /*01c4*/ 	.word	0x00000004


	//----- nvinfo : EIATTR_FRAME_SIZE
	.align		4
.L_120:
        /*01c8*/ 	.byte	0x04, 0x11
        /*01ca*/ 	.short	(.L_122 - .L_121)
	.align		4
.L_121:
        /*01cc*/ 	.word	index@(_ZN3cub18CUB_300001_SM_10006detail11EmptyKernelIvEEvv)
        /*01d0*/ 	.word	0x00000000


	//----- nvinfo : EIATTR_REGCOUNT
	.align		4
.L_122:
        /*01d4*/ 	.byte	0x04, 0x2f
        /*01d6*/ 	.short	(.L_124 - .L_123)
	.align		4
.L_123:
        /*01d8*/ 	.word	index@(_ZN3cub18CUB_300001_SM_10006detail4scan20DeviceScanInitKernelINS0_13ScanTileStateIiLb1EEEEEvT_i)
        /*01dc*/ 	.word	0x00000008


	//----- nvinfo : EIATTR_FRAME_SIZE
	.align		4
.L_124:
        /*01e0*/ 	.byte	0x04, 0x11
        /*01e2*/ 	.short	(.L_126 - .L_125)
	.align		4
.L_125:
        /*01e4*/ 	.word	index@(_ZN3cub18CUB_300001_SM_10006detail4scan20DeviceScanInitKernelINS0_13ScanTileStateIiLb1EEEEEvT_i)
        /*01e8*/ 	.word	0x00000000


	//----- nvinfo : EIATTR_REGCOUNT
	.align		4
.L_126:
        /*01ec*/ 	.byte	0x04, 0x2f
        /*01ee*/ 	.short	(.L_128 - .L_127)
	.align		4
.L_127:
        /*01f0*/ 	.word	index@(_ZN3cub18CUB_300001_SM_10006detail4scan16DeviceScanKernelINS2_10policy_hubIijijN4cuda3std3__44plusIvEEE10Policy1000EN6thrust24THRUST_300001_SM_1000_NS6detail15normal_iteratorINSD_10device_ptrIiEEEEPjNS0_13ScanTileStateIiLb1EEES9_NS1_10InputValueIiPiEEjiLb0EiEEvT0_T1_T2_iT3_T4_T5_)
        /*01f4*/ 	.word	0x00000038


	//----- nvinfo : EIATTR_FRAME_SIZE
	.align		4
.L_128:
        /*01f8*/ 	.byte	0x04, 0x11
        /*01fa*/ 	.short	(.L_130 - .L_129)
	.align		4
.L_129:
        /*01fc*/ 	.word	index@(_ZN3cub18CUB_300001_SM_10006detail4scan16DeviceScanKernelINS2_10policy_hubIijijN4cuda3std3__44plusIvEEE10Policy1000EN6thrust24THRUST_300001_SM_1000_NS6detail15normal_iteratorINSD_10device_ptrIiEEEEPjNS0_13ScanTileStateIiLb1EEES9_NS1_10InputValueIiPiEEjiLb0EiEEvT0_T1_T2_iT3_T4_T5_)
        /*0200*/ 	.word	0x00000000


	//----- nvinfo : EIATTR_REGCOUNT
	.align		4
.L_130:
        /*0204*/ 	.byte	0x04, 0x2f
        /*0206*/ 	.short	(.L_132 - .L_131)
	.align		4
.L_131:
        /*0208*/ 	.word	index@(_ZN3cub18CUB_300001_SM_10006detail4scan16DeviceScanKernelINS2_10policy_hubIijimN4cuda3std3__44plusIvEEE10Policy1000EN6thrust24THRUST_300001_SM_1000_NS6detail15normal_iteratorINSD_10device_ptrIiEEEEPjNS0_13ScanTileStateIiLb1EEES9_NS1_10InputValueIiPiEEmiLb0EiEEvT0_T1_T2_iT3_T4_T5_)
        /*020c*/ 	.word	0x00000030


	//----- nvinfo : EIATTR_FRAME_SIZE
	.align		4
.L_132:
        /*0210*/ 	.byte	0x04, 0x11
        /*0212*/ 	.short	(.L_134 - .L_133)
	.align		4
.L_133:
        /*0214*/ 	.word	index@(_ZN3cub18CUB_300001_SM_10006detail4scan16DeviceScanKernelINS2_10policy_hubIijimN4cuda3std3__44plusIvEEE10Policy1000EN6thrust24THRUST_300001_SM_1000_NS6detail15normal_iteratorINSD_10device_ptrIiEEEEPjNS0_13ScanTileStateIiLb1EEES9_NS1_10InputValueIiPiEEmiLb0EiEEvT0_T1_T2_iT3_T4_T5_)
        /*0218*/ 	.word	0x00000000


	//----- nvinfo : EIATTR_REGCOUNT
	.align		4
.L_134:
        /*021c*/ 	.byte	0x04, 0x2f
        /*021e*/ 	.short	(.L_136 - .L_135)
	.align		4
.L_135:
        /*0220*/ 	.word	index@(_ZN3cub18CUB_300001_SM_10006detail8for_each13static_kernelINS2_12policy_hub_t12policy_500_tEmN6thrust24THRUST_300001_SM_1000_NS8cuda_cub20__uninitialized_fill7functorINS7_10device_ptrIiEEiEEEEvT0_T1_)
        /*0224*/ 	.word	0x00000008


	//----- nvinfo : EIATTR_FRAME_SIZE
	.align		4
.L_136:
        /*0228*/ 	.byte	0x04, 0x11
        /*022a*/ 	.short	(.L_138 - .L_137)
	.align		4
.L_137:
        /*022c*/ 	.word	index@(_ZN3cub18CUB_300001_SM_10006detail8for_each13static_kernelINS2_12policy_hub_t12policy_500_tEmN6thrust24THRUST_300001_SM_1000_NS8cuda_cub20__uninitialized_fill7functorINS7_10device_ptrIiEEiEEEEvT0_T1_)
        /*0230*/ 	.word	0x00000000


	//----- nvinfo : EIATTR_REGCOUNT
	.align		4
.L_138:
        /*0234*/ 	.byte	0x04, 0x2f
        /*0236*/ 	.short	(.L_140 - .L_139)
	.align		4
.L_139:
        /*0238*/ 	.word	index@(_ZN3cub18CUB_300001_SM_10006detail8for_each13static_kernelINS2_12policy_hub_t12policy_500_tElN6thrust24THRUST_300001_SM_1000_NS8cuda_cub6__fill7functorINS7_6detail15normal_iteratorINS7_10device_ptrIiEEEEiEEEEvT0_T1_)
        /*023c*/ 	.word	0x00000008


	//----- nvinfo : EIATTR_FRAME_SIZE
	.align		4
.L_140:
        /*0240*/ 	.byte	0x04, 0x11
        /*0242*/ 	.short	(.L_142 - .L_141)
	.align		4
.L_141:
        /*0244*/ 	.word	index@(_ZN3cub18CUB_300001_SM_10006detail8for_each13static_kernelINS2_12policy_hub_t12policy_500_tElN6thrust24THRUST_300001_SM_1000_NS8cuda_cub6__fill7functorINS7_6detail15normal_iteratorINS7_10device_ptrIiEEEEiEEEEvT0_T1_)
        /*0248*/ 	.word	0x00000000


	//----- nvinfo : EIATTR_REGCOUNT
	.align		4
.L_142:
        /*024c*/ 	.byte	0x04, 0x2f
        /*024e*/ 	.short	(.L_144 - .L_143)
	.align		4
.L_143:
        /*0250*/ 	.word	index@(_ZN3cub18CUB_300001_SM_10006detail9transform16transform_kernelINS2_10policy_hubILb1EN4cuda3std3__45tupleIJN6thrust24THRUST_300001_SM_1000_NS6detail15normal_iteratorINSA_10device_ptrIfEEEEEEEE10policy1000Ei12calculateBinSF_JPfEEEvT0_iT1_T2_DpNS2_10kernel_argIT3_EE)
        /*0254*/ 	.word	0x00000020


	//----- nvinfo : EIATTR_FRAME_SIZE
	.align		4
.L_144:
        /*0258*/ 	.byte	0x04, 0x11
        /*025a*/ 	.short	(.L_146 - .L_145)
	.align		4
.L_145:
        /*025c*/ 	.word	index@($__internal_1_$__cuda_sm3x_div_rn_noftz_f32_slowpath)
        /*0260*/ 	.word	0x00000000


	//----- nvinfo : EIATTR_FRAME_SIZE
	.align		4
.L_146:
        /*0264*/ 	.byte	0x04, 0x11
        /*0266*/ 	.short	(.L_148 - .L_147)
	.align		4
.L_147:
        /*0268*/ 	.word	index@(_ZN3cub18CUB_300001_SM_10006detail9transform16transform_kernelINS2_10policy_hubILb1EN4cuda3std3__45tupleIJN6thrust24THRUST_300001_SM_1000_NS6detail15normal_iteratorINSA_10device_ptrIfEEEEEEEE10policy1000Ei12calculateBinSF_JPfEEEvT0_iT1_T2_DpNS2_10kernel_argIT3_EE)
        /*026c*/ 	.word	0x00000000


	//----- nvinfo : EIATTR_REGCOUNT
	.align		4
.L_148:
        /*0270*/ 	.byte	0x04, 0x2f
        /*0272*/ 	.short	(.L_150 - .L_149)
	.align		4
.L_149:
        /*0274*/ 	.word	index@(_ZN3cub18CUB_300001_SM_10006detail9transform16transform_kernelINS2_10policy_hubILb1EN4cuda3std3__45tupleIJN6thrust24THRUST_300001_SM_1000_NS6detail15normal_iteratorINSA_10device_ptrIfEEEEEEEE10policy1000El12calculateBinSF_JPfEEEvT0_iT1_T2_DpNS2_10kernel_argIT3_EE)
        /*0278*/ 	.word	0x00000020


	//----- nvinfo : EIATTR_FRAME_SIZE
	.align		4
.L_150:
        /*027c*/ 	.byte	0x04, 0x11
        /*027e*/ 	.short	(.L_152 - .L_151)
	.align		4
.L_151:
        /*0280*/ 	.word	index@($__internal_0_$__cuda_sm3x_div_rn_noftz_f32_slowpath)
        /*0284*/ 	.word	0x00000000


	//----- nvinfo : EIATTR_FRAME_SIZE
	.align		4
.L_152:
        /*0288*/ 	.byte	0x04, 0x11
        /*028a*/ 	.short	(.L_154 - .L_153)
	.align		4
.L_153:
        /*028c*/ 	.word	index@(_ZN3cub18CUB_300001_SM_10006detail9transform16transform_kernelINS2_10policy_hubILb1EN4cuda3std3__45tupleIJN6thrust24THRUST_300001_SM_1000_NS6detail15normal_iteratorINSA_10device_ptrIfEEEEEEEE10policy1000El12calculateBinSF_JPfEEEvT0_iT1_T2_DpNS2_10kernel_argIT3_EE)
        /*0290*/ 	.word	0x00000000


	//----- nvinfo : EIATTR_MIN_STACK_SIZE
	.align		4
.L_154:
        /*0294*/ 	.byte	0x04, 0x12
        /*0296*/ 	.short	(.L_156 - .L_155)
	.align		4
.L_155:
        /*0298*/ 	.word	index@(_ZN3cub18CUB_300001_SM_10006detail9transform16transform_kernelINS2_10policy_hubILb1EN4cuda3std3__45tupleIJN6thrust24THRUST_300001_SM_1000_NS6detail15normal_iteratorINSA_10device_ptrIfEEEEEEEE10policy1000El12calculateBinSF_JPfEEEvT0_iT1_T2_DpNS2_10kernel_argIT3_EE)
        /*029c*/ 	.word	0x00000000


	//----- nvinfo : EIATTR_MIN_STACK_SIZE
	.align		4
.L_156:
        /*02a0*/ 	.byte	0x04, 0x12
        /*02a2*/ 	.short	(.L_158 - .L_157)
	.align		4
.L_157:
        /*02a4*/ 	.word	index@(_ZN3cub18CUB_300001_SM_10006detail9transform16transform_kernelINS2_10policy_hubILb1EN4cuda3std3__45tupleIJN6thrust24THRUST_300001_SM_1000_NS6detail15normal_iteratorINSA_10device_ptrIfEEEEEEEE10policy1000Ei12calculateBinSF_JPfEEEvT0_iT1_T2_DpNS2_10kernel_argIT3_EE)
        /*02a8*/ 	.word	0x00000000


	//----- nvinfo : EIATTR_MIN_STACK_SIZE
	.align		4
.L_158:
        /*02ac*/ 	.byte	0x04, 0x12
        /*02ae*/ 	.short	(.L_160 - .L_159)
	.align		4
.L_159:
        /*02b0*/ 	.word	index@(_ZN3cub18CUB_300001_SM_10006detail8for_each13static_kernelINS2_12policy_hub_t12policy_500_tElN6thrust24THRUST_300001_SM_1000_NS8cuda_cub6__fill7functorINS7_6detail15normal_iteratorINS7_10device_ptrIiEEEEiEEEEvT0_T1_)
        /*02b4*/ 	.word	0x00000000


	//----- nvinfo : EIATTR_MIN_STACK_SIZE
	.align		4
.L_160:
        /*02b8*/ 	.byte	0x04, 0x12
        /*02ba*/ 	.short	(.L_162 - .L_161)
	.align		4
.L_161:
        /*02bc*/ 	.word	index@(_ZN3cub18CUB_300001_SM_10006detail8for_each13static_kernelINS2_12policy_hub_t12policy_500_tEmN6thrust24THRUST_300001_SM_1000_NS8cuda_cub20__uninitialized_fill7functorINS7_10device_ptrIiEEiEEEEvT0_T1_)
        /*02c0*/ 	.word	0x00000000


	//----- nvinfo : EIATTR_MIN_STACK_SIZE
	.align		4
.L_162:
        /*02c4*/ 	.byte	0x04, 0x12
        /*02c6*/ 	.short	(.L_164 - .L_163)
	.align		4
.L_163:
        /*02c8*/ 	.word	index@(_ZN3cub18CUB_300001_SM_10006detail4scan16DeviceScanKernelINS2_10policy_hubIijimN4cuda3std3__44plusIvEEE10Policy1000EN6thrust24THRUST_300001_SM_1000_NS6detail15normal_iteratorINSD_10device_ptrIiEEEEPjNS0_13ScanTileStateIiLb1EEES9_NS1_10InputValueIiPiEEmiLb0EiEEvT0_T1_T2_iT3_T4_T5_)
        /*02cc*/ 	.word	0x00000000


	//----- nvinfo : EIATTR_MIN_STACK_SIZE
	.align		4
.L_164:
        /*02d0*/ 	.byte	0x04, 0x12
        /*02d2*/ 	.short	(.L_166 - .L_165)
	.align		4
.L_165:
        /*02d4*/ 	.word	index@(_ZN3cub18CUB_300001_SM_10006detail4scan16DeviceScanKernelINS2_10policy_hubIijijN4cuda3std3__44plusIvEEE10Policy1000EN6thrust24THRUST_300001_SM_1000_NS6detail15normal_iteratorINSD_10device_ptrIiEEEEPjNS0_13ScanTileStateIiLb1EEES9_NS1_10InputValueIiPiEEjiLb0EiEEvT0_T1_T2_iT3_T4_T5_)
        /*02d8*/ 	.word	0x00000000


	//----- nvinfo : EIATTR_MIN_STACK_SIZE
	.align		4
.L_166:
        /*02dc*/ 	.byte	0x04, 0x12
        /*02de*/ 	.short	(.L_168 - .L_167)
	.align		4
.L_167:
        /*02e0*/ 	.word	index@(_ZN3cub18CUB_300001_SM_10006detail4scan20DeviceScanInitKernelINS0_13ScanTileStateIiLb1EEEEEvT_i)
        /*02e4*/ 	.word	0x00000000


	//----- nvinfo : EIATTR_MIN_STACK_SIZE
	.align		4
.L_168:
        /*02e8*/ 	.byte	0x04, 0x12
        /*02ea*/ 	.short	(.L_170 - .L_169)
	.align		4
.L_169:
        /*02ec*/ 	.word	index@(_ZN3cub18CUB_300001_SM_10006detail11EmptyKernelIvEEvv)
        /*02f0*/ 	.word	0x00000000


	//----- nvinfo : EIATTR_MIN_STACK_SIZE
	.align		4
.L_170:
        /*02f4*/ 	.byte	0x04, 0x12
        /*02f6*/ 	.short	(.L_172 - .L_171)
	.align		4
.L_171:
        /*02f8*/ 	.word	index@(_ZN6thrust24THRUST_300001_SM_1000_NS8cuda_cub4core6detail13_kernel_agentINS1_8__reduce11ReduceAgentIPN4cuda3std3__45tupleIJflEEESC_SB_lNS1_9__extrema9arg_min_fIflNS9_4lessIfEEEEEEJSC_SC_iSH_EEEvDpT0_)
        /*02fc*/ 	.word	0x00000000


	//----- nvinfo : EIATTR_MIN_STACK_SIZE
	.align		4
.L_172:
        /*0300*/ 	.byte	0x04, 0x12
        /*0302*/ 	.short	(.L_174 - .L_173)
	.align		4
.L_173:
        /*0304*/ 	.word	index@(_ZN6thrust24THRUST_300001_SM_1000_NS8cuda_cub4core6detail13_kernel_agentINS1_8__reduce11ReduceAgentINS0_12zip_iteratorIN4cuda3std3__45tupleIJNS0_10device_ptrIKfEENS0_17counting_iteratorIlNS0_11use_defaultESG_SG_EEEEEEEPNSB_IJflEEESK_lNS1_9__extrema9arg_min_fIflNSA_4lessIfEEEEEEJSJ_SL_lN3cub18CUB_300001_SM_100013GridEvenShareIlEENST_9GridQueueIyEESQ_EEEvDpT0_)
        /*0308*/ 	.word	0x00000000


	//----- nvinfo : EIATTR_MIN_STACK_SIZE
	.align		4
.L_174:
        /*030c*/ 	.byte	0x04, 0x12
        /*030e*/ 	.short	(.L_176 - .L_175)
	.align		4
.L_175:
        /*0310*/ 	.word	index@(_ZN6thrust24THRUST_300001_SM_1000_NS8cuda_cub4core6detail13_kernel_agentINS1_8__reduce11ReduceAgentINS0_12zip_iteratorIN4cuda3std3__45tupleIJNS0_10device_ptrIKfEENS0_17counting_iteratorIlNS0_11use_defaultESG_SG_EEEEEEEPNSB_IJflEEESK_lNS1_9__extrema9arg_min_fIflNSA_4lessIfEEEEEEJSJ_SL_lSQ_EEEvDpT0_)
        /*0314*/ 	.word	0x00000000


	//----- nvinfo : EIATTR_MIN_STACK_SIZE
	.align		4
.L_176:
        /*0318*/ 	.byte	0x04, 0x12
        /*031a*/ 	.short	(.L_178 - .L_177)
	.align		4
.L_177:
        /*031c*/ 	.word	index@(_ZN6thrust24THRUST_300001_SM_1000_NS8cuda_cub4core6detail13_kernel_agentINS1_8__reduce11ReduceAgentIPN4cuda3std3__45tupleIJflEEESC_SB_iNS1_9__extrema9arg_min_fIflNS9_4lessIfEEEEEEJSC_SC_iSH_EEEvDpT0_)
        /*0320*/ 	.word	0x00000000


	//----- nvinfo : EIATTR_MIN_STACK_SIZE
	.align		4
.L_178:
        /*0324*/ 	.byte	0x04, 0x12
        /*0326*/ 	.short	(.L_180 - .L_179)
	.align		4
.L_179:
        /*0328*/ 	.word	index@(_ZN6thrust24THRUST_300001_SM_1000_NS8cuda_cub4core6detail13_kernel_agentINS1_8__reduce11ReduceAgentINS0_12zip_iteratorIN4cuda3std3__45tupleIJNS0_10device_ptrIKfEENS0_17counting_iteratorIlNS0_11use_defaultESG_SG_EEEEEEEPNSB_IJflEEESK_iNS1_9__extrema9arg_min_fIflNSA_4lessIfEEEEEEJSJ_SL_iN3cub18CUB_300001_SM_100013GridEvenShareIiEENST_9GridQueueIjEESQ_EEEvDpT0_)
        /*032c*/ 	.word	0x00000000


	//----- nvinfo : EIATTR_MIN_STACK_SIZE
	.align		4
.L_180:
        /*0330*/ 	.byte	0x04, 0x12
        /*0332*/ 	.short	(.L_182 - .L_181)
	.align		4
.L_181:
        /*0334*/ 	.word	index@(_ZN6thrust24THRUST_300001_SM_1000_NS8cuda_cub4core6detail13_kernel_agentINS1_8__reduce11ReduceAgentINS0_12zip_iteratorIN4cuda3std3__45tupleIJNS0_10device_ptrIKfEENS0_17counting_iteratorIlNS0_11use_defaultESG_SG_EEEEEEEPNSB_IJflEEESK_iNS1_9__extrema9arg_min_fIflNSA_4lessIfEEEEEEJSJ_SL_iSQ_EEEvDpT0_)
        /*0338*/ 	.word	0x00000000


	//----- nvinfo : EIATTR_MIN_STACK_SIZE
	.align		4
.L_182:
        /*033c*/ 	.byte	0x04, 0x12
        /*033e*/ 	.short	(.L_184 - .L_183)
	.align		4
.L_183:
        /*0340*/ 	.word	index@(_ZN6thrust24THRUST_300001_SM_1000_NS8cuda_cub4core6detail13_kernel_agentINS1_8__reduce11ReduceAgentIPN4cuda3std3__45tupleIJflEEESC_SB_lNS1_9__extrema9arg_max_fIflNS9_4lessIfEEEEEEJSC_SC_iSH_EEEvDpT0_)
        /*0344*/ 	.word	0x00000000


	//----- nvinfo : EIATTR_MIN_STACK_SIZE
	.align		4
.L_184:
        /*0348*/ 	.byte	0x04, 0x12
        /*034a*/ 	.short	(.L_186 - .L_185)
	.align		4
.L_185:
        /*034c*/ 	.word	index@(_ZN6thrust24THRUST_300001_SM_1000_NS8cuda_cub4core6detail13_kernel_agentINS1_8__reduce10DrainAgentIlEEJN3cub18CUB_300001_SM_10009GridQueueIyEElEEEvDpT0_)
        /*0350*/ 	.word	0x00000000


	//----- nvinfo : EIATTR_MIN_STACK_SIZE
	.align		4
.L_186:
        /*0354*/ 	.byte	0x04, 0x12
        /*0356*/ 	.short	(.L_188 - .L_187)
	.align		4
.L_187:
        /*0358*/ 	.word	index@(_ZN6thrust24THRUST_300001_SM_1000_NS8cuda_cub4core6detail13_kernel_agentINS1_8__reduce11ReduceAgentINS0_12zip_iteratorIN4cuda3std3__45tupleIJNS0_10device_ptrIKfEENS0_17counting_iteratorIlNS0_11use_defaultESG_SG_EEEEEEEPNSB_IJflEEESK_lNS1_9__extrema9arg_max_fIflNSA_4lessIfEEEEEEJSJ_SL_lN3cub18CUB_300001_SM_100013GridEvenShareIlEENST_9GridQueueIyEESQ_EEEvDpT0_)
        /*035c*/ 	.word	0x00000000


	//----- nvinfo : EIATTR_MIN_STACK_SIZE
	.align		4
.L_188:
        /*0360*/ 	.byte	0x04, 0x12
        /*0362*/ 	.short	(.L_190 - .L_189)
	.align		4
.L_189:
        /*0364*/ 	.word	index@(_ZN6thrust24THRUST_300001_SM_1000_NS8cuda_cub4core6detail13_kernel_agentINS1_8__reduce11ReduceAgentINS0_12zip_iteratorIN4cuda3std3__45tupleIJNS0_10device_ptrIKfEENS0_17counting_iteratorIlNS0_11use_defaultESG_SG_EEEEEEEPNSB_IJflEEESK_lNS1_9__extrema9arg_max_fIflNSA_4lessIfEEEEEEJSJ_SL_lSQ_EEEvDpT0_)
        /*0368*/ 	.word	0x00000000


	//----- nvinfo : EIATTR_MIN_STACK_SIZE
	.align		4
.L_190:
        /*036c*/ 	.byte	0x04, 0x12
        /*036e*/ 	.short	(.L_192 - .L_191)
	.align		4
.L_191:
        /*0370*/ 	.word	index@(_ZN6thrust24THRUST_300001_SM_1000_NS8cuda_cub4core6detail13_kernel_agentINS1_8__reduce11ReduceAgentIPN4cuda3std3__45tupleIJflEEESC_SB_iNS1_9__extrema9arg_max_fIflNS9_4lessIfEEEEEEJSC_SC_iSH_EEEvDpT0_)
        /*0374*/ 	.word	0x00000000


	//----- nvinfo : EIATTR_MIN_STACK_SIZE
	.align		4
.L_192:
        /*0378*/ 	.byte	0x04, 0x12
        /*037a*/ 	.short	(.L_194 - .L_193)
	.align		4
.L_193:
        /*037c*/ 	.word	index@(_ZN6thrust24THRUST_300001_SM_1000_NS8cuda_cub4core6detail13_kernel_agentINS1_8__reduce10DrainAgentIiEEJN3cub18CUB_300001_SM_10009GridQueueIjEEiEEEvDpT0_)
        /*0380*/ 	.word	0x00000000


	//----- nvinfo : EIATTR_MIN_STACK_SIZE
	.align		4
.L_194:
        /*0384*/ 	.byte	0x04, 0x12
        /*0386*/ 	.short	(.L_196 - .L_195)
	.align		4
.L_195:
        /*0388*/ 	.word	index@(_ZN6thrust24THRUST_300001_SM_1000_NS8cuda_cub4core6detail13_kernel_agentINS1_8__reduce11ReduceAgentINS0_12zip_iteratorIN4cuda3std3__45tupleIJNS0_10device_ptrIKfEENS0_17counting_iteratorIlNS0_11use_defaultESG_SG_EEEEEEEPNSB_IJflEEESK_iNS1_9__extrema9arg_max_fIflNSA_4lessIfEEEEEEJSJ_SL_iN3cub18CUB_300001_SM_100013GridEvenShareIiEENST_9GridQueueIjEESQ_EEEvDpT0_)
        /*038c*/ 	.word	0x00000000


	//----- nvinfo : EIATTR_MIN_STACK_SIZE
	.align		4
.L_196:
        /*0390*/ 	.byte	0x04, 0x12
        /*0392*/ 	.short	(.L_198 - .L_197)
	.align		4
.L_197:
        /*0394*/ 	.word	index@(_ZN6thrust24THRUST_300001_SM_1000_NS8cuda_cub4core6detail13_kernel_agentINS1_8__reduce11ReduceAgentINS0_12zip_iteratorIN4cuda3std3__45tupleIJNS0_10device_ptrIKfEENS0_17counting_iteratorIlNS0_11use_defaultESG_SG_EEEEEEEPNSB_IJflEEESK_iNS1_9__extrema9arg_max_fIflNSA_4lessIfEEEEEEJSJ_SL_iSQ_EEEvDpT0_)
        /*0398*/ 	.word	0x00000000


	//----- nvinfo : EIATTR_MIN_STACK_SIZE
	.align		4
.L_198:
        /*039c*/ 	.byte	0x04, 0x12
        /*039e*/ 	.short	(.L_200 - .L_199)
	.align		4
.L_199:
        /*03a0*/ 	.word	index@(_Z14exclusive_scanPjS_mmm)
        /*03a4*/ 	.word	0x00000000


	//----- nvinfo : EIATTR_MIN_STACK_SIZE
	.align		4
.L_200:
        /*03a8*/ 	.byte	0x04, 0x12
        /*03aa*/ 	.short	(.L_202 - .L_201)
	.align		4
.L_201:
        /*03ac*/ 	.word	index@(_Z17generateHistogramPKfmPjffmm)
        /*03b0*/ 	.word	0x00000000


	//----- nvinfo : EIATTR_MIN_STACK_SIZE
	.align		4
.L_202:
        /*03b4*/ 	.byte	0x04, 0x12
        /*03b6*/ 	.short	(.L_204 - .L_203)
	.align		4
.L_203:
        /*03b8*/ 	.word	index@(_Z15get_min_max_auxPfS_m)
        /*03bc*/ 	.word	0x00000000


	//----- nvinfo : EIATTR_MIN_STACK_SIZE
	.align		4
.L_204:
        /*03c0*/ 	.byte	0x04, 0x12
        /*03c2*/ 	.short	(.L_206 - .L_205)
	.align		4
.L_205:
        /*03c4*/ 	.word	index@(_Z11get_min_maxPKfPfS1_mm)
        /*03c8*/ 	.word	0x00000000
.L_206:


//--------------------- .nv.compat                --------------------------
	.section	.nv.compat,"",@"SHT_CUDA_COMPAT_INFO"
	.align	4
        /*0000*/ 	.byte	0x02, 0x09, 0x00, 0x00, 0x02, 0x02, 0x01, 0x00, 0x02, 0x05, 0x05, 0x00, 0x03, 0x07, 0x01, 0x01
        /*0010*/ 	.byte	0x02, 0x03, 0x00, 0x00, 0x02, 0x06, 0x01, 0x00, 0x04, 0x0b, 0x08, 0x00, 0x01, 0x00, 0x00, 0x00
        /*0020*/ 	.byte	0x00, 0x00, 0x00, 0x00


//--------------------- .nv.info._ZN3cub18CUB_300001_SM_10006detail9transform16transform_kernelINS2_10policy_hubILb1EN4cuda3std3__45tupleIJN6thrust24THRUST_300001_SM_1000_NS6detail15normal_iteratorINSA_10device_ptrIfEEEEEEEE10policy1000El12calculateBinSF_JPfEEEvT0_iT1_T2_DpNS2_10kernel_argIT3_EE --------------------------
	.section	.nv.info._ZN3cub18CUB_300001_SM_10006detail9transform16transform_kernelINS2_10policy_hubILb1EN4cuda3std3__45tupleIJN6thrust24THRUST_300001_SM_1000_NS6detail15normal_iteratorINSA_10device_ptrIfEEEEEEEE10policy1000El12calculateBinSF_JPfEEEvT0_iT1_T2_DpNS2_10kernel_argIT3_EE,"",@"SHT_CUDA_INFO"
	.sectionflags	@""
	.align	4


	//----- nvinfo : EIATTR_CUDA_API_VERSION
	.align		4
        /*0000*/ 	.byte	0x04, 0x37
        /*0002*/ 	.short	(.L_208 - .L_207)
.L_207:
        /*0004*/ 	.word	0x00000082


	//----- nvinfo : EIATTR_KPARAM_INFO
	.align		4
.L_208:
        /*0008*/ 	.byte	0x04, 0x17
        /*000a*/ 	.short	(.L_210 - .L_209)
.L_209:
        /*000c*/ 	.word	0x00000000
        /*0010*/ 	.short	0x0004
        /*0012*/ 	.short	0x0030
        /*0014*/ 	.byte	0x00, 0xf0, 0x41, 0x00


	//----- nvinfo : EIATTR_KPARAM_INFO
	.align		4
.L_210:
        /*0018*/ 	.byte	0x04, 0x17
        /*001a*/ 	.short	(.L_212 - .L_211)
.L_211:
        /*001c*/ 	.word	0x00000000
        /*0020*/ 	.short	0x0003
        /*0022*/ 	.short	0x0028
        /*0024*/ 	.byte	0x00, 0xf0, 0x21, 0x00


	//----- nvinfo : EIATTR_KPARAM_INFO
	.align		4
.L_212:
        /*0028*/ 	.byte	0x04, 0x17
        /*002a*/ 	.short	(.L_214 - .L_213)
.L_213:
        /*002c*/ 	.word	0x00000000
        /*0030*/ 	.short	0x0002
        /*0032*/ 	.short	0x0010
        /*0034*/ 	.byte	0x00, 0xf0, 0x61, 0x00


	//----- nvinfo : EIATTR_KPARAM_INFO
	.align		4
.L_214:
        /*0038*/ 	.byte	0x04, 0x17
        /*003a*/ 	.short	(.L_216 - .L_215)
.L_215:
        /*003c*/ 	.word	0x00000000
        /*0040*/ 	.short	0x0001
        /*0042*/ 	.short	0x0008
        /*0044*/ 	.byte	0x00, 0xf0, 0x11, 0x00


	//----- nvinfo : EIATTR_KPARAM_INFO
	.align		4
.L_216:
        /*0048*/ 	.byte	0x04, 0x17
        /*004a*/ 	.short	(.L_218 - .L_217)
.L_217:
        /*004c*/ 	.word	0x00000000
        /*0050*/ 	.short	0x0000
        /*0052*/ 	.short	0x0000
        /*0054*/ 	.byte	0x00, 0xf0, 0x21, 0x00


	//----- nvinfo : EIATTR_SPARSE_MMA_MASK
	.align		4
.L_218:
        /*0058*/ 	.byte	0x03, 0x50
        /*005a*/ 	.short	0x0000


	//----- nvinfo : EIATTR_MAXREG_COUNT
	.align		4
        /*005c*/ 	.byte	0x03, 0x1b
        /*005e*/ 	.short	0x00ff


	//----- nvinfo : EIATTR_MERCURY_ISA_VERSION
	.align		4
        /*0060*/ 	.byte	0x03, 0x5f
        /*0062*/ 	.short	0x0101


	//----- nvinfo : EIATTR_VRC_CTA_INIT_COUNT
	.align		4
        /*0064*/ 	.byte	0x02, 0x4a
	.zero		1
	.zero		1


	//----- nvinfo : EIATTR_EXIT_INSTR_OFFSETS
	.align		4
        /*0068*/ 	.byte	0x04, 0x1c
        /*006a*/ 	.short	(.L_220 - .L_219)


	//   ....[0]....
.L_219:
        /*006c*/ 	.word	0x000002c0


	//   ....[1]....
        /*0070*/ 	.word	0x00001270


	//   ....[2]....
        /*0074*/ 	.word	0x00001ba0


	//   ....[3]....
        /*0078*/ 	.word	0x00002070


	//   ....[4]....
        /*007c*/ 	.word	0x000020a0


	//   ....[5]....
        /*0080*/ 	.word	0x00002290


	//   ....[6]....
        /*0084*/ 	.word	0x000022b0


	//   ....[7]....
        /*0088*/ 	.word	0x000031c0


	//   ....[8]....
        /*008c*/ 	.word	0x00003920


	//   ....[9]....
        /*0090*/ 	.word	0x00003d30


	//   ....[10]....
        /*0094*/ 	.word	0x00003f30


	//----- nvinfo : EIATTR_MAX_THREADS
	.align		4
.L_220:
        /*0098*/ 	.byte	0x04, 0x05
        /*009a*/ 	.short	(.L_222 - .L_221)
.L_221:
        /*009c*/ 	.word	0x00000080
        /*00a0*/ 	.word	0x00000001
        /*00a4*/ 	.word	0x00000001


	//----- nvinfo : EIATTR_CRS_STACK_SIZE
	.align		4
.L_222:
        /*00a8*/ 	.byte	0x04, 0x1e
        /*00aa*/ 	.short	(.L_224 - .L_223)
.L_223:
        /*00ac*/ 	.word	0x00000000


	//----- nvinfo : EIATTR_CBANK_PARAM_SIZE
	.align		4
.L_224:
        /*00b0*/ 	.byte	0x03, 0x19
        /*00b2*/ 	.short	0x0040


	//----- nvinfo : EIATTR_PARAM_CBANK
	.align		4
        /*00b4*/ 	.byte	0x04, 0x0a
        /*00b6*/ 	.short	(.L_226 - .L_225)
	.align		4
.L_225:
        /*00b8*/ 	.word	index@(.nv.constant0._ZN3cub18CUB_300001_SM_10006detail9transform16transform_kernelINS2_10policy_hubILb1EN4cuda3std3__45tupleIJN6thrust24THRUST_300001_SM_1000_NS6detail15normal_iteratorINSA_10device_ptrIfEEEEEEEE10policy1000El12calculateBinSF_JPfEEEvT0_iT1_T2_DpNS2_10kernel_argIT3_EE)
        /*00bc*/ 	.short	0x0380
        /*00be*/ 	.short	0x0040


	//----- nvinfo : EIATTR_SW_WAR
	.align		4
.L_226:
        /*00c0*/ 	.byte	0x04, 0x36
        /*00c2*/ 	.short	(.L_228 - .L_227)
.L_227:
        /*00c4*/ 	.word	0x00000008
.L_228:


//--------------------- .nv.info._ZN3cub18CUB_300001_SM_10006detail9transform16transform_kernelINS2_10policy_hubILb1EN4cuda3std3__45tupleIJN6thrust24THRUST_300001_SM_1000_NS6detail15normal_iteratorINSA_10device_ptrIfEEEEEEEE10policy1000Ei12calculateBinSF_JPfEEEvT0_iT1_T2_DpNS2_10kernel_argIT3_EE --------------------------
	.section	.nv.info._ZN3cub18CUB_300001_SM_10006detail9transform16transform_kernelINS2_10policy_hubILb1EN4cuda3std3__45tupleIJN6thrust24THRUST_300001_SM_1000_NS6detail15normal_iteratorINSA_10device_ptrIfEEEEEEEE10policy1000Ei12calculateBinSF_JPfEEEvT0_iT1_T2_DpNS2_10kernel_argIT3_EE,"",@"SHT_CUDA_INFO"
	.sectionflags	@""
	.align	4


	//----- nvinfo : EIATTR_CUDA_API_VERSION
	.align		4
        /*0000*/ 	.byte	0x04, 0x37
        /*0002*/ 	.short	(.L_230 - .L_229)
.L_229:
        /*0004*/ 	.word	0x00000082


	//----- nvinfo : EIATTR_KPARAM_INFO
	.align		4
.L_230:
        /*0008*/ 	.byte	0x04, 0x17
        /*000a*/ 	.short	(.L_232 - .L_231)
.L_231:
        /*000c*/ 	.word	0x00000000
        /*0010*/ 	.short	0x0004
        /*0012*/ 	.short	0x0028
        /*0014*/ 	.byte	0x00, 0xf0, 0x41, 0x00


	//----- nvinfo : EIATTR_KPARAM_INFO
	.align		4
.L_232:
        /*0018*/ 	.byte	0x04, 0x17
        /*001a*/ 	.short	(.L_234 - .L_233)
.L_233:
        /*001c*/ 	.word	0x00000000
        /*0020*/ 	.short	0x0003
        /*0022*/ 	.short	0x0020
        /*0024*/ 	.byte	0x00, 0xf0, 0x21, 0x00


	//----- nvinfo : EIATTR_KPARAM_INFO
	.align		4
.L_234:
        /*0028*/ 	.byte	0x04, 0x17
        /*002a*/ 	.short	(.L_236 - .L_235)
.L_235:
        /*002c*/ 	.word	0x00000000
        /*0030*/ 	.short	0x0002
        /*0032*/ 	.short	0x0008
        /*0034*/ 	.byte	0x00, 0xf0, 0x61, 0x00


	//----- nvinfo : EIATTR_KPARAM_INFO
	.align		4
.L_236:
        /*0038*/ 	.byte	0x04, 0x17
        /*003a*/ 	.short	(.L_238 - .L_237)
.L_237:
        /*003c*/ 	.word	0x00000000
        /*0040*/ 	.short	0x0001
        /*0042*/ 	.short	0x0004
        /*0044*/ 	.byte	0x00, 0xf0, 0x11, 0x00


	//----- nvinfo : EIATTR_KPARAM_INFO
	.align		4
.L_238:
        /*0048*/ 	.byte	0x04, 0x17
        /*004a*/ 	.short	(.L_240 - .L_239)
.L_239:
        /*004c*/ 	.word	0x00000000
        /*0050*/ 	.short	0x0000
        /*0052*/ 	.short	0x0000
        /*0054*/ 	.byte	0x00, 0xf0, 0x11, 0x00


	//----- nvinfo : EIATTR_SPARSE_MMA_MASK
	.align		4
.L_240:
        /*0058*/ 	.byte	0x03, 0x50
        /*005a*/ 	.short	0x0000


	//----- nvinfo : EIATTR_MAXREG_COUNT
	.align		4
        /*005c*/ 	.byte	0x03, 0x1b
        /*005e*/ 	.short	0x00ff


	//----- nvinfo : EIATTR_MERCURY_ISA_VERSION
	.align		4
        /*0060*/ 	.byte	0x03, 0x5f
        /*0062*/ 	.short	0x0101


	//----- nvinfo : EIATTR_VRC_CTA_INIT_COUNT
	.align		4
        /*0064*/ 	.byte	0x02, 0x4a
	.zero		1
	.zero		1


	//----- nvinfo : EIATTR_EXIT_INSTR_OFFSETS
	.align		4
        /*0068*/ 	.byte	0x04, 0x1c
        /*006a*/ 	.short	(.L_242 - .L_241)


	//   ....[0]....
.L_241:
        /*006c*/ 	.word	0x00000220


	//   ....[1]....
        /*0070*/ 	.word	0x000010f0


	//   ....[2]....
        /*0074*/ 	.word	0x00001890


	//   ....[3]....
        /*0078*/ 	.word	0x00001cc0


	//   ....[4]....
        /*007c*/ 	.word	0x00001ed0


	//   ....[5]....
        /*0080*/ 	.word	0x00001ef0


	//   ....[6]....
        /*0084*/ 	.word	0x00002f20


	//   ....[7]....
        /*0088*/ 	.word	0x00003890


	//   ....[8]....
        /*008c*/ 	.word	0x00003d80


	//   ....[9]....
        /*0090*/ 	.word	0x00003db0


	//   ....[10]....
        /*0094*/ 	.word	0x00003fb0


	//----- nvinfo : EIATTR_MAX_THREADS
	.align		4
.L_242:
        /*0098*/ 	.byte	0x04, 0x05
        /*009a*/ 	.short	(.L_244 - .L_243)
.L_243:
        /*009c*/ 	.word	0x00000080
        /*00a0*/ 	.word	0x00000001
        /*00a4*/ 	.word	0x00000001


	//----- nvinfo : EIATTR_CRS_STACK_SIZE
	.align		4
.L_244:
        /*00a8*/ 	.byte	0x04, 0x1e
        /*00aa*/ 	.short	(.L_246 - .L_245)
.L_245:
        /*00ac*/ 	.word	0x00000000


	//----- nvinfo : EIATTR_CBANK_PARAM_SIZE
	.align		4
.L_246:
        /*00b0*/ 	.byte	0x03, 0x19
        /*00b2*/ 	.short	0x0038


	//----- nvinfo : EIATTR_PARAM_CBANK
	.align		4
        /*00b4*/ 	.byte	0x04, 0x0a
        /*00b6*/ 	.short	(.L_248 - .L_247)
	.align		4
.L_247:
        /*00b8*/ 	.word	index@(.nv.constant0._ZN3cub18CUB_300001_SM_10006detail9transform16transform_kernelINS2_10policy_hubILb1EN4cuda3std3__45tupleIJN6thrust24THRUST_300001_SM_1000_NS6detail15normal_iteratorINSA_10device_ptrIfEEEEEEEE10policy1000Ei12calculateBinSF_JPfEEEvT0_iT1_T2_DpNS2_10kernel_argIT3_EE)
        /*00bc*/ 	.short	0x0380
        /*00be*/ 	.short	0x0038


	//----- nvinfo : EIATTR_SW_WAR
	.align		4
.L_248:
        /*00c0*/ 	.byte	0x04, 0x36
        /*00c2*/ 	.short	(.L_250 - .L_249)
.L_249:
        /*00c4*/ 	.word	0x00000008
.L_250:


//--------------------- .nv.info._ZN3cub18CUB_300001_SM_10006detail8for_each13static_kernelINS2_12policy_hub_t12policy_500_tElN6thrust24THRUST_300001_SM_1000_NS8cuda_cub6__fill7functorINS7_6detail15normal_iteratorINS7_10device_ptrIiEEEEiEEEEvT0_T1_ --------------------------
	.section	.nv.info._ZN3cub18CUB_300001_SM_10006detail8for_each13static_kernelINS2_12policy_hub_t12policy_500_tElN6thrust24THRUST_300001_SM_1000_NS8cuda_cub6__fill7functorINS7_6detail15normal_iteratorINS7_10device_ptrIiEEEEiEEEEvT0_T1_,"",@"SHT_CUDA_INFO"
	.sectionflags	@""
	.align	4


	//----- nvinfo : EIATTR_CUDA_API_VERSION
	.align		4
        /*0000*/ 	.byte	0x04, 0x37
        /*0002*/ 	.short	(.L_252 - .L_251)
.L_251:
        /*0004*/ 	.word	0x00000082


	//----- nvinfo : EIATTR_KPARAM_INFO
	.align		4
.L_252:
        /*0008*/ 	.byte	0x04, 0x17
        /*000a*/ 	.short	(.L_254 - .L_253)
.L_253:
        /*000c*/ 	.word	0x00000000
        /*0010*/ 	.short	0x0001
        /*0012*/ 	.short	0x0008
        /*0014*/ 	.byte	0x00, 0xf0, 0x41, 0x00


	//----- nvinfo : EIATTR_KPARAM_INFO
	.align		4
.L_254:
        /*0018*/ 	.byte	0x04, 0x17
        /*001a*/ 	.short	(.L_256 - .L_255)
.L_255:
        /*001c*/ 	.word	0x00000000
        /*0020*/ 	.short	0x0000
        /*0022*/ 	.short	0x0000
        /*0024*/ 	.byte	0x00, 0xf0, 0x21, 0x00


	//----- nvinfo : EIATTR_SPARSE_MMA_MASK
	.align		4
.L_256:
        /*0028*/ 	.byte	0x03, 0x50
        /*002a*/ 	.short	0x0000


	//----- nvinfo : EIATTR_MAXREG_COUNT
	.align		4
        /*002c*/ 	.byte	0x03, 0x1b
        /*002e*/ 	.short	0x00ff


	//----- nvinfo : EIATTR_MERCURY_ISA_VERSION
	.align		4
        /*0030*/ 	.byte	0x03, 0x5f
        /*0032*/ 	.short	0x0101


	//----- nvinfo : EIATTR_VRC_CTA_INIT_COUNT
	.align		4
        /*0034*/ 	.byte	0x02, 0x4a
	.zero		1
	.zero		1


	//----- nvinfo : EIATTR_EXIT_INSTR_OFFSETS
	.align		4
        /*0038*/ 	.byte	0x04, 0x1c
        /*003a*/ 	.short	(.L_258 - .L_257)


	//   ....[0]....
.L_257:
        /*003c*/ 	.word	0x00000130


	//   ....[1]....
        /*0040*/ 	.word	0x00000240


	//   ....[2]....
        /*0044*/ 	.word	0x00000270


	//----- nvinfo : EIATTR_MAX_THREADS
	.align		4
.L_258:
        /*0048*/ 	.byte	0x04, 0x05
        /*004a*/ 	.short	(.L_260 - .L_259)
.L_259:
        /*004c*/ 	.word	0x00000100
        /*0050*/ 	.word	0x00000001
        /*0054*/ 	.word	0x00000001


	//----- nvinfo : EIATTR_CBANK_PARAM_SIZE
	.align		4
.L_260:
        /*0058*/ 	.byte	0x03, 0x19
        /*005a*/ 	.short	0x0018


	//----- nvinfo : EIATTR_PARAM_CBANK
	.align		4
        /*005c*/ 	.byte	0x04, 0x0a
        /*005e*/ 	.short	(.L_262 - .L_261)
	.align		4
.L_261:
        /*0060*/ 	.word	index@(.nv.constant0._ZN3cub18CUB_300001_SM_10006detail8for_each13static_kernelINS2_12policy_hub_t12policy_500_tElN6thrust24THRUST_300001_SM_1000_NS8cuda_cub6__fill7functorINS7_6detail15normal_iteratorINS7_10device_ptrIiEEEEiEEEEvT0_T1_)
        /*0064*/ 	.short	0x0380
        /*0066*/ 	.short	0x0018


	//----- nvinfo : EIATTR_SW_WAR
	.align		4
.L_262:
        /*0068*/ 	.byte	0x04, 0x36
        /*006a*/ 	.short	(.L_264 - .L_263)
.L_263:
        /*006c*/ 	.word	0x00000008
.L_264:


//--------------------- .nv.info._ZN3cub18CUB_300001_SM_10006detail8for_each13static_kernelINS2_12policy_hub_t12policy_500_tEmN6thrust24THRUST_300001_SM_1000_NS8cuda_cub20__uninitialized_fill7functorINS7_10device_ptrIiEEiEEEEvT0_T1_ --------------------------
	.section	.nv.info._ZN3cub18CUB_300001_SM_10006detail8for_each13static_kernelINS2_12policy_hub_t12policy_500_tEmN6thrust24THRUST_300001_SM_1000_NS8cuda_cub20__uninitialized_fill7functorINS7_10device_ptrIiEEiEEEEvT0_T1_,"",@"SHT_CUDA_INFO"
	.sectionflags	@""
	.align	4


	//----- nvinfo : EIATTR_CUDA_API_VERSION
	.align		4
        /*0000*/ 	.byte	0x04, 0x37
        /*0002*/ 	.short	(.L_266 - .L_265)
.L_265:
        /*0004*/ 	.word	0x00000082


	//----- nvinfo : EIATTR_KPARAM_INFO
	.align		4
.L_266:
        /*0008*/ 	.byte	0x04, 0x17
        /*000a*/ 	.short	(.L_268 - .L_267)
.L_267:
        /*000c*/ 	.word	0x00000000
        /*0010*/ 	.short	0x0001
        /*0012*/ 	.short	0x0008
        /*0014*/ 	.byte	0x00, 0xf0, 0x41, 0x00


	//----- nvinfo : EIATTR_KPARAM_INFO
	.align		4
.L_268:
        /*0018*/ 	.byte	0x04, 0x17
        /*001a*/ 	.short	(.L_270 - .L_269)
.L_269:
        /*001c*/ 	.word	0x00000000
        /*0020*/ 	.short	0x0000
        /*0022*/ 	.short	0x0000
        /*0024*/ 	.byte	0x00, 0xf0, 0x21, 0x00


	//----- nvinfo : EIATTR_SPARSE_MMA_MASK
	.align		4
.L_270:
        /*0028*/ 	.byte	0x03, 0x50
        /*002a*/ 	.short	0x0000


	//----- nvinfo : EIATTR_MAXREG_COUNT
	.align		4
        /*002c*/ 	.byte	0x03, 0x1b
        /*002e*/ 	.short	0x00ff


	//----- nvinfo : EIATTR_MERCURY_ISA_VERSION
	.align		4
        /*0030*/ 	.byte	0x03, 0x5f
        /*0032*/ 	.short	0x0101


	//----- nvinfo : EIATTR_VRC_CTA_INIT_COUNT
	.align		4
        /*0034*/ 	.byte	0x02, 0x4a
	.zero		1
	.zero		1


	//----- nvinfo : EIATTR_EXIT_INSTR_OFFSETS
	.align		4
        /*0038*/ 	.byte	0x04, 0x1c
        /*003a*/ 	.short	(.L_272 - .L_271)


	//   ....[0]....
.L_271:
        /*003c*/ 	.word	0x00000130


	//   ....[1]....
        /*0040*/ 	.word	0x00000230


	//   ....[2]....
        /*0044*/ 	.word	0x00000260


	//----- nvinfo : EIATTR_MAX_THREADS
	.align		4
.L_272:
        /*0048*/ 	.byte	0x04, 0x05
        /*004a*/ 	.short	(.L_274 - .L_273)
.L_273:
        /*004c*/ 	.word	0x00000100
        /*0050*/ 	.word	0x00000001
        /*0054*/ 	.word	0x00000001


	//----- nvinfo : EIATTR_CBANK_PARAM_SIZE
	.align		4
.L_274:
        /*0058*/ 	.byte	0x03, 0x19
        /*005a*/ 	.short	0x0018


	//----- nvinfo : EIATTR_PARAM_CBANK
	.align		4
        /*005c*/ 	.byte	0x04, 0x0a
        /*005e*/ 	.short	(.L_276 - .L_275)
	.align		4
.L_275:
        /*0060*/ 	.word	index@(.nv.constant0._ZN3cub18CUB_300001_SM_10006detail8for_each13static_kernelINS2_12policy_hub_t12policy_500_tEmN6thrust24THRUST_300001_SM_1000_NS8cuda_cub20__uninitialized_fill7functorINS7_10device_ptrIiEEiEEEEvT0_T1_)
        /*0064*/ 	.short	0x0380
        /*0066*/ 	.short	0x0018


	//----- nvinfo : EIATTR_SW_WAR
	.align		4
.L_276:
        /*0068*/ 	.byte	0x04, 0x36
        /*006a*/ 	.short	(.L_278 - .L_277)
.L_277:
        /*006c*/ 	.word	0x00000008
.L_278:


//--------------------- .nv.info._ZN3cub18CUB_300001_SM_10006detail4scan16DeviceScanKernelINS2_10policy_hubIijimN4cuda3std3__44plusIvEEE10Policy1000EN6thrust24THRUST_300001_SM_1000_NS6detail15normal_iteratorINSD_10device_ptrIiEEEEPjNS0_13ScanTileStateIiLb1EEES9_NS1_10InputValueIiPiEEmiLb0EiEEvT0_T1_T2_iT3_T4_T5_ --------------------------
	.section	.nv.info._ZN3cub18CUB_300001_SM_10006detail4scan16DeviceScanKernelINS2_10policy_hubIijimN4cuda3std3__44plusIvEEE10Policy1000EN6thrust24THRUST_300001_SM_1000_NS6detail15normal_iteratorINSD_10device_ptrIiEEEEPjNS0_13ScanTileStateIiLb1EEES9_NS1_10InputValueIiPiEEmiLb0EiEEvT0_T1_T2_iT3_T4_T5_,"",@"SHT_CUDA_INFO"
	.sectionflags	@""
	.align	4


	//----- nvinfo : EIATTR_CUDA_API_VERSION
	.align		4
        /*0000*/ 	.byte	0x04, 0x37
        /*0002*/ 	.short	(.L_280 - .L_279)
.L_279:
        /*0004*/ 	.word	0x00000082


	//----- nvinfo : EIATTR_KPARAM_INFO
	.align		4
.L_280:
        /*0008*/ 	.byte	0x04, 0x17
        /*000a*/ 	.short	(.L_282 - .L_281)
.L_281:
        /*000c*/ 	.word	0x00000000
        /*0010*/ 	.short	0x0006
        /*0012*/ 	.short	0x0030
        /*0014*/ 	.byte	0x00, 0xf0, 0x21, 0x00


	//----- nvinfo : EIATTR_KPARAM_INFO
	.align		4
.L_282:
        /*0018*/ 	.byte	0x04, 0x17
        /*001a*/ 	.short	(.L_284 - .L_283)
.L_283:
        /*001c*/ 	.word	0x00000000
        /*0020*/ 	.short	0x0005
        /*0022*/ 	.short	0x0020
        /*0024*/ 	.byte	0x00, 0xf0, 0x41, 0x00


	//----- nvinfo : EIATTR_KPARAM_INFO
	.align		4
.L_284:
        /*0028*/ 	.byte	0x04, 0x17
        /*002a*/ 	.short	(.L_286 - .L_285)
.L_285:
        /*002c*/ 	.word	0x00000000
        /*0030*/ 	.short	0x0004
        /*0032*/ 	.short	0x001c
        /*0034*/ 	.byte	0x00, 0xf0, 0x05, 0x00


	//----- nvinfo : EIATTR_KPARAM_INFO
	.align		4
.L_286:
        /*0038*/ 	.byte	0x04, 0x17
        /*003a*/ 	.short	(.L_288 - .L_287)
.L_287:
        /*003c*/ 	.word	0x00000000
        /*0040*/ 	.short	0x0003
        /*0042*/ 	.short	0x0018
        /*0044*/ 	.byte	0x00, 0xf0, 0x11, 0x00


	//----- nvinfo : EIATTR_KPARAM_INFO
	.align		4
.L_288:
        /*0048*/ 	.byte	0x04, 0x17
        /*004a*/ 	.short	(.L_290 - .L_289)
.L_289:
        /*004c*/ 	.word	0x00000000
        /*0050*/ 	.short	0x0002
        /*0052*/ 	.short	0x0010
        /*0054*/ 	.byte	0x00, 0xf0, 0x21, 0x00


	//----- nvinfo : EIATTR_KPARAM_INFO
	.align		4
.L_290:
        /*0058*/ 	.byte	0x04, 0x17
        /*005a*/ 	.short	(.L_292 - .L_291)
.L_291:
        /*005c*/ 	.word	0x00000000
        /*0060*/ 	.short	0x0001
        /*0062*/ 	.short	0x0008
        /*0064*/ 	.byte	0x00, 0xf5, 0x21, 0x00


	//----- nvinfo : EIATTR_KPARAM_INFO
	.align		4
.L_292:
        /*0068*/ 	.byte	0x04, 0x17
        /*006a*/ 	.short	(.L_294 - .L_293)
.L_293:
        /*006c*/ 	.word	0x00000000
        /*0070*/ 	.short	0x0000
        /*0072*/ 	.short	0x0000
        /*0074*/ 	.byte	0x00, 0xf0, 0x21, 0x00


	//----- nvinfo : EIATTR_SPARSE_MMA_MASK
	.align		4
.L_294:
        /*0078*/ 	.byte	0x03, 0x50
        /*007a*/ 	.short	0x0000


	//----- nvinfo : EIATTR_MAXREG_COUNT
	.align		4
        /*007c*/ 	.byte	0x03, 0x1b
        /*007e*/ 	.short	0x0080


	//----- nvinfo : EIATTR_NUM_BARRIERS
	.align		4
        /*0080*/ 	.byte	0x02, 0x4c
        /*0082*/ 	.byte	0x01
	.zero		1


	//----- nvinfo : EIATTR_MERCURY_ISA_VERSION
	.align		4
        /*0084*/ 	.byte	0x03, 0x5f
        /*0086*/ 	.short	0x0101


	//----- nvinfo : EIATTR_COOP_GROUP_MASK_REGIDS
	.align		4
        /*0088*/ 	.byte	0x04, 0x29
        /*008a*/ 	.short	(.L_296 - .L_295)


	//   ....[0]....
.L_295:
        /*008c*/ 	.word	0xffffffff


	//   ....[1]....
        /*0090*/ 	.word	0xffffffff


	//   ....[2]....
        /*0094*/ 	.word	0xffffffff


	//   ....[3]....
        /*0098*/ 	.word	0xffffffff


	//   ....[4]....
        /*009c*/ 	.word	0xffffffff


	//   ....[5]....
        /*00a0*/ 	.word	0xffffffff


	//   ....[6]....
        /*00a4*/ 	.word	0xffffffff


	//   ....[7]....
        /*00a8*/ 	.word	0xffffffff


	//   ....[8]....
        /*00ac*/ 	.word	0xffffffff


	//   ....[9]....
        /*00b0*/ 	.word	0xffffffff


	//   ....[10]....
        /*00b4*/ 	.word	0xffffffff


	//   ....[11]....
        /*00b8*/ 	.word	0xffffffff


	//   ....[12]....
        /*00bc*/ 	.word	0xffffffff


	//   ....[13]....
        /*00c0*/ 	.word	0xffffffff


	//   ....[14]....
        /*00c4*/ 	.word	0xffffffff


	//   ....[15]....
        /*00c8*/ 	.word	0xffffffff


	//   ....[16]....
        /*00cc*/ 	.word	0xffffffff


	//   ....[17]....
        /*00d0*/ 	.word	0xffffffff


	//   ....[18]....
        /*00d4*/ 	.word	0xffffffff


	//   ....[19]....
        /*00d8*/ 	.word	0xffffffff


	//   ....[20]....
        /*00dc*/ 	.word	0xffffffff


	//   ....[21]....
        /*00e0*/ 	.word	0xffffffff


	//   ....[22]....
        /*00e4*/ 	.word	0xffffffff


	//   ....[23]....
        /*00e8*/ 	.word	0xffffffff


	//   ....[24]....
        /*00ec*/ 	.word	0xffffffff


	//   ....[25]....
        /*00f0*/ 	.word	0xffffffff


	//   ....[26]....
        /*00f4*/ 	.word	0xffffffff


	//   ....[27]....
        /*00f8*/ 	.word	0xffffffff


	//   ....[28]....
        /*00fc*/ 	.word	0xffffffff


	//   ....[29]....
        /*0100*/ 	.word	0xffffffff


	//   ....[30]....
        /*0104*/ 	.word	0xffffffff


	//   ....[31]....
        /*0108*/ 	.word	0xffffffff


	//   ....[32]....
        /*010c*/ 	.word	0xffffffff


	//   ....[33]....
        /*0110*/ 	.word	0xffffffff


	//   ....[34]....
        /*0114*/ 	.word	0xffffffff


	//   ....[35]....
        /*0118*/ 	.word	0xffffffff


	//   ....[36]....
        /*011c*/ 	.word	0xffffffff


	//   ....[37]....
        /*0120*/ 	.word	0xffffffff


	//   ....[38]....
        /*0124*/ 	.word	0xffffffff


	//   ....[39]....
        /*0128*/ 	.word	0xffffffff


	//   ....[40]....
        /*012c*/ 	.word	0xffffffff


	//   ....[41]....
        /*0130*/ 	.word	0xffffffff


	//   ....[42]....
        /*0134*/ 	.word	0xffffffff


	//   ....[43]....
        /*0138*/ 	.word	0xffffffff


	//   ....[44]....
        /*013c*/ 	.word	0xffffffff


	//   ....[45]....
        /*0140*/ 	.word	0xffffffff


	//   ....[46]....
        /*0144*/ 	.word	0xffffffff


	//   ....[47]....
        /*0148*/ 	.word	0xffffffff


	//   ....[48]....
        /*014c*/ 	.word	0xffffffff


	//   ....[49]....
        /*0150*/ 	.word	0xffffffff


	//   ....[50]....
        /*0154*/ 	.word	0xffffffff


	//   ....[51]....
        /*0158*/ 	.word	0xffffffff


	//   ....[52]....
        /*015c*/ 	.word	0xffffffff


	//   ....[53]....
        /*0160*/ 	.word	0xffffffff


	//   ....[54]....
        /*0164*/ 	.word	0xffffffff


	//   ....[55]....
        /*0168*/ 	.word	0xffffffff


	//   ....[56]....
        /*016c*/ 	.word	0xffffffff


	//   ....[57]....
        /*0170*/ 	.word	0xffffffff


	//   ....[58]....
        /*0174*/ 	.word	0xffffffff


	//   ....[59]....
        /*0178*/ 	.word	0xffffffff


	//   ....[60]....
        /*017c*/ 	.word	0x0500000a


	//   ....[61]....
        /*0180*/ 	.word	0x0500000a


	//   ....[62]....
        /*0184*/ 	.word	0x0500000a


	//   ....[63]....
        /*0188*/ 	.word	0x0500000a


	//   ....[64]....
        /*018c*/ 	.word	0x0500000a


	//   ....[65]....
        /*0190*/ 	.word	0x0500000a


	//   ....[66]....
        /*0194*/ 	.word	0x0500000a


	//   ....[67]....
        /*0198*/ 	.word	0x0500000a


	//   ....[68]....
        /*019c*/ 	.word	0x0500000a


	//   ....[69]....
        /*01a0*/ 	.word	0x0500000a


	//   ....[70]....
        /*01a4*/ 	.word	0x0500000a


	//   ....[71]....
        /*01a8*/ 	.word	0x0500000a


	//   ....[72]....
        /*01ac*/ 	.word	0x0500000a


	//   ....[73]....
        /*01b0*/ 	.word	0x0500000a


	//   ....[74]....
        /*01b4*/ 	.word	0x0500000a


	//   ....[75]....
        /*01b8*/ 	.word	0x0500000a


	//   ....[76]....
        /*01bc*/ 	.word	0x0500000a


	//   ....[77]....
        /*01c0*/ 	.word	0x0500000a


	//   ....[78]....
        /*01c4*/ 	.word	0x0500000a


	//   ....[79]....
        /*01c8*/ 	.word	0x0500000a


	//   ....[80]....
        /*01cc*/ 	.word	0x0500000a


	//   ....[81]....
        /*01d0*/ 	.word	0x0500000a


	//   ....[82]....
        /*01d4*/ 	.word	0x0500000a


	//   ....[83]....
        /*01d8*/ 	.word	0x0500000a


	//   ....[84]....
        /*01dc*/ 	.word	0x0500000a


	//   ....[85]....
        /*01e0*/ 	.word	0x0500000a


	//   ....[86]....
        /*01e4*/ 	.word	0x0500000a


	//   ....[87]....
        /*01e8*/ 	.word	0x0500000a


	//   ....[88]....
        /*01ec*/ 	.word	0x0500000a


	//   ....[89]....
        /*01f0*/ 	.word	0x0500000a


	//   ....[90]....
        /*01f4*/ 	.word	0x0500000a


	//   ....[91]....
        /*01f8*/ 	.word	0x0500000a


	//   ....[92]....
        /*01fc*/ 	.word	0x0500000a


	//   ....[93]....
        /*0200*/ 	.word	0x0500000a


	//   ....[94]....
        /*0204*/ 	.word	0x0500000a


	//   ....[95]....
        /*0208*/ 	.word	0x0500000a


	//----- nvinfo : EIATTR_COOP_GROUP_INSTR_OFFSETS
	.align		4
.L_296:
        /*020c*/ 	.byte	0x04, 0x28
        /*020e*/ 	.short	(.L_298 - .L_297)


	//   ....[0]....
.L_297:
        /*0210*/ 	.word	0x000004d0


	//   ....[1]....
        /*0214*/ 	.word	0x000006f0


	//   ....[2]....
        /*0218*/ 	.word	0x00000710


	//   ....[3]....
        /*021c*/ 	.word	0x00000730


	//   ....[4]....
        /*0220*/ 	.word	0x00000750


	//   ....[5]....
        /*0224*/ 	.word	0x00000770


	//   ....[6]....
        /*0228*/ 	.word	0x00000b80


	//   ....[7]....
        /*022c*/ 	.word	0x00000ba0


	//   ....[8]....
        /*0230*/ 	.word	0x00000bc0


	//   ....[9]....
        /*0234*/ 	.word	0x00000be0


	//   ....[10]....
        /*0238*/ 	.word	0x00000c00


	//   ....[11]....
        /*023c*/ 	.word	0x00001000


	//   ....[12]....
        /*0240*/ 	.word	0x00001090


	//   ....[13]....
        /*0244*/ 	.word	0x000010f0


	//   ....[14]....
        /*0248*/ 	.word	0x00001160


	//   ....[15]....
        /*024c*/ 	.word	0x000011c0


	//   ....[16]....
        /*0250*/ 	.word	0x00001210


	//   ....[17]....
        /*0254*/ 	.word	0x00001270


	//   ....[18]....
        /*0258*/ 	.word	0x000012c0


	//   ....[19]....
        /*025c*/ 	.word	0x000012e0


	//   ....[20]....
        /*0260*/ 	.word	0x000013a0


	//   ....[21]....
        /*0264*/ 	.word	0x00001430


	//   ....[22]....
        /*0268*/ 	.word	0x00001480


	//   ....[23]....
        /*026c*/ 	.word	0x000014e0


	//   ....[24]....
        /*0270*/ 	.word	0x00001540


	//   ....[25]....
        /*0274*/ 	.word	0x00001580


	//   ....[26]....
        /*0278*/ 	.word	0x000015c0


	//   ....[27]....
        /*027c*/ 	.word	0x00001600


	//   ....[28]....
        /*0280*/ 	.word	0x00001610


	//   ....[29]....
        /*0284*/ 	.word	0x00001a50


	//   ....[30]....
        /*0288*/ 	.word	0x00002430


	//   ....[31]....
        /*028c*/ 	.word	0x00002650


	//   ....[32]....
        /*0290*/ 	.word	0x00002670


	//   ....[33]....
        /*0294*/ 	.word	0x00002690


	//   ....[34]....
        /*0298*/ 	.word	0x000026b0


	//   ....[35]....
        /*029c*/ 	.word	0x000026d0


	//   ....[36]....
        /*02a0*/ 	.word	0x00002a60


	//   ....[37]....
        /*02a4*/ 	.word	0x00002a80


	//   ....[38]....
        /*02a8*/ 	.word	0x00002aa0


	//   ....[39]....
        /*02ac*/ 	.word	0x00002ac0


	//   ....[40]....
        /*02b0*/ 	.word	0x00002ae0


	//   ....[41]....
        /*02b4*/ 	.word	0x00002ee0


	//   ....[42]....
        /*02b8*/ 	.word	0x00002f70


	//   ....[43]....
        /*02bc*/ 	.word	0x00002fd0


	//   ....[44]....
        /*02c0*/ 	.word	0x00003030


	//   ....[45]....
        /*02c4*/ 	.word	0x00003090


	//   ....[46]....
        /*02c8*/ 	.word	0x000030f0


	//   ....[47]....
        /*02cc*/ 	.word	0x00003140


	//   ....[48]....
        /*02d0*/ 	.word	0x000031b0


	//   ....[49]....
        /*02d4*/ 	.word	0x000031c0


	//   ....[50]....
        /*02d8*/ 	.word	0x000032a0


	//   ....[51]....
        /*02dc*/ 	.word	0x00003330


	//   ....[52]....
        /*02e0*/ 	.word	0x00003380


	//   ....[53]....
        /*02e4*/ 	.word	0x000033f0


	//   ....[54]....
        /*02e8*/ 	.word	0x00003450


	//   ....[55]....
        /*02ec*/ 	.word	0x000034a0


	//   ....[56]....
        /*02f0*/ 	.word	0x000034e0


	//   ....[57]....
        /*02f4*/ 	.word	0x00003540


	//   ....[58]....
        /*02f8*/ 	.word	0x00003550


	//   ....[59]....
        /*02fc*/ 	.word	0x000039d0


	//   ....[60]....
        /*0300*/ 	.word	0x00003f80


	//   ....[61]....
        /*0304*/ 	.word	0x00004000


	//   ....[62]....
        /*0308*/ 	.word	0x00004090


	//   ....[63]....
        /*030c*/ 	.word	0x00004170


	//   ....[64]....
        /*0310*/ 	.word	0x000041f0


	//   ....[65]....
        /*0314*/ 	.word	0x00004280


	//   ....[66]....
        /*0318*/ 	.word	0x00004300


	//   ....[67]....
        /*031c*/ 	.word	0x00004380


	//   ....[68]....
        /*0320*/ 	.word	0x000043b0


	//   ....[69]....
        /*0324*/ 	.word	0x00004480


	//   ....[70]....
        /*0328*/ 	.word	0x00004500


	//   ....[71]....
        /*032c*/ 	.word	0x00004580


	//   ....[72]....
        /*0330*/ 	.word	0x00004630


	//   ....[73]....
        /*0334*/ 	.word	0x000046c0


	//   ....[74]....
        /*0338*/ 	.word	0x00004740


	//   ....[75]....
        /*033c*/ 	.word	0x000047b0


	//   ....[76]....
        /*0340*/ 	.word	0x00004830


	//   ....[77]....
        /*0344*/ 	.word	0x00004890


	//   ....[78]....
        /*0348*/ 	.word	0x00004900


	//   ....[79]....
        /*034c*/ 	.word	0x00004980


	//   ....[80]....
        /*0350*/ 	.word	0x00004a20


	//   ....[81]....
        /*0354*/ 	.word	0x00004ae0


	//   ....[82]....
        /*0358*/ 	.word	0x00004b80


	//   ....[83]....
        /*035c*/ 	.word	0x00004c10


	//   ....[84]....
        /*0360*/ 	.word	0x00004ca0


	//   ....[85]....
        /*0364*/ 	.word	0x00004d10


	//   ....[86]....
        /*0368*/ 	.word	0x00004d40


	//   ....[87]....
        /*036c*/ 	.word	0x00004e10


	//   ....[88]....
        /*0370*/ 	.word	0x00004e90


	//   ....[89]....
        /*0374*/ 	.word	0x00004f10


	//   ....[90]....
        /*0378*/ 	.word	0x00004fd0


	//   ....[91]....
        /*037c*/ 	.word	0x00005070


	//   ....[92]....
        /*0380*/ 	.word	0x00005100


	//   ....[93]....
        /*0384*/ 	.word	0x00005190


	//   ....[94]....
        /*0388*/ 	.word	0x00005220


	//   ....[95]....
        /*038c*/ 	.word	0x00005280


	//----- nvinfo : EIATTR_VRC_CTA_INIT_COUNT
	.align		4
.L_298:
        /*0390*/ 	.byte	0x02, 0x4a
	.zero		1
	.zero		1


	//----- nvinfo : EIATTR_EXIT_INSTR_OFFSETS
	.align		4
        /*0394*/ 	.byte	0x04, 0x1c
        /*0396*/ 	.short	(.L_300 - .L_299)


	//   ....[0]....
.L_299:
        /*0398*/ 	.word	0x00001ce0


	//   ....[1]....
        /*039c*/ 	.word	0x00001d10


	//   ....[2]....
        /*03a0*/ 	.word	0x00003f10


	//   ....[3]....
        /*03a4*/ 	.word	0x00003f30


	//----- nvinfo : EIATTR_MAX_THREADS
	.align		4
.L_300:
        /*03a8*/ 	.byte	0x04, 0x05
        /*03aa*/ 	.short	(.L_302 - .L_301)
.L_301:
        /*03ac*/ 	.word	0x000001a0
        /*03b0*/ 	.word	0x00000001
        /*03b4*/ 	.word	0x00000001


	//----- nvinfo : EIATTR_CRS_STACK_SIZE
	.align		4
.L_302:
        /*03b8*/ 	.byte	0x04, 0x1e
        /*03ba*/ 	.short	(.L_304 - .L_303)
.L_303:
        /*03bc*/ 	.word	0x00000000


	//----- nvinfo : EIATTR_CBANK_PARAM_SIZE
	.align		4
.L_304:
        /*03c0*/ 	.byte	0x03, 0x19
        /*03c2*/ 	.short	0x0038


	//----- nvinfo : EIATTR_PARAM_CBANK
	.align		4
        /*03c4*/ 	.byte	0x04, 0x0a
        /*03c6*/ 	.short	(.L_306 - .L_305)
	.align		4
.L_305:
        /*03c8*/ 	.word	index@(.nv.constant0._ZN3cub18CUB_300001_SM_10006detail4scan16DeviceScanKernelINS2_10policy_hubIijimN4cuda3std3__44plusIvEEE10Policy1000EN6thrust24THRUST_300001_SM_1000_NS6detail15normal_iteratorINSD_10device_ptrIiEEEEPjNS0_13ScanTileStateIiLb1EEES9_NS1_10InputValueIiPiEEmiLb0EiEEvT0_T1_T2_iT3_T4_T5_)
        /*03cc*/ 	.short	0x0380
        /*03ce*/ 	.short	0x0038


	//----- nvinfo : EIATTR_SW_WAR
	.align		4
.L_306:
        /*03d0*/ 	.byte	0x04, 0x36
        /*03d2*/ 	.short	(.L_308 - .L_307)
.L_307:
        /*03d4*/ 	.word	0x00000008
.L_308:


//--------------------- .nv.info._ZN3cub18CUB_300001_SM_10006detail4scan16DeviceScanKernelINS2_10policy_hubIijijN4cuda3std3__44plusIvEEE10Policy1000EN6thrust24THRUST_300001_SM_1000_NS6detail15normal_iteratorINSD_10device_ptrIiEEEEPjNS0_13ScanTileStateIiLb1EEES9_NS1_10InputValueIiPiEEjiLb0EiEEvT0_T1_T2_iT3_T4_T5_ --------------------------
	.section	.nv.info._ZN3cub18CUB_300001_SM_10006detail4scan16DeviceScanKernelINS2_10policy_hubIijijN4cuda3std3__44plusIvEEE10Policy1000EN6thrust24THRUST_300001_SM_1000_NS6detail15normal_iteratorINSD_10device_ptrIiEEEEPjNS0_13ScanTileStateIiLb1EEES9_NS1_10InputValueIiPiEEjiLb0EiEEvT0_T1_T2_iT3_T4_T5_,"",@"SHT_CUDA_INFO"
	.sectionflags	@""
	.align	4


	//----- nvinfo : EIATTR_CUDA_API_VERSION
	.align		4
        /*0000*/ 	.byte	0x04, 0x37
        /*0002*/ 	.short	(.L_310 - .L_309)
.L_309:
        /*0004*/ 	.word	0x00000082


	//----- nvinfo : EIATTR_KPARAM_INFO
	.align		4
.L_310:
        /*0008*/ 	.byte	0x04, 0x17
        /*000a*/ 	.short	(.L_312 - .L_311)
.L_311:
        /*000c*/ 	.word	0x00000000
        /*0010*/ 	.short	0x0006
        /*0012*/ 	.short	0x0030
        /*0014*/ 	.byte	0x00, 0xf0, 0x11, 0x00


	//----- nvinfo : EIATTR_KPARAM_INFO
	.align		4
.L_312:
        /*0018*/ 	.byte	0x04, 0x17
        /*001a*/ 	.short	(.L_314 - .L_313)
.L_313:
        /*001c*/ 	.word	0x00000000
        /*0020*/ 	.short	0x0005
        /*0022*/ 	.short	0x0020
        /*0024*/ 	.byte	0x00, 0xf0, 0x41, 0x00


	//----- nvinfo : EIATTR_KPARAM_INFO
	.align		4
.L_314:
        /*0028*/ 	.byte	0x04, 0x17
        /*002a*/ 	.short	(.L_316 - .L_315)
.L_315:
        /*002c*/ 	.word	0x00000000
        /*0030*/ 	.short	0x0004
        /*0032*/ 	.short	0x001c
        /*0034*/ 	.byte	0x00, 0xf0, 0x05, 0x00


	//----- nvinfo : EIATTR_KPARAM_INFO
	.align		4
.L_316:
        /*0038*/ 	.byte	0x04, 0x17
        /*003a*/ 	.short	(.L_318 - .L_317)
.L_317:
        /*003c*/ 	.word	0x00000000
        /*0040*/ 	.short	0x0003
        /*0042*/ 	.short	0x0018
        /*0044*/ 	.byte	0x00, 0xf0, 0x11, 0x00


	//----- nvinfo : EIATTR_KPARAM_INFO
	.align		4
.L_318:
        /*0048*/ 	.byte	0x04, 0x17
        /*004a*/ 	.short	(.L_320 - .L_319)
.L_319:
        /*004c*/ 	.word	0x00000000
        /*0050*/ 	.short	0x0002
        /*0052*/ 	.short	0x0010
        /*0054*/ 	.byte	0x00, 0xf0, 0x21, 0x00


	//----- nvinfo : EIATTR_KPARAM_INFO
	.align		4
.L_320:
        /*0058*/ 	.byte	0x04, 0x17
        /*005a*/ 	.short	(.L_322 - .L_321)
.L_321:
        /*005c*/ 	.word	0x00000000
        /*0060*/ 	.short	0x0001
        /*0062*/ 	.short	0x0008
        /*0064*/ 	.byte	0x00, 0xf5, 0x21, 0x00


	//----- nvinfo : EIATTR_KPARAM_INFO
	.align		4
.L_322:
        /*0068*/ 	.byte	0x04, 0x17
        /*006a*/ 	.short	(.L_324 - .L_323)
.L_323:
        /*006c*/ 	.word	0x00000000
        /*0070*/ 	.short	0x0000
        /*0072*/ 	.short	0x0000
        /*0074*/ 	.byte	0x00, 0xf0, 0x21, 0x00


	//----- nvinfo : EIATTR_SPARSE_MMA_MASK
	.align		4
.L_324:
        /*0078*/ 	.byte	0x03, 0x50
        /*007a*/ 	.short	0x0000


	//----- nvinfo : EIATTR_MAXREG_COUNT
	.align		4
        /*007c*/ 	.byte	0x03, 0x1b
        /*007e*/ 	.short	0x00a8


	//----- nvinfo : EIATTR_NUM_BARRIERS
	.align		4
        /*0080*/ 	.byte	0x02, 0x4c
        /*0082*/ 	.byte	0x01
	.zero		1


	//----- nvinfo : EIATTR_MERCURY_ISA_VERSION
	.align		4
        /*0084*/ 	.byte	0x03, 0x5f
        /*0086*/ 	.short	0x0101


	//----- nvinfo : EIATTR_UNUSED_LOAD_BYTE_OFFSET
	.align		4
        /*0088*/ 	.byte	0x04, 0x44
        /*008a*/ 	.short	(.L_326 - .L_325)


	//   ....[0]....
.L_325:
        /*008c*/ 	.word	0x000029f0
        /*0090*/ 	.word	0x00000fff


	//----- nvinfo : EIATTR_COOP_GROUP_MASK_REGIDS
	.align		4
.L_326:
        /*0094*/ 	.byte	0x04, 0x29
        /*0096*/ 	.short	(.L_328 - .L_327)


	//   ....[0]....
.L_327:
        /*0098*/ 	.word	0xffffffff


	//   ....[1]....
        /*009c*/ 	.word	0xffffffff


	//   ....[2]....
        /*00a0*/ 	.word	0xffffffff


	//   ....[3]....
        /*00a4*/ 	.word	0xffffffff


	//   ....[4]....
        /*00a8*/ 	.word	0xffffffff


	//   ....[5]....
        /*00ac*/ 	.word	0xffffffff


	//   ....[6]....
        /*00b0*/ 	.word	0xffffffff


	//   ....[7]....
        /*00b4*/ 	.word	0xffffffff


	//   ....[8]....
        /*00b8*/ 	.word	0xffffffff


	//   ....[9]....
        /*00bc*/ 	.word	0xffffffff


	//   ....[10]....
        /*00c0*/ 	.word	0xffffffff


	//   ....[11]....
        /*00c4*/ 	.word	0xffffffff


	//   ....[12]....
        /*00c8*/ 	.word	0xffffffff


	//   ....[13]....
        /*00cc*/ 	.word	0xffffffff


	//   ....[14]....
        /*00d0*/ 	.word	0xffffffff


	//   ....[15]....
        /*00d4*/ 	.word	0xffffffff


	//   ....[16]....
        /*00d8*/ 	.word	0xffffffff


	//   ....[17]....
        /*00dc*/ 	.word	0xffffffff


	//   ....[18]....
        /*00e0*/ 	.word	0xffffffff


	//   ....[19]....
        /*00e4*/ 	.word	0xffffffff


	//   ....[20]....
        /*00e8*/ 	.word	0xffffffff


	//   ....[21]....
        /*00ec*/ 	.word	0xffffffff


	//   ....[22]....
        /*00f0*/ 	.word	0xffffffff


	//   ....[23]....
        /*00f4*/ 	.word	0xffffffff


	//   ....[24]....
        /*00f8*/ 	.word	0xffffffff


	//   ....[25]....
        /*00fc*/ 	.word	0xffffffff


	//   ....[26]....
        /*0100*/ 	.word	0xffffffff


	//   ....[27]....
        /*0104*/ 	.word	0xffffffff


	//   ....[28]....
        /*0108*/ 	.word	0xffffffff


	//   ....[29]....
        /*010c*/ 	.word	0xffffffff


	//   ....[30]....
        /*0110*/ 	.word	0xffffffff


	//   ....[31]....
        /*0114*/ 	.word	0xffffffff


	//   ....[32]....
        /*0118*/ 	.word	0xffffffff


	//   ....[33]....
        /*011c*/ 	.word	0xffffffff


	//   ....[34]....
        /*0120*/ 	.word	0xffffffff


	//   ....[35]....
        /*0124*/ 	.word	0xffffffff


	//   ....[36]....
        /*0128*/ 	.word	0xffffffff


	//   ....[37]....
        /*012c*/ 	.word	0xffffffff


	//   ....[38]....
        /*0130*/ 	.word	0xffffffff


	//   ....[39]....
        /*0134*/ 	.word	0xffffffff


	//   ....[40]....
        /*0138*/ 	.word	0xffffffff


	//   ....[41]....
        /*013c*/ 	.word	0xffffffff


	//   ....[42]....
        /*0140*/ 	.word	0xffffffff


	//   ....[43]....
        /*0144*/ 	.word	0xffffffff


	//   ....[44]....
        /*0148*/ 	.word	0xffffffff


	//   ....[45]....
        /*014c*/ 	.word	0xffffffff


	//   ....[46]....
        /*0150*/ 	.word	0xffffffff


	//   ....[47]....
        /*0154*/ 	.word	0xffffffff


	//   ....[48]....
        /*0158*/ 	.word	0xffffffff


	//   ....[49]....
        /*015c*/ 	.word	0xffffffff


	//   ....[50]....
        /*0160*/ 	.word	0xffffffff


	//   ....[51]....
        /*0164*/ 	.word	0xffffffff


	//   ....[52]....
        /*0168*/ 	.word	0xffffffff


	//   ....[53]....
        /*016c*/ 	.word	0xffffffff


	//   ....[54]....
        /*0170*/ 	.word	0xffffffff


	//   ....[55]....
        /*0174*/ 	.word	0xffffffff


	//   ....[56]....
        /*0178*/ 	.word	0xffffffff


	//   ....[57]....
        /*017c*/ 	.word	0xffffffff


	//   ....[58]....
        /*0180*/ 	.word	0xffffffff


	//   ....[59]....
        /*0184*/ 	.word	0xffffffff


	//   ....[60]....
        /*0188*/ 	.word	0x05000013


	//   ....[61]....
        /*018c*/ 	.word	0x05000013


	//   ....[62]....
        /*0190*/ 	.word	0x05000013


	//   ....[63]....
        /*0194*/ 	.word	0x05000013


	//   ....[64]....
        /*0198*/ 	.word	0x05000013


	//   ....[65]....
        /*019c*/ 	.word	0x05000013


	//   ....[66]....
        /*01a0*/ 	.word	0x05000013


	//   ....[67]....
        /*01a4*/ 	.word	0x05000013


	//   ....[68]....
        /*01a8*/ 	.word	0x05000013


	//   ....[69]....
        /*01ac*/ 	.word	0x05000013


	//   ....[70]....
        /*01b0*/ 	.word	0x05000013


	//   ....[71]....
        /*01b4*/ 	.word	0x05000013


	//   ....[72]....
        /*01b8*/ 	.word	0x05000013


	//   ....[73]....
        /*01bc*/ 	.word	0x05000013


	//   ....[74]....
        /*01c0*/ 	.word	0x05000013


	//   ....[75]....
        /*01c4*/ 	.word	0x05000013


	//   ....[76]....
        /*01c8*/ 	.word	0x05000013


	//   ....[77]....
        /*01cc*/ 	.word	0x05000013


	//   ....[78]....
        /*01d0*/ 	.word	0x05000013


	//   ....[79]....
        /*01d4*/ 	.word	0x05000013


	//   ....[80]....
        /*01d8*/ 	.word	0x05000013


	//   ....[81]....
        /*01dc*/ 	.word	0x05000013


	//   ....[82]....
        /*01e0*/ 	.word	0x05000013


	//   ....[83]....
        /*01e4*/ 	.word	0x05000013


	//   ....[84]....
        /*01e8*/ 	.word	0x05000013


	//   ....[85]....
        /*01ec*/ 	.word	0x05000013


	//   ....[86]....
        /*01f0*/ 	.word	0x05000013


	//   ....[87]....
        /*01f4*/ 	.word	0x05000013


	//   ....[88]....
        /*01f8*/ 	.word	0x05000013


	//   ....[89]....
        /*01fc*/ 	.word	0x05000013


	//   ....[90]....
        /*0200*/ 	.word	0x05000013


	//   ....[91]....
        /*0204*/ 	.word	0x05000013


	//   ....[92]....
        /*0208*/ 	.word	0x05000013


	//   ....[93]....
        /*020c*/ 	.word	0x05000013


	//   ....[94]....
        /*0210*/ 	.word	0x05000013


	//   ....[95]....
        /*0214*/ 	.word	0x05000013


	//----- nvinfo : EIATTR_COOP_GROUP_INSTR_OFFSETS
	.align		4
.L_328:
        /*0218*/ 	.byte	0x04, 0x28
        /*021a*/ 	.short	(.L_330 - .L_329)


	//   ....[0]....
.L_329:
        /*021c*/ 	.word	0x00000510


	//   ....[1]....
        /*0220*/ 	.word	0x000006d0


	//   ....[2]....
        /*0224*/ 	.word	0x000006f0


	//   ....[3]....
        /*0228*/ 	.word	0x00000710


	//   ....[4]....
        /*022c*/ 	.word	0x00000730


	//   ....[5]....
        /*0230*/ 	.word	0x00000750


	//   ....[6]....
        /*0234*/ 	.word	0x00000b40


	//   ....[7]....
        /*0238*/ 	.word	0x00000b60


	//   ....[8]....
        /*023c*/ 	.word	0x00000b80


	//   ....[9]....
        /*0240*/ 	.word	0x00000ba0


	//   ....[10]....
        /*0244*/ 	.word	0x00000bc0


	//   ....[11]....
        /*0248*/ 	.word	0x00000f70


	//   ....[12]....
        /*024c*/ 	.word	0x00001140


	//   ....[13]....
        /*0250*/ 	.word	0x000011a0


	//   ....[14]....
        /*0254*/ 	.word	0x00001250


	//   ....[15]....
        /*0258*/ 	.word	0x000012a0


	//   ....[16]....
        /*025c*/ 	.word	0x000012f0


	//   ....[17]....
        /*0260*/ 	.word	0x00001340


	//   ....[18]....
        /*0264*/ 	.word	0x00001380


	//   ....[19]....
        /*0268*/ 	.word	0x00001390


	//   ....[20]....
        /*026c*/ 	.word	0x00001470


	//   ....[21]....
        /*0270*/ 	.word	0x00001640


	//   ....[22]....
        /*0274*/ 	.word	0x00001690


	//   ....[23]....
        /*0278*/ 	.word	0x000016f0


	//   ....[24]....
        /*027c*/ 	.word	0x00001750


	//   ....[25]....
        /*0280*/ 	.word	0x00001790


	//   ....[26]....
        /*0284*/ 	.word	0x000017d0


	//   ....[27]....
        /*0288*/ 	.word	0x00001810


	//   ....[28]....
        /*028c*/ 	.word	0x00001820


	//   ....[29]....
        /*0290*/ 	.word	0x00001c30


	//   ....[30]....
        /*0294*/ 	.word	0x00002710


	//   ....[31]....
        /*0298*/ 	.word	0x000028d0


	//   ....[32]....
        /*029c*/ 	.word	0x000028f0


	//   ....[33]....
        /*02a0*/ 	.word	0x00002910


	//   ....[34]....
        /*02a4*/ 	.word	0x00002930


	//   ....[35]....
        /*02a8*/ 	.word	0x00002950


	//   ....[36]....
        /*02ac*/ 	.word	0x00002ce0


	//   ....[37]....
        /*02b0*/ 	.word	0x00002d00


	//   ....[38]....
        /*02b4*/ 	.word	0x00002d20


	//   ....[39]....
        /*02b8*/ 	.word	0x00002d40


	//   ....[40]....
        /*02bc*/ 	.word	0x00002d60


	//   ....[41]....
        /*02c0*/ 	.word	0x00003120


	//   ....[42]....
        /*02c4*/ 	.word	0x000032f0


	//   ....[43]....
        /*02c8*/ 	.word	0x00003350


	//   ....[44]....
        /*02cc*/ 	.word	0x000033c0


	//   ....[45]....
        /*02d0*/ 	.word	0x00003430


	//   ....[46]....
        /*02d4*/ 	.word	0x00003480


	//   ....[47]....
        /*02d8*/ 	.word	0x000034d0


	//   ....[48]....
        /*02dc*/ 	.word	0x00003530


	//   ....[49]....
        /*02e0*/ 	.word	0x00003540


	//   ....[50]....
        /*02e4*/ 	.word	0x00003620


	//   ....[51]....
        /*02e8*/ 	.word	0x000037f0


	//   ....[52]....
        /*02ec*/ 	.word	0x00003840


	//   ....[53]....
        /*02f0*/ 	.word	0x000038b0


	//   ....[54]....
        /*02f4*/ 	.word	0x00003910


	//   ....[55]....
        /*02f8*/ 	.word	0x00003960


	//   ....[56]....
        /*02fc*/ 	.word	0x000039c0


	//   ....[57]....
        /*0300*/ 	.word	0x00003a00


	//   ....[58]....
        /*0304*/ 	.word	0x00003a10


	//   ....[59]....
        /*0308*/ 	.word	0x00003e90


	//   ....[60]....
        /*030c*/ 	.word	0x000044a0


	//   ....[61]....
        /*0310*/ 	.word	0x00004520


	//   ....[62]....
        /*0314*/ 	.word	0x000045b0


	//   ....[63]....
        /*0318*/ 	.word	0x000046b0


	//   ....[64]....
        /*031c*/ 	.word	0x00004750


	//   ....[65]....
        /*0320*/ 	.word	0x000047e0


	//   ....[66]....
        /*0324*/ 	.word	0x00004860


	//   ....[67]....
        /*0328*/ 	.word	0x000048e0


	//   ....[68]....
        /*032c*/ 	.word	0x00004910


	//   ....[69]....
        /*0330*/ 	.word	0x000049b0


	//   ....[70]....
        /*0334*/ 	.word	0x00004a30


	//   ....[71]....
        /*0338*/ 	.word	0x00004ab0


	//   ....[72]....
        /*033c*/ 	.word	0x00004b70


	//   ....[73]....
        /*0340*/ 	.word	0x00004c00


	//   ....[74]....
        /*0344*/ 	.word	0x00004c80


	//   ....[75]....
        /*0348*/ 	.word	0x00004d00


	//   ....[76]....
        /*034c*/ 	.word	0x00004d80


	//   ....[77]....
        /*0350*/ 	.word	0x00004db0


	//   ....[78]....
        /*0354*/ 	.word	0x00004e50


	//   ....[79]....
        /*0358*/ 	.word	0x00004ed0


	//   ....[80]....
        /*035c*/ 	.word	0x00004f60


	//   ....[81]....
        /*0360*/ 	.word	0x00005030


	//   ....[82]....
        /*0364*/ 	.word	0x000050d0


	//   ....[83]....
        /*0368*/ 	.word	0x00005160


	//   ....[84]....
        /*036c*/ 	.word	0x000051e0


	//   ....[85]....
        /*0370*/ 	.word	0x00005280


	//   ....[86]....
        /*0374*/ 	.word	0x000052b0


	//   ....[87]....
        /*0378*/ 	.word	0x00005370


	//   ....[88]....
        /*037c*/ 	.word	0x000053f0


	//   ....[89]....
        /*0380*/ 	.word	0x00005470


	//   ....[90]....
        /*0384*/ 	.word	0x00005530


	//   ....[91]....
        /*0388*/ 	.word	0x000055d0


	//   ....[92]....
        /*038c*/ 	.word	0x00005660


	//   ....[93]....
        /*0390*/ 	.word	0x000056f0


	//   ....[94]....
        /*0394*/ 	.word	0x00005760


	//   ....[95]....
        /*0398*/ 	.word	0x000057e0


	//----- nvinfo : EIATTR_VRC_CTA_INIT_COUNT
	.align		4
.L_330:
        /*039c*/ 	.byte	0x02, 0x4a
	.zero		1
	.zero		1


	//----- nvinfo : EIATTR_EXIT_INSTR_OFFSETS
	.align		4
        /*03a0*/ 	.byte	0x04, 0x1c
        /*03a2*/ 	.short	(.L_332 - .L_331)


	//   ....[0]....
.L_331:
        /*03a4*/ 	.word	0x00001f00


	//   ....[1]....
        /*03a8*/ 	.word	0x00001f20


	//   ....[2]....
        /*03ac*/ 	.word	0x00004430


	//   ....[3]....
        /*03b0*/ 	.word	0x00004450


	//----- nvinfo : EIATTR_MAX_THREADS
	.align		4
.L_332:
        /*03b4*/ 	.byte	0x04, 0x05
        /*03b6*/ 	.short	(.L_334 - .L_333)
.L_333:
        /*03b8*/ 	.word	0x00000180
        /*03bc*/ 	.word	0x00000001
        /*03c0*/ 	.word	0x00000001


	//----- nvinfo : EIATTR_CRS_STACK_SIZE
	.align		4
.L_334:
        /*03c4*/ 	.byte	0x04, 0x1e
        /*03c6*/ 	.short	(.L_336 - .L_335)
.L_335:
        /*03c8*/ 	.word	0x00000000


	//----- nvinfo : EIATTR_CBANK_PARAM_SIZE
	.align		4
.L_336:
        /*03cc*/ 	.byte	0x03, 0x19
        /*03ce*/ 	.short	0x0034


	//----- nvinfo : EIATTR_PARAM_CBANK
	.align		4
        /*03d0*/ 	.byte	0x04, 0x0a
        /*03d2*/ 	.short	(.L_338 - .L_337)
	.align		4
.L_337:
        /*03d4*/ 	.word	index@(.nv.constant0._ZN3cub18CUB_300001_SM_10006detail4scan16DeviceScanKernelINS2_10policy_hubIijijN4cuda3std3__44plusIvEEE10Policy1000EN6thrust24THRUST_300001_SM_1000_NS6detail15normal_iteratorINSD_10device_ptrIiEEEEPjNS0_13ScanTileStateIiLb1EEES9_NS1_10InputValueIiPiEEjiLb0EiEEvT0_T1_T2_iT3_T4_T5_)
        /*03d8*/ 	.short	0x0380
        /*03da*/ 	.short	0x0034


	//----- nvinfo : EIATTR_SW_WAR
	.align		4
.L_338:
        /*03dc*/ 	.byte	0x04, 0x36
        /*03de*/ 	.short	(.L_340 - .L_339)
.L_339:
        /*03e0*/ 	.word	0x00000008
.L_340:


//--------------------- .nv.info._ZN3cub18CUB_300001_SM_10006detail4scan20DeviceScanInitKernelINS0_13ScanTileStateIiLb1EEEEEvT_i --------------------------
	.section	.nv.info._ZN3cub18CUB_300001_SM_10006detail4scan20DeviceScanInitKernelINS0_13ScanTileStateIiLb1EEEEEvT_i,"",@"SHT_CUDA_INFO"
	.sectionflags	@""
	.align	4


	//----- nvinfo : EIATTR_CUDA_API_VERSION
	.align		4
        /*0000*/ 	.byte	0x04, 0x37
        /*0002*/ 	.short	(.L_342 - .L_341)
.L_341:
        /*0004*/ 	.word	0x00000082


	//----- nvinfo : EIATTR_KPARAM_INFO
	.align		4
.L_342:
        /*0008*/ 	.byte	0x04, 0x17
        /*000a*/ 	.short	(.L_344 - .L_343)
.L_343:
        /*000c*/ 	.word	0x00000000
        /*0010*/ 	.short	0x0001
        /*0012*/ 	.short	0x0008
        /*0014*/ 	.byte	0x00, 0xf0, 0x11, 0x00


	//----- nvinfo : EIATTR_KPARAM_INFO
	.align		4
.L_344:
        /*0018*/ 	.byte	0x04, 0x17
        /*001a*/ 	.short	(.L_346 - .L_345)
.L_345:
        /*001c*/ 	.word	0x00000000
        /*0020*/ 	.short	0x0000
        /*0022*/ 	.short	0x0000
        /*0024*/ 	.byte	0x00, 0xf0, 0x21, 0x00


	//----- nvinfo : EIATTR_SPARSE_MMA_MASK
	.align		4
.L_346:
        /*0028*/ 	.byte	0x03, 0x50
        /*002a*/ 	.short	0x0000


	//----- nvinfo : EIATTR_MAXREG_COUNT
	.align		4
        /*002c*/ 	.byte	0x03, 0x1b
        /*002e*/ 	.short	0x00ff


	//----- nvinfo : EIATTR_MERCURY_ISA_VERSION
	.align		4
        /*0030*/ 	.byte	0x03, 0x5f
        /*0032*/ 	.short	0x0101


	//----- nvinfo : EIATTR_VRC_CTA_INIT_COUNT
	.align		4
        /*0034*/ 	.byte	0x02, 0x4a
	.zero		1
	.zero		1


	//----- nvinfo : EIATTR_EXIT_INSTR_OFFSETS
	.align		4
        /*0038*/ 	.byte	0x04, 0x1c
        /*003a*/ 	.short	(.L_348 - .L_347)


	//   ....[0]....
.L_347:
        /*003c*/ 	.word	0x000000f0


	//   ....[1]....
        /*0040*/ 	.word	0x00000130


	//----- nvinfo : EIATTR_CBANK_PARAM_SIZE
	.align		4
.L_348:
        /*0044*/ 	.byte	0x03, 0x19
        /*0046*/ 	.short	0x000c


	//----- nvinfo : EIATTR_PARAM_CBANK
	.align		4
        /*0048*/ 	.byte	0x04, 0x0a
        /*004a*/ 	.short	(.L_350 - .L_349)
	.align		4
.L_349:
        /*004c*/ 	.word	index@(.nv.constant0._ZN3cub18CUB_300001_SM_10006detail4scan20DeviceScanInitKernelINS0_13ScanTileStateIiLb1EEEEEvT_i)
        /*0050*/ 	.short	0x0380
        /*0052*/ 	.short	0x000c


	//----- nvinfo : EIATTR_SW_WAR
	.align		4
.L_350:
        /*0054*/ 	.byte	0x04, 0x36
        /*0056*/ 	.short	(.L_352 - .L_351)
.L_351:
        /*0058*/ 	.word	0x00000008
.L_352:


//--------------------- .nv.info._ZN3cub18CUB_300001_SM_10006detail11EmptyKernelIvEEvv --------------------------
	.section	.nv.info._ZN3cub18CUB_300001_SM_10006detail11EmptyKernelIvEEvv,"",@"SHT_CUDA_INFO"
	.sectionflags	@""
	.align	4


	//----- nvinfo : EIATTR_CUDA_API_VERSION
	.align		4
        /*0000*/ 	.byte	0x04, 0x37
        /*0002*/ 	.short	(.L_354 - .L_353)
.L_353:
        /*0004*/ 	.word	0x00000082


	//----- nvinfo : EIATTR_SPARSE_MMA_MASK
	.align		4
.L_354:
        /*0008*/ 	.byte	0x03, 0x50
        /*000a*/ 	.short	0x0000


	//----- nvinfo : EIATTR_MAXREG_COUNT
	.align		4
        /*000c*/ 	.byte	0x03, 0x1b
        /*000e*/ 	.short	0x00ff


	//----- nvinfo : EIATTR_MERCURY_ISA_VERSION
	.align		4
        /*0010*/ 	.byte	0x03, 0x5f
        /*0012*/ 	.short	0x0101


	//----- nvinfo : EIATTR_VRC_CTA_INIT_COUNT
	.align		4
        /*0014*/ 	.byte	0x02, 0x4a
	.zero		1
	.zero		1


	//----- nvinfo : EIATTR_EXIT_INSTR_OFFSETS
	.align		4
        /*0018*/ 	.byte	0x04, 0x1c
        /*001a*/ 	.short	(.L_356 - .L_355)


	//   ....[0]....
.L_355:
        /*001c*/ 	.word	0x00000010


	//----- nvinfo : EIATTR_SW_WAR
	.align		4
.L_356:
        /*0020*/ 	.byte	0x04, 0x36
        /*0022*/ 	.short	(.L_358 - .L_357)
.L_357:
        /*0024*/ 	.word	0x00000008
.L_358:


//--------------------- .nv.info._ZN6thrust24THRUST_300001_SM_1000_NS8cuda_cub4core6detail13_kernel_agentINS1_8__reduce11ReduceAgentIPN4cuda3std3__45tupleIJflEEESC_SB_lNS1_9__extrema9arg_min_fIflNS9_4lessIfEEEEEEJSC_SC_iSH_EEEvDpT0_ --------------------------
	.section	.nv.info._ZN6thrust24THRUST_300001_SM_1000_NS8cuda_cub4core6detail13_kernel_agentINS1_8__reduce11ReduceAgentIPN4cuda3std3__45tupleIJflEEESC_SB_lNS1_9__extrema9arg_min_fIflNS9_4lessIfEEEEEEJSC_SC_iSH_EEEvDpT0_,"",@"SHT_CUDA_INFO"
	.sectionflags	@""
	.align	4


	//----- nvinfo : EIATTR_CUDA_API_VERSION
	.align		4
        /*0000*/ 	.byte	0x04, 0x37
        /*0002*/ 	.short	(.L_360 - .L_359)
.L_359:
        /*0004*/ 	.word	0x00000082


	//----- nvinfo : EIATTR_KPARAM_INFO
	.align		4
.L_360:
        /*0008*/ 	.byte	0x04, 0x17
        /*000a*/ 	.short	(.L_362 - .L_361)
.L_361:
        /*000c*/ 	.word	0x00000000
        /*0010*/ 	.short	0x0003
        /*0012*/ 	.short	0x0014
        /*0014*/ 	.byte	0x00, 0xf0, 0x05, 0x00


	//----- nvinfo : EIATTR_KPARAM_INFO
	.align		4
.L_362:
        /*0018*/ 	.byte	0x04, 0x17
        /*001a*/ 	.short	(.L_364 - .L_363)
.L_363:
        /*001c*/ 	.word	0x00000000
        /*0020*/ 	.short	0x0002
        /*0022*/ 	.short	0x0010
        /*0024*/ 	.byte	0x00, 0xf0, 0x11, 0x00


	//----- nvinfo : EIATTR_KPARAM_INFO
	.align		4
.L_364:
        /*0028*/ 	.byte	0x04, 0x17
        /*002a*/ 	.short	(.L_366 - .L_365)
.L_365:
        /*002c*/ 	.word	0x00000000
        /*0030*/ 	.short	0x0001
        /*0032*/ 	.short	0x0008
        /*0034*/ 	.byte	0x00, 0xf5, 0x21, 0x00


	//----- nvinfo : EIATTR_KPARAM_INFO
	.align		4
.L_366:
        /*0038*/ 	.byte	0x04, 0x17
        /*003a*/ 	.short	(.L_368 - .L_367)
.L_367:
        /*003c*/ 	.word	0x00000000
        /*0040*/ 	.short	0x0000
        /*0042*/ 	.short	0x0000
        /*0044*/ 	.byte	0x00, 0xf5, 0x21, 0x00


	//----- nvinfo : EIATTR_SPARSE_MMA_MASK
	.align		4
.L_368:
        /*0048*/ 	.byte	0x03, 0x50
        /*004a*/ 	.short	0x0000


	//----- nvinfo : EIATTR_MAXREG_COUNT
	.align		4
        /*004c*/ 	.byte	0x03, 0x1b
        /*004e*/ 	.short	0x00ff


	//----- nvinfo : EIATTR_NUM_BARRIERS
	.align		4
        /*0050*/ 	.byte	0x02, 0x4c
        /*0052*/ 	.byte	0x01
	.zero		1


	//----- nvinfo : EIATTR_MERCURY_ISA_VERSION
	.align		4
        /*0054*/ 	.byte	0x03, 0x5f
        /*0056*/ 	.short	0x0101


	//----- nvinfo : EIATTR_COOP_GROUP_MASK_REGIDS
	.align		4
        /*0058*/ 	.byte	0x04, 0x29
        /*005a*/ 	.short	(.L_370 - .L_369)


	//   ....[0]....
.L_369:
        /*005c*/ 	.word	0xffffffff


	//   ....[1]....
        /*0060*/ 	.word	0xffffffff


	//   ....[2]....
        /*0064*/ 	.word	0xffffffff


	//   ....[3]....
        /*0068*/ 	.word	0xffffffff


	//   ....[4]....
        /*006c*/ 	.word	0xffffffff


	//   ....[5]....
        /*0070*/ 	.word	0xffffffff


	//   ....[6]....
        /*0074*/ 	.word	0xffffffff


	//   ....[7]....
        /*0078*/ 	.word	0xffffffff


	//   ....[8]....
        /*007c*/ 	.word	0xffffffff


	//   ....[9]....
        /*0080*/ 	.word	0xffffffff


	//   ....[10]....
        /*0084*/ 	.word	0xffffffff


	//   ....[11]....
        /*0088*/ 	.word	0xffffffff


	//   ....[12]....
        /*008c*/ 	.word	0xffffffff


	//   ....[13]....
        /*0090*/ 	.word	0xffffffff


	//   ....[14]....
        /*0094*/ 	.word	0xffffffff


	//   ....[15]....
        /*0098*/ 	.word	0xffffffff


	//   ....[16]....
        /*009c*/ 	.word	0xffffffff


	//   ....[17]....
        /*00a0*/ 	.word	0xffffffff


	//   ....[18]....
        /*00a4*/ 	.word	0xffffffff


	//   ....[19]....
        /*00a8*/ 	.word	0xffffffff


	//   ....[20]....
        /*00ac*/ 	.word	0xffffffff


	//   ....[21]....
        /*00b0*/ 	.word	0xffffffff


	//   ....[22]....
        /*00b4*/ 	.word	0xffffffff


	//   ....[23]....
        /*00b8*/ 	.word	0xffffffff


	//   ....[24]....
        /*00bc*/ 	.word	0xffffffff


	//   ....[25]....
        /*00c0*/ 	.word	0xffffffff


	//   ....[26]....
        /*00c4*/ 	.word	0xffffffff


	//   ....[27]....
        /*00c8*/ 	.word	0xffffffff


	//   ....[28]....
        /*00cc*/ 	.word	0xffffffff


	//   ....[29]....
        /*00d0*/ 	.word	0xffffffff


	//   ....[30]....
        /*00d4*/ 	.word	0xffffffff


	//   ....[31]....
        /*00d8*/ 	.word	0xffffffff


	//   ....[32]....
        /*00dc*/ 	.word	0xffffffff


	//   ....[33]....
        /*00e0*/ 	.word	0xffffffff


	//   ....[34]....
        /*00e4*/ 	.word	0xffffffff


	//   ....[35]....
        /*00e8*/ 	.word	0xffffffff


	//   ....[36]....
        /*00ec*/ 	.word	0xffffffff


	//   ....[37]....
        /*00f0*/ 	.word	0xffffffff


	//   ....[38]....
        /*00f4*/ 	.word	0xffffffff


	//   ....[39]....
        /*00f8*/ 	.word	0xffffffff


	//   ....[40]....
        /*00fc*/ 	.word	0xffffffff


	//   ....[41]....
        /*0100*/ 	.word	0xffffffff


	//   ....[42]....
        /*0104*/ 	.word	0xffffffff


	//   ....[43]....
        /*0108*/ 	.word	0xffffffff


	//   ....[44]....
        /*010c*/ 	.word	0xffffffff


	//----- nvinfo : EIATTR_COOP_GROUP_INSTR_OFFSETS
	.align		4
.L_370:
        /*0110*/ 	.byte	0x04, 0x28
        /*0112*/ 	.short	(.L_372 - .L_371)


	//   ....[0]....
.L_371:
        /*0114*/ 	.word	0x00000a00


	//   ....[1]....
        /*0118*/ 	.word	0x00000a30


	//   ....[2]....
        /*011c*/ 	.word	0x00000a40


	//   ....[3]....
        /*0120*/ 	.word	0x00000b40


	//   ....[4]....
        /*0124*/ 	.word	0x00000b70


	//   ....[5]....
        /*0128*/ 	.word	0x00000ba0


	//   ....[6]....
        /*012c*/ 	.word	0x00000ca0


	//   ....[7]....
        /*0130*/ 	.word	0x00000cd0


	//   ....[8]....
        /*0134*/ 	.word	0x00000d00


	//   ....[9]....
        /*0138*/ 	.word	0x00000e00


	//   ....[10]....
        /*013c*/ 	.word	0x00000e30


	//   ....[11]....
        /*0140*/ 	.word	0x00000e60


	//   ....[12]....
        /*0144*/ 	.word	0x00000f60


	//   ....[13]....
        /*0148*/ 	.word	0x00000fa0


	//   ....[14]....
        /*014c*/ 	.word	0x00000fd0


	//   ....[15]....
        /*0150*/ 	.word	0x00001b70


	//   ....[16]....
        /*0154*/ 	.word	0x00001b80


	//   ....[17]....
        /*0158*/ 	.word	0x00001b90


	//   ....[18]....
        /*015c*/ 	.word	0x00001c90


	//   ....[19]....
        /*0160*/ 	.word	0x00001cd0


	//   ....[20]....
        /*0164*/ 	.word	0x00001cf0


	//   ....[21]....
        /*0168*/ 	.word	0x00001e00


	//   ....[22]....
        /*016c*/ 	.word	0x00001e40


	//   ....[23]....
        /*0170*/ 	.word	0x00001e60


	//   ....[24]....
        /*0174*/ 	.word	0x00001f70


	//   ....[25]....
        /*0178*/ 	.word	0x00001fb0


	//   ....[26]....
        /*017c*/ 	.word	0x00001fe0


	//   ....[27]....
        /*0180*/ 	.word	0x000020e0


	//   ....[28]....
        /*0184*/ 	.word	0x00002120


	//   ....[29]....
        /*0188*/ 	.word	0x00002150


	//   ....[30]....
        /*018c*/ 	.word	0x00005430


	//   ....[31]....
        /*0190*/ 	.word	0x00005460


	//   ....[32]....
        /*0194*/ 	.word	0x00005470


	//   ....[33]....
        /*0198*/ 	.word	0x00005570


	//   ....[34]....
        /*019c*/ 	.word	0x000055a0


	//   ....[35]....
        /*01a0*/ 	.word	0x000055d0


	//   ....[36]....
        /*01a4*/ 	.word	0x000056d0


	//   ....[37]....
        /*01a8*/ 	.word	0x00005700


	//   ....[38]....
        /*01ac*/ 	.word	0x00005730


	//   ....[39]....
        /*01b0*/ 	.word	0x00005830


	//   ....[40]....
        /*01b4*/ 	.word	0x00005860


	//   ....[41]....
        /*01b8*/ 	.word	0x00005890


	//   ....[42]....
        /*01bc*/ 	.word	0x00005990


	//   ....[43]....
        /*01c0*/ 	.word	0x000059d0


	//   ....[44]....
        /*01c4*/ 	.word	0x00005a00


	//----- nvinfo : EIATTR_VRC_CTA_INIT_COUNT
	.align		4
.L_372:
        /*01c8*/ 	.byte	0x02, 0x4a
	.zero		1
	.zero		1


	//----- nvinfo : EIATTR_EXIT_INSTR_OFFSETS
	.align		4
        /*01cc*/ 	.byte	0x04, 0x1c
        /*01ce*/ 	.short	(.L_374 - .L_373)


	//   ....[0]....
.L_373:
        /*01d0*/ 	.word	0x00000030


	//   ....[1]....
        /*01d4*/ 	.word	0x000064e0


	//   ....[2]....
        /*01d8*/ 	.word	0x00006540


	//----- nvinfo : EIATTR_MAX_THREADS
	.align		4
.L_374:
        /*01dc*/ 	.byte	0x04, 0x05
        /*01de*/ 	.short	(.L_376 - .L_375)
.L_375:
        /*01e0*/ 	.word	0x00000100
        /*01e4*/ 	.word	0x00000001
        /*01e8*/ 	.word	0x00000001


	//----- nvinfo : EIATTR_CRS_STACK_SIZE
	.align		4
.L_376:
        /*01ec*/ 	.byte	0x04, 0x1e
        /*01ee*/ 	.short	(.L_378 - .L_377)
.L_377:
        /*01f0*/ 	.word	0x00000000


	//----- nvinfo : EIATTR_CBANK_PARAM_SIZE
	.align		4
.L_378:
        /*01f4*/ 	.byte	0x03, 0x19
        /*01f6*/ 	.short	0x0015


	//----- nvinfo : EIATTR_PARAM_CBANK
	.align		4
        /*01f8*/ 	.byte	0x04, 0x0a
        /*01fa*/ 	.short	(.L_380 - .L_379)
	.align		4
.L_379:
        /*01fc*/ 	.word	index@(.nv.constant0._ZN6thrust24THRUST_300001_SM_1000_NS8cuda_cub4core6detail13_kernel_agentINS1_8__reduce11ReduceAgentIPN4cuda3std3__45tupleIJflEEESC_SB_lNS1_9__extrema9arg_min_fIflNS9_4lessIfEEEEEEJSC_SC_iSH_EEEvDpT0_)
        /*0200*/ 	.short	0x0380
        /*0202*/ 	.short	0x0015


	//----- nvinfo : EIATTR_SW_WAR
	.align		4
.L_380:
        /*0204*/ 	.byte	0x04, 0x36
        /*0206*/ 	.short	(.L_382 - .L_381)
.L_381:
        /*0208*/ 	.word	0x00000008
.L_382:


//--------------------- .nv.info._ZN6thrust24THRUST_300001_SM_1000_NS8cuda_cub4core6detail13_kernel_agentINS1_8__reduce11ReduceAgentINS0_12zip_iteratorIN4cuda3std3__45tupleIJNS0_10device_ptrIKfEENS0_17counting_iteratorIlNS0_11use_defaultESG_SG_EEEEEEEPNSB_IJflEEESK_lNS1_9__extrema9arg_min_fIflNSA_4lessIfEEEEEEJSJ_SL_lN3cub18CUB_300001_SM_100013GridEvenShareIlEENST_9GridQueueIyEESQ_EEEvDpT0_ --------------------------
	.section	.nv.info._ZN6thrust24THRUST_300001_SM_1000_NS8cuda_cub4core6detail13_kernel_agentINS1_8__reduce11ReduceAgentINS0_12zip_iteratorIN4cuda3std3__45tupleIJNS0_10device_ptrIKfEENS0_17counting_iteratorIlNS0_11use_defaultESG_SG_EEEEEEEPNSB_IJflEEESK_lNS1_9__extrema9arg_min_fIflNSA_4lessIfEEEEEEJSJ_SL_lN3cub18CUB_300001_SM_100013GridEvenShareIlEENST_9GridQueueIyEESQ_EEEvDpT0_,"",@"SHT_CUDA_INFO"
	.sectionflags	@""
	.align	4


	//----- nvinfo : EIATTR_CUDA_API_VERSION
	.align		4
        /*0000*/ 	.byte	0x04, 0x37
        /*0002*/ 	.short	(.L_384 - .L_383)
.L_383:
        /*0004*/ 	.word	0x00000082


	//----- nvinfo : EIATTR_KPARAM_INFO
	.align		4
.L_384:
        /*0008*/ 	.byte	0x04, 0x17
        /*000a*/ 	.short	(.L_386 - .L_385)
.L_385:
        /*000c*/ 	.word	0x00000000
        /*0010*/ 	.short	0x0005
        /*0012*/ 	.short	0x0070
        /*0014*/ 	.byte	0x00, 0xf0, 0x05, 0x00


	//----- nvinfo : EIATTR_KPARAM_INFO
	.align		4
.L_386:
        /*0018*/ 	.byte	0x04, 0x17
        /*001a*/ 	.short	(.L_388 - .L_387)
.L_387:
        /*001c*/ 	.word	0x00000000
        /*0020*/ 	.short	0x0004
        /*0022*/ 	.short	0x0068
        /*0024*/ 	.byte	0x00, 0xf0, 0x21, 0x00


	//----- nvinfo : EIATTR_KPARAM_INFO
	.align		4
.L_388:
        /*0028*/ 	.byte	0x04, 0x17
        /*002a*/ 	.short	(.L_390 - .L_389)
.L_389:
        /*002c*/ 	.word	0x00000000
        /*0030*/ 	.short	0x0003
        /*0032*/ 	.short	0x0020
        /*0034*/ 	.byte	0x00, 0xf0, 0x21, 0x01


	//----- nvinfo : EIATTR_KPARAM_INFO
	.align		4
.L_390:
        /*0038*/ 	.byte	0x04, 0x17
        /*003a*/ 	.short	(.L_392 - .L_391)
.L_391:
        /*003c*/ 	.word	0x00000000
        /*0040*/ 	.short	0x0002
        /*0042*/ 	.short	0x0018
        /*0044*/ 	.byte	0x00, 0xf0, 0x21, 0x00


	//----- nvinfo : EIATTR_KPARAM_INFO
	.align		4
.L_392:
        /*0048*/ 	.byte	0x04, 0x17
        /*004a*/ 	.short	(.L_394 - .L_393)
.L_393:
        /*004c*/ 	.word	0x00000000
        /*0050*/ 	.short	0x0001
        /*0052*/ 	.short	0x0010
        /*0054*/ 	.byte	0x00, 0xf5, 0x21, 0x00


	//----- nvinfo : EIATTR_KPARAM_INFO
	.align		4
.L_394:
        /*0058*/ 	.byte	0x04, 0x17
        /*005a*/ 	.short	(.L_396 - .L_395)
.L_395:
        /*005c*/ 	.word	0x00000000
        /*0060*/ 	.short	0x0000
        /*0062*/ 	.short	0x0000
        /*0064*/ 	.byte	0x00, 0xf0, 0x41, 0x00


	//----- nvinfo : EIATTR_SPARSE_MMA_MASK
	.align		4
.L_396:
        /*0068*/ 	.byte	0x03, 0x50
        /*006a*/ 	.short	0x0000


	//----- nvinfo : EIATTR_MAXREG_COUNT
	.align		4
        /*006c*/ 	.byte	0x03, 0x1b
        /*006e*/ 	.short	0x00ff


	//----- nvinfo : EIATTR_NUM_BARRIERS
	.align		4
        /*0070*/ 	.byte	0x02, 0x4c
        /*0072*/ 	.byte	0x01
	.zero		1


	//----- nvinfo : EIATTR_MERCURY_ISA_VERSION
	.align		4
        /*0074*/ 	.byte	0x03, 0x5f
        /*0076*/ 	.short	0x0101


	//----- nvinfo : EIATTR_COOP_GROUP_MASK_REGIDS
	.align		4
        /*0078*/ 	.byte	0x04, 0x29
        /*007a*/ 	.short	(.L_398 - .L_397)


	//   ....[0]....
.L_397:
        /*007c*/ 	.word	0xffffffff


	//   ....[1]....
        /*0080*/ 	.word	0xffffffff


	//   ....[2]....
        /*0084*/ 	.word	0xffffffff


	//   ....[3]....
        /*0088*/ 	.word	0xffffffff


	//   ....[4]....
        /*008c*/ 	.word	0xffffffff


	//   ....[5]....
        /*0090*/ 	.word	0xffffffff


	//   ....[6]....
        /*0094*/ 	.word	0xffffffff


	//   ....[7]....
        /*0098*/ 	.word	0xffffffff


	//   ....[8]....
        /*009c*/ 	.word	0xffffffff


	//   ....[9]....
        /*00a0*/ 	.word	0xffffffff


	//   ....[10]....
        /*00a4*/ 	.word	0xffffffff


	//   ....[11]....
        /*00a8*/ 	.word	0xffffffff


	//   ....[12]....
        /*00ac*/ 	.word	0xffffffff


	//   ....[13]....
        /*00b0*/ 	.word	0xffffffff


	//   ....[14]....
        /*00b4*/ 	.word	0xffffffff


	//   ....[15]....
        /*00b8*/ 	.word	0xffffffff


	//   ....[16]....
        /*00bc*/ 	.word	0xffffffff


	//   ....[17]....
        /*00c0*/ 	.word	0xffffffff


	//   ....[18]....
        /*00c4*/ 	.word	0xffffffff


	//   ....[19]....
        /*00c8*/ 	.word	0xffffffff


	//   ....[20]....
        /*00cc*/ 	.word	0xffffffff


	//   ....[21]....
        /*00d0*/ 	.word	0xffffffff


	//   ....[22]....
        /*00d4*/ 	.word	0xffffffff


	//   ....[23]....
        /*00d8*/ 	.word	0xffffffff


	//   ....[24]....
        /*00dc*/ 	.word	0xffffffff


	//   ....[25]....
        /*00e0*/ 	.word	0xffffffff


	//   ....[26]....
        /*00e4*/ 	.word	0xffffffff


	//   ....[27]....
        /*00e8*/ 	.word	0xffffffff


	//   ....[28]....
        /*00ec*/ 	.word	0xffffffff


	//   ....[29]....
        /*00f0*/ 	.word	0xffffffff


	//   ....[30]....
        /*00f4*/ 	.word	0xffffffff


	//   ....[31]....
        /*00f8*/ 	.word	0xffffffff


	//   ....[32]....
        /*00fc*/ 	.word	0xffffffff


	//   ....[33]....
        /*0100*/ 	.word	0xffffffff


	//   ....[34]....
        /*0104*/ 	.word	0xffffffff


	//   ....[35]....
        /*0108*/ 	.word	0xffffffff


	//   ....[36]....
        /*010c*/ 	.word	0xffffffff


	//   ....[37]....
        /*0110*/ 	.word	0xffffffff


	//   ....[38]....
        /*0114*/ 	.word	0xffffffff


	//   ....[39]....
        /*0118*/ 	.word	0xffffffff


	//   ....[40]....
        /*011c*/ 	.word	0xffffffff


	//   ....[41]....
        /*0120*/ 	.word	0xffffffff


	//   ....[42]....
        /*0124*/ 	.word	0xffffffff


	//   ....[43]....
        /*0128*/ 	.word	0xffffffff


	//   ....[44]....
        /*012c*/ 	.word	0xffffffff


	//----- nvinfo : EIATTR_COOP_GROUP_INSTR_OFFSETS
	.align		4
.L_398:
        /*0130*/ 	.byte	0x04, 0x28
        /*0132*/ 	.short	(.L_400 - .L_399)


	//   ....[0]....
.L_399:
        /*0134*/ 	.word	0x00000bf0


	//   ....[1]....
        /*0138*/ 	.word	0x00000c20


	//   ....[2]....
        /*013c*/ 	.word	0x00000c30


	//   ....[3]....
        /*0140*/ 	.word	0x00000d30


	//   ....[4]....
        /*0144*/ 	.word	0x00000d60


	//   ....[5]....
        /*0148*/ 	.word	0x00000d90


	//   ....[6]....
        /*014c*/ 	.word	0x00000e90


	//   ....[7]....
        /*0150*/ 	.word	0x00000ec0


	//   ....[8]....
        /*0154*/ 	.word	0x00000ef0


	//   ....[9]....
        /*0158*/ 	.word	0x00000ff0


	//   ....[10]....
        /*015c*/ 	.word	0x00001020


	//   ....[11]....
        /*0160*/ 	.word	0x00001050


	//   ....[12]....
        /*0164*/ 	.word	0x00001150


	//   ....[13]....
        /*0168*/ 	.word	0x00001190


	//   ....[14]....
        /*016c*/ 	.word	0x000011c0


	//   ....[15]....
        /*0170*/ 	.word	0x00001d60


	//   ....[16]....
        /*0174*/ 	.word	0x00001d70


	//   ....[17]....
        /*0178*/ 	.word	0x00001d80


	//   ....[18]....
        /*017c*/ 	.word	0x00001e80


	//   ....[19]....
        /*0180*/ 	.word	0x00001ec0


	//   ....[20]....
        /*0184*/ 	.word	0x00001ee0


	//   ....[21]....
        /*0188*/ 	.word	0x00001ff0


	//   ....[22]....
        /*018c*/ 	.word	0x00002030


	//   ....[23]....
        /*0190*/ 	.word	0x00002050


	//   ....[24]....
        /*0194*/ 	.word	0x00002160


	//   ....[25]....
        /*0198*/ 	.word	0x000021a0


	//   ....[26]....
        /*019c*/ 	.word	0x000021c0


	//   ....[27]....
        /*01a0*/ 	.word	0x000022d0


	//   ....[28]....
        /*01a4*/ 	.word	0x00002310


	//   ....[29]....
        /*01a8*/ 	.word	0x00002340


	//   ....[30]....
        /*01ac*/ 	.word	0x00004a10


	//   ....[31]....
        /*01b0*/ 	.word	0x00004a40


	//   ....[32]....
        /*01b4*/ 	.word	0x00004a50


	//   ....[33]....
        /*01b8*/ 	.word	0x00004b50


	//   ....[34]....
        /*01bc*/ 	.word	0x00004b80


	//   ....[35]....
        /*01c0*/ 	.word	0x00004bb0


	//   ....[36]....
        /*01c4*/ 	.word	0x00004cb0


	//   ....[37]....
        /*01c8*/ 	.word	0x00004ce0


	//   ....[38]....
        /*01cc*/ 	.word	0x00004d10


	//   ....[39]....
        /*01d0*/ 	.word	0x00004e10


	//   ....[40]....
        /*01d4*/ 	.word	0x00004e40


	//   ....[41]....
        /*01d8*/ 	.word	0x00004e70


	//   ....[42]....
        /*01dc*/ 	.word	0x00004f70


	//   ....[43]....
        /*01e0*/ 	.word	0x00004fb0


	//   ....[44]....
        /*01e4*/ 	.word	0x00004fe0


	//----- nvinfo : EIATTR_VRC_CTA_INIT_COUNT
	.align		4
.L_400:
        /*01e8*/ 	.byte	0x02, 0x4a
	.zero		1
	.zero		1


	//----- nvinfo : EIATTR_EXIT_INSTR_OFFSETS
	.align		4
        /*01ec*/ 	.byte	0x04, 0x1c
        /*01ee*/ 	.short	(.L_402 - .L_401)


	//   ....[0]....
.L_401:
        /*01f0*/ 	.word	0x00005aa0


	//   ....[1]....
        /*01f4*/ 	.word	0x00005b20


	//----- nvinfo : EIATTR_MAX_THREADS
	.align		4
.L_402:
        /*01f8*/ 	.byte	0x04, 0x05
        /*01fa*/ 	.short	(.L_404 - .L_403)
.L_403:
        /*01fc*/ 	.word	0x00000100
        /*0200*/ 	.word	0x00000001
        /*0204*/ 	.word	0x00000001


	//----- nvinfo : EIATTR_CRS_STACK_SIZE
	.align		4
.L_404:
        /*0208*/ 	.byte	0x04, 0x1e
        /*020a*/ 	.short	(.L_406 - .L_405)
.L_405:
        /*020c*/ 	.word	0x00000000


	//----- nvinfo : EIATTR_CBANK_PARAM_SIZE
	.align		4
.L_406:
        /*0210*/ 	.byte	0x03, 0x19
        /*0212*/ 	.short	0x0071


	//----- nvinfo : EIATTR_PARAM_CBANK
	.align		4
        /*0214*/ 	.byte	0x04, 0x0a
        /*0216*/ 	.short	(.L_408 - .L_407)
	.align		4
.L_407:
        /*0218*/ 	.word	index@(.nv.constant0._ZN6thrust24THRUST_300001_SM_1000_NS8cuda_cub4core6detail13_kernel_agentINS1_8__reduce11ReduceAgentINS0_12zip_iteratorIN4cuda3std3__45tupleIJNS0_10device_ptrIKfEENS0_17counting_iteratorIlNS0_11use_defaultESG_SG_EEEEEEEPNSB_IJflEEESK_lNS1_9__extrema9arg_min_fIflNSA_4lessIfEEEEEEJSJ_SL_lN3cub18CUB_300001_SM_100013GridEvenShareIlEENST_9GridQueueIyEESQ_EEEvDpT0_)
        /*021c*/ 	.short	0x0380
        /*021e*/ 	.short	0x0071


	//----- nvinfo : EIATTR_SW_WAR
	.align		4
.L_408:
        /*0220*/ 	.byte	0x04, 0x36
        /*0222*/ 	.short	(.L_410 - .L_409)
.L_409:
        /*0224*/ 	.word	0x00000008
.L_410:


//--------------------- .nv.info._ZN6thrust24THRUST_300001_SM_1000_NS8cuda_cub4core6detail13_kernel_agentINS1_8__reduce11ReduceAgentINS0_12zip_iteratorIN4cuda3std3__45tupleIJNS0_10device_ptrIKfEENS0_17counting_iteratorIlNS0_11use_defaultESG_SG_EEEEEEEPNSB_IJflEEESK_lNS1_9__extrema9arg_min_fIflNSA_4lessIfEEEEEEJSJ_SL_lSQ_EEEvDpT0_ --------------------------
	.section	.nv.info._ZN6thrust24THRUST_300001_SM_1000_NS8cuda_cub4core6detail13_kernel_agentINS1_8__reduce11ReduceAgentINS0_12zip_iteratorIN4cuda3std3__45tupleIJNS0_10device_ptrIKfEENS0_17counting_iteratorIlNS0_11use_defaultESG_SG_EEEEEEEPNSB_IJflEEESK_lNS1_9__extrema9arg_min_fIflNSA_4lessIfEEEEEEJSJ_SL_lSQ_EEEvDpT0_,"",@"SHT_CUDA_INFO"
	.sectionflags	@""
	.align	4


	//----- nvinfo : EIATTR_CUDA_API_VERSION
	.align		4
        /*0000*/ 	.byte	0x04, 0x37
        /*0002*/ 	.short	(.L_412 - .L_411)
.L_411:
        /*0004*/ 	.word	0x00000082


	//----- nvinfo : EIATTR_KPARAM_INFO
	.align		4
.L_412:
        /*0008*/ 	.byte	0x04, 0x17
        /*000a*/ 	.short	(.L_414 - .L_413)
.L_413:
        /*000c*/ 	.word	0x00000000
        /*0010*/ 	.short	0x0003
        /*0012*/ 	.short	0x0020
        /*0014*/ 	.byte	0x00, 0xf0, 0x05, 0x00


	//----- nvinfo : EIATTR_KPARAM_INFO
	.align		4
.L_414:
        /*0018*/ 	.byte	0x04, 0x17
        /*001a*/ 	.short	(.L_416 - .L_415)
.L_415:
        /*001c*/ 	.word	0x00000000
        /*0020*/ 	.short	0x0002
        /*0022*/ 	.short	0x0018
        /*0024*/ 	.byte	0x00, 0xf0, 0x21, 0x00


	//----- nvinfo : EIATTR_KPARAM_INFO
	.align		4
.L_416:
        /*0028*/ 	.byte	0x04, 0x17
        /*002a*/ 	.short	(.L_418 - .L_417)
.L_417:
        /*002c*/ 	.word	0x00000000
        /*0030*/ 	.short	0x0001
        /*0032*/ 	.short	0x0010
        /*0034*/ 	.byte	0x00, 0xf5, 0x21, 0x00


	//----- nvinfo : EIATTR_KPARAM_INFO
	.align		4
.L_418:
        /*0038*/ 	.byte	0x04, 0x17
        /*003a*/ 	.short	(.L_420 - .L_419)
.L_419:
        /*003c*/ 	.word	0x00000000
        /*0040*/ 	.short	0x0000
        /*0042*/ 	.short	0x0000
        /*0044*/ 	.byte	0x00, 0xf0, 0x41, 0x00


	//----- nvinfo : EIATTR_SPARSE_MMA_MASK
	.align		4
.L_420:
        /*0048*/ 	.byte	0x03, 0x50
        /*004a*/ 	.short	0x0000


	//----- nvinfo : EIATTR_MAXREG_COUNT
	.align		4
        /*004c*/ 	.byte	0x03, 0x1b
        /*004e*/ 	.short	0x00ff


	//----- nvinfo : EIATTR_NUM_BARRIERS
	.align		4
        /*0050*/ 	.byte	0x02, 0x4c
        /*0052*/ 	.byte	0x01
	.zero		1


	//----- nvinfo : EIATTR_MERCURY_ISA_VERSION
	.align		4
        /*0054*/ 	.byte	0x03, 0x5f
        /*0056*/ 	.short	0x0101


	//----- nvinfo : EIATTR_COOP_GROUP_MASK_REGIDS
	.align		4
        /*0058*/ 	.byte	0x04, 0x29
        /*005a*/ 	.short	(.L_422 - .L_421)


	//   ....[0]....
.L_421:
        /*005c*/ 	.word	0xffffffff


	//   ....[1]....
        /*0060*/ 	.word	0xffffffff


	//   ....[2]....
        /*0064*/ 	.word	0xffffffff


	//   ....[3]....
        /*0068*/ 	.word	0xffffffff


	//   ....[4]....
        /*006c*/ 	.word	0xffffffff


	//   ....[5]....
        /*0070*/ 	.word	0xffffffff


	//   ....[6]....
        /*0074*/ 	.word	0xffffffff


	//   ....[7]....
        /*0078*/ 	.word	0xffffffff


	//   ....[8]....
        /*007c*/ 	.word	0xffffffff


	//   ....[9]....
        /*0080*/ 	.word	0xffffffff


	//   ....[10]....
        /*0084*/ 	.word	0xffffffff


	//   ....[11]....
        /*0088*/ 	.word	0xffffffff


	//   ....[12]....
        /*008c*/ 	.word	0xffffffff


	//   ....[13]....
        /*0090*/ 	.word	0xffffffff


	//   ....[14]....
        /*0094*/ 	.word	0xffffffff


	//   ....[15]....
        /*0098*/ 	.word	0xffffffff


	//   ....[16]....
        /*009c*/ 	.word	0xffffffff


	//   ....[17]....
        /*00a0*/ 	.word	0xffffffff


	//   ....[18]....
        /*00a4*/ 	.word	0xffffffff


	//   ....[19]....
        /*00a8*/ 	.word	0xffffffff


	//   ....[20]....
        /*00ac*/ 	.word	0xffffffff


	//   ....[21]....
        /*00b0*/ 	.word	0xffffffff


	//   ....[22]....
        /*00b4*/ 	.word	0xffffffff


	//   ....[23]....
        /*00b8*/ 	.word	0xffffffff


	//   ....[24]....
        /*00bc*/ 	.word	0xffffffff


	//   ....[25]....
        /*00c0*/ 	.word	0xffffffff


	//   ....[26]....
        /*00c4*/ 	.word	0xffffffff


	//   ....[27]....
        /*00c8*/ 	.word	0xffffffff


	//   ....[28]....
        /*00cc*/ 	.word	0xffffffff


	//   ....[29]....
        /*00d0*/ 	.word	0xffffffff


	//   ....[30]....
        /*00d4*/ 	.word	0xffffffff


	//   ....[31]....
        /*00d8*/ 	.word	0xffffffff


	//   ....[32]....
        /*00dc*/ 	.word	0xffffffff


	//   ....[33]....
        /*00e0*/ 	.word	0xffffffff


	//   ....[34]....
        /*00e4*/ 	.word	0xffffffff


	//   ....[35]....
        /*00e8*/ 	.word	0xffffffff


	//   ....[36]....
        /*00ec*/ 	.word	0xffffffff


	//   ....[37]....
        /*00f0*/ 	.word	0xffffffff


	//   ....[38]....
        /*00f4*/ 	.word	0xffffffff


	//   ....[39]....
        /*00f8*/ 	.word	0xffffffff


	//   ....[40]....
        /*00fc*/ 	.word	0xffffffff


	//   ....[41]....
        /*0100*/ 	.word	0xffffffff


	//   ....[42]....
        /*0104*/ 	.word	0xffffffff


	//   ....[43]....
        /*0108*/ 	.word	0xffffffff


	//   ....[44]....
        /*010c*/ 	.word	0xffffffff


	//----- nvinfo : EIATTR_COOP_GROUP_INSTR_OFFSETS
	.align		4
.L_422:
        /*0110*/ 	.byte	0x04, 0x28
        /*0112*/ 	.short	(.L_424 - .L_423)


	//   ....[0]....
.L_423:
        /*0114*/ 	.word	0x00000b30


	//   ....[1]....
        /*0118*/ 	.word	0x00000b60


	//   ....[2]....
        /*011c*/ 	.word	0x00000b70


	//   ....[3]....
        /*0120*/ 	.word	0x00000c70


	//   ....[4]....
        /*0124*/ 	.word	0x00000ca0


	//   ....[5]....
        /*0128*/ 	.word	0x00000cd0


	//   ....[6]....
        /*012c*/ 	.word	0x00000dd0


	//   ....[7]....
        /*0130*/ 	.word	0x00000e00


	//   ....[8]....
        /*0134*/ 	.word	0x00000e30


	//   ....[9]....
        /*0138*/ 	.word	0x00000f30


	//   ....[10]....
        /*013c*/ 	.word	0x00000f60


	//   ....[11]....
        /*0140*/ 	.word	0x00000f90


	//   ....[12]....
        /*0144*/ 	.word	0x00001090


	//   ....[13]....
        /*0148*/ 	.word	0x000010d0


	//   ....[14]....
        /*014c*/ 	.word	0x00001100


	//   ....[15]....
        /*0150*/ 	.word	0x00001ca0


	//   ....[16]....
        /*0154*/ 	.word	0x00001cb0


	//   ....[17]....
        /*0158*/ 	.word	0x00001cc0


	//   ....[18]....
        /*015c*/ 	.word	0x00001dc0


	//   ....[19]....
        /*0160*/ 	.word	0x00001e00


	//   ....[20]....
        /*0164*/ 	.word	0x00001e20


	//   ....[21]....
        /*0168*/ 	.word	0x00001f30


	//   ....[22]....
        /*016c*/ 	.word	0x00001f70


	//   ....[23]....
        /*0170*/ 	.word	0x00001f90


	//   ....[24]....
        /*0174*/ 	.word	0x000020a0


	//   ....[25]....
        /*0178*/ 	.word	0x000020e0


	//   ....[26]....
        /*017c*/ 	.word	0x00002110


	//   ....[27]....
        /*0180*/ 	.word	0x00002210


	//   ....[28]....
        /*0184*/ 	.word	0x00002250


	//   ....[29]....
        /*0188*/ 	.word	0x00002280


	//   ....[30]....
        /*018c*/ 	.word	0x00004540


	//   ....[31]....
        /*0190*/ 	.word	0x00004570


	//   ....[32]....
        /*0194*/ 	.word	0x00004580


	//   ....[33]....
        /*0198*/ 	.word	0x00004680


	//   ....[34]....
        /*019c*/ 	.word	0x000046b0


	//   ....[35]....
        /*01a0*/ 	.word	0x000046e0


	//   ....[36]....
        /*01a4*/ 	.word	0x000047e0


	//   ....[37]....
        /*01a8*/ 	.word	0x00004810


	//   ....[38]....
        /*01ac*/ 	.word	0x00004840


	//   ....[39]....
        /*01b0*/ 	.word	0x00004940


	//   ....[40]....
        /*01b4*/ 	.word	0x00004970


	//   ....[41]....
        /*01b8*/ 	.word	0x000049a0


	//   ....[42]....
        /*01bc*/ 	.word	0x00004aa0


	//   ....[43]....
        /*01c0*/ 	.word	0x00004ae0


	//   ....[44]....
        /*01c4*/ 	.word	0x00004b10


	//----- nvinfo : EIATTR_VRC_CTA_INIT_COUNT
	.align		4
.L_424:
        /*01c8*/ 	.byte	0x02, 0x4a
	.zero		1
	.zero		1


	//----- nvinfo : EIATTR_EXIT_INSTR_OFFSETS
	.align		4
        /*01cc*/ 	.byte	0x04, 0x1c
        /*01ce*/ 	.short	(.L_426 - .L_425)


	//   ....[0]....
.L_425:
        /*01d0*/ 	.word	0x00000040


	//   ....[1]....
        /*01d4*/ 	.word	0x000055f0


	//   ....[2]....
        /*01d8*/ 	.word	0x00005650


	//----- nvinfo : EIATTR_MAX_THREADS
	.align		4
.L_426:
        /*01dc*/ 	.byte	0x04, 0x05
        /*01de*/ 	.short	(.L_428 - .L_427)
.L_427:
        /*01e0*/ 	.word	0x00000100
        /*01e4*/ 	.word	0x00000001
        /*01e8*/ 	.word	0x00000001


	//----- nvinfo : EIATTR_CRS_STACK_SIZE
	.align		4
.L_428:
        /*01ec*/ 	.byte	0x04, 0x1e
        /*01ee*/ 	.short	(.L_430 - .L_429)
.L_429:
        /*01f0*/ 	.word	0x00000000


	//----- nvinfo : EIATTR_CBANK_PARAM_SIZE
	.align		4
.L_430:
        /*01f4*/ 	.byte	0x03, 0x19
        /*01f6*/ 	.short	0x0021


	//----- nvinfo : EIATTR_PARAM_CBANK
	.align		4
        /*01f8*/ 	.byte	0x04, 0x0a
        /*01fa*/ 	.short	(.L_432 - .L_431)
	.align		4
.L_431:
        /*01fc*/ 	.word	index@(.nv.constant0._ZN6thrust24THRUST_300001_SM_1000_NS8cuda_cub4core6detail13_kernel_agentINS1_8__reduce11ReduceAgentINS0_12zip_iteratorIN4cuda3std3__45tupleIJNS0_10device_ptrIKfEENS0_17counting_iteratorIlNS0_11use_defaultESG_SG_EEEEEEEPNSB_IJflEEESK_lNS1_9__extrema9arg_min_fIflNSA_4lessIfEEEEEEJSJ_SL_lSQ_EEEvDpT0_)
        /*0200*/ 	.short	0x0380
        /*0202*/ 	.short	0x0021


	//----- nvinfo : EIATTR_SW_WAR
	.align		4
.L_432:
        /*0204*/ 	.byte	0x04, 0x36
        /*0206*/ 	.short	(.L_434 - .L_433)
.L_433:
        /*0208*/ 	.word	0x00000008
.L_434:


//--------------------- .nv.info._ZN6thrust24THRUST_300001_SM_1000_NS8cuda_cub4core6detail13_kernel_agentINS1_8__reduce11ReduceAgentIPN4cuda3std3__45tupleIJflEEESC_SB_iNS1_9__extrema9arg_min_fIflNS9_4lessIfEEEEEEJSC_SC_iSH_EEEvDpT0_ --------------------------
	.section	.nv.info._ZN6thrust24THRUST_300001_SM_1000_NS8cuda_cub4core6detail13_kernel_agentINS1_8__reduce11ReduceAgentIPN4cuda3std3__45tupleIJflEEESC_SB_iNS1_9__extrema9arg_min_fIflNS9_4lessIfEEEEEEJSC_SC_iSH_EEEvDpT0_,"",@"SHT_CUDA_INFO"
	.sectionflags	@""
	.align	4


	//----- nvinfo : EIATTR_CUDA_API_VERSION
	.align		4
        /*0000*/ 	.byte	0x04, 0x37
        /*0002*/ 	.short	(.L_436 - .L_435)
.L_435:
        /*0004*/ 	.word	0x00000082


	//----- nvinfo : EIATTR_KPARAM_INFO
	.align		4
.L_436:
        /*0008*/ 	.byte	0x04, 0x17
        /*000a*/ 	.short	(.L_438 - .L_437)
.L_437:
        /*000c*/ 	.word	0x00000000
        /*0010*/ 	.short	0x0003
        /*0012*/ 	.short	0x0014
        /*0014*/ 	.byte	0x00, 0xf0, 0x05, 0x00


	//----- nvinfo : EIATTR_KPARAM_INFO
	.align		4
.L_438:
        /*0018*/ 	.byte	0x04, 0x17
        /*001a*/ 	.short	(.L_440 - .L_439)
.L_439:
        /*001c*/ 	.word	0x00000000
        /*0020*/ 	.short	0x0002
        /*0022*/ 	.short	0x0010
        /*0024*/ 	.byte	0x00, 0xf0, 0x11, 0x00


	//----- nvinfo : EIATTR_KPARAM_INFO
	.align		4
.L_440:
        /*0028*/ 	.byte	0x04, 0x17
        /*002a*/ 	.short	(.L_442 - .L_441)
.L_441:
        /*002c*/ 	.word	0x00000000
        /*0030*/ 	.short	0x0001
        /*0032*/ 	.short	0x0008
        /*0034*/ 	.byte	0x00, 0xf5, 0x21, 0x00


	//----- nvinfo : EIATTR_KPARAM_INFO
	.align		4
.L_442:
        /*0038*/ 	.byte	0x04, 0x17
        /*003a*/ 	.short	(.L_444 - .L_443)
.L_443:
        /*003c*/ 	.word	0x00000000
        /*0040*/ 	.short	0x0000
        /*0042*/ 	.short	0x0000
        /*0044*/ 	.byte	0x00, 0xf5, 0x21, 0x00


	//----- nvinfo : EIATTR_SPARSE_MMA_MASK
	.align		4
.L_444:
        /*0048*/ 	.byte	0x03, 0x50
        /*004a*/ 	.short	0x0000


	//----- nvinfo : EIATTR_MAXREG_COUNT
	.align		4
        /*004c*/ 	.byte	0x03, 0x1b
        /*004e*/ 	.short	0x00ff


	//----- nvinfo : EIATTR_NUM_BARRIERS
	.align		4
        /*0050*/ 	.byte	0x02, 0x4c
        /*0052*/ 	.byte	0x01
	.zero		1


	//----- nvinfo : EIATTR_MERCURY_ISA_VERSION
	.align		4
        /*0054*/ 	.byte	0x03, 0x5f
        /*0056*/ 	.short	0x0101


	//----- nvinfo : EIATTR_COOP_GROUP_MASK_REGIDS
	.align		4
        /*0058*/ 	.byte	0x04, 0x29
        /*005a*/ 	.short	(.L_446 - .L_445)


	//   ....[0]....
.L_445:
        /*005c*/ 	.word	0xffffffff


	//   ....[1]....
        /*0060*/ 	.word	0xffffffff


	//   ....[2]....
        /*0064*/ 	.word	0xffffffff


	//   ....[3]....
        /*0068*/ 	.word	0xffffffff


	//   ....[4]....
        /*006c*/ 	.word	0xffffffff


	//   ....[5]....
        /*0070*/ 	.word	0xffffffff


	//   ....[6]....
        /*0074*/ 	.word	0xffffffff


	//   ....[7]....
        /*0078*/ 	.word	0xffffffff


	//   ....[8]....
        /*007c*/ 	.word	0xffffffff


	//   ....[9]....
        /*0080*/ 	.word	0xffffffff


	//   ....[10]....
        /*0084*/ 	.word	0xffffffff


	//   ....[11]....
        /*0088*/ 	.word	0xffffffff


	//   ....[12]....
        /*008c*/ 	.word	0xffffffff


	//   ....[13]....
        /*0090*/ 	.word	0xffffffff


	//   ....[14]....
        /*0094*/ 	.word	0xffffffff


	//   ....[15]....
        /*0098*/ 	.word	0xffffffff


	//   ....[16]....
        /*009c*/ 	.word	0xffffffff


	//   ....[17]....
        /*00a0*/ 	.word	0xffffffff


	//   ....[18]....
        /*00a4*/ 	.word	0xffffffff


	//   ....[19]....
        /*00a8*/ 	.word	0xffffffff


	//   ....[20]....
        /*00ac*/ 	.word	0xffffffff


	//   ....[21]....
        /*00b0*/ 	.word	0xffffffff


	//   ....[22]....
        /*00b4*/ 	.word	0xffffffff


	//   ....[23]....
        /*00b8*/ 	.word	0xffffffff


	//   ....[24]....
        /*00bc*/ 	.word	0xffffffff


	//   ....[25]....
        /*00c0*/ 	.word	0xffffffff


	//   ....[26]....
        /*00c4*/ 	.word	0xffffffff


	//   ....[27]....
        /*00c8*/ 	.word	0xffffffff


	//   ....[28]....
        /*00cc*/ 	.word	0xffffffff


	//   ....[29]....
        /*00d0*/ 	.word	0xffffffff


	//   ....[30]....
        /*00d4*/ 	.word	0xffffffff


	//   ....[31]....
        /*00d8*/ 	.word	0xffffffff


	//   ....[32]....
        /*00dc*/ 	.word	0xffffffff


	//   ....[33]....
        /*00e0*/ 	.word	0xffffffff


	//   ....[34]....
        /*00e4*/ 	.word	0xffffffff


	//   ....[35]....
        /*00e8*/ 	.word	0xffffffff


	//   ....[36]....
        /*00ec*/ 	.word	0xffffffff


	//   ....[37]....
        /*00f0*/ 	.word	0xffffffff


	//   ....[38]....
        /*00f4*/ 	.word	0xffffffff


	//   ....[39]....
        /*00f8*/ 	.word	0xffffffff


	//   ....[40]....
        /*00fc*/ 	.word	0xffffffff


	//   ....[41]....
        /*0100*/ 	.word	0xffffffff


	//   ....[42]....
        /*0104*/ 	.word	0xffffffff


	//   ....[43]....
        /*0108*/ 	.word	0xffffffff


	//   ....[44]....
        /*010c*/ 	.word	0xffffffff


	//----- nvinfo : EIATTR_COOP_GROUP_INSTR_OFFSETS
	.align		4
.L_446:
        /*0110*/ 	.byte	0x04, 0x28
        /*0112*/ 	.short	(.L_448 - .L_447)


	//   ....[0]....
.L_447:
        /*0114*/ 	.word	0x00000a00


	//   ....[1]....
        /*0118*/ 	.word	0x00000a30


	//   ....[2]....
        /*011c*/ 	.word	0x00000a40


	//   ....[3]....
        /*0120*/ 	.word	0x00000b40


	//   ....[4]....
        /*0124*/ 	.word	0x00000b70


	//   ....[5]....
        /*0128*/ 	.word	0x00000ba0


	//   ....[6]....
        /*012c*/ 	.word	0x00000ca0


	//   ....[7]....
        /*0130*/ 	.word	0x00000cd0


	//   ....[8]....
        /*0134*/ 	.word	0x00000d00


	//   ....[9]....
        /*0138*/ 	.word	0x00000e00


	//   ....[10]....
        /*013c*/ 	.word	0x00000e30


	//   ....[11]....
        /*0140*/ 	.word	0x00000e60


	//   ....[12]....
        /*0144*/ 	.word	0x00000f60


	//   ....[13]....
        /*0148*/ 	.word	0x00000fa0


	//   ....[14]....
        /*014c*/ 	.word	0x00000fd0


	//   ....[15]....
        /*0150*/ 	.word	0x00001b70


	//   ....[16]....
        /*0154*/ 	.word	0x00001b80


	//   ....[17]....
        /*0158*/ 	.word	0x00001b90


	//   ....[18]....
        /*015c*/ 	.word	0x00001c90


	//   ....[19]....
        /*0160*/ 	.word	0x00001cd0


	//   ....[20]....
        /*0164*/ 	.word	0x00001cf0


	//   ....[21]....
        /*0168*/ 	.word	0x00001e00


	//   ....[22]....
        /*016c*/ 	.word	0x00001e40


	//   ....[23]....
        /*0170*/ 	.word	0x00001e60


	//   ....[24]....
        /*0174*/ 	.word	0x00001f70


	//   ....[25]....
        /*0178*/ 	.word	0x00001fb0


	//   ....[26]....
        /*017c*/ 	.word	0x00001fe0


	//   ....[27]....
        /*0180*/ 	.word	0x000020e0


	//   ....[28]....
        /*0184*/ 	.word	0x00002120


	//   ....[29]....
        /*0188*/ 	.word	0x00002150


	//   ....[30]....
        /*018c*/ 	.word	0x00004530


	//   ....[31]....
        /*0190*/ 	.word	0x00004560


	//   ....[32]....
        /*0194*/ 	.word	0x00004570


	//   ....[33]....
        /*0198*/ 	.word	0x00004670


	//   ....[34]....
        /*019c*/ 	.word	0x000046a0


	//   ....[35]....
        /*01a0*/ 	.word	0x000046d0


	//   ....[36]....
        /*01a4*/ 	.word	0x000047d0


	//   ....[37]....
        /*01a8*/ 	.word	0x00004800


	//   ....[38]....
        /*01ac*/ 	.word	0x00004830


	//   ....[39]....
        /*01b0*/ 	.word	0x00004930


	//   ....[40]....
        /*01b4*/ 	.word	0x00004960


	//   ....[41]....
        /*01b8*/ 	.word	0x00004990


	//   ....[42]....
        /*01bc*/ 	.word	0x00004a90


	//   ....[43]....
        /*01c0*/ 	.word	0x00004ad0


	//   ....[44]....
        /*01c4*/ 	.word	0x00004b00


	//----- nvinfo : EIATTR_VRC_CTA_INIT_COUNT
	.align		4
.L_448:
        /*01c8*/ 	.byte	0x02, 0x4a
	.zero		1
	.zero		1


	//----- nvinfo : EIATTR_EXIT_INSTR_OFFSETS
	.align		4
        /*01cc*/ 	.byte	0x04, 0x1c
        /*01ce*/ 	.short	(.L_450 - .L_449)


	//   ....[0]....
.L_449:
        /*01d0*/ 	.word	0x00000030


	//   ....[1]....
        /*01d4*/ 	.word	0x000055e0


	//   ....[2]....
        /*01d8*/ 	.word	0x00005640


	//----- nvinfo : EIATTR_MAX_THREADS
	.align		4
.L_450:
        /*01dc*/ 	.byte	0x04, 0x05
        /*01de*/ 	.short	(.L_452 - .L_451)
.L_451:
        /*01e0*/ 	.word	0x00000100
        /*01e4*/ 	.word	0x00000001
        /*01e8*/ 	.word	0x00000001


	//----- nvinfo : EIATTR_CRS_STACK_SIZE
	.align		4
.L_452:
        /*01ec*/ 	.byte	0x04, 0x1e
        /*01ee*/ 	.short	(.L_454 - .L_453)
.L_453:
        /*01f0*/ 	.word	0x00000000


	//----- nvinfo : EIATTR_CBANK_PARAM_SIZE
	.align		4
.L_454:
        /*01f4*/ 	.byte	0x03, 0x19
        /*01f6*/ 	.short	0x0015


	//----- nvinfo : EIATTR_PARAM_CBANK
	.align		4
        /*01f8*/ 	.byte	0x04, 0x0a
        /*01fa*/ 	.short	(.L_456 - .L_455)
	.align		4
.L_455:
        /*01fc*/ 	.word	index@(.nv.constant0._ZN6thrust24THRUST_300001_SM_1000_NS8cuda_cub4core6detail13_kernel_agentINS1_8__reduce11ReduceAgentIPN4cuda3std3__45tupleIJflEEESC_SB_iNS1_9__extrema9arg_min_fIflNS9_4lessIfEEEEEEJSC_SC_iSH_EEEvDpT0_)
        /*0200*/ 	.short	0x0380
        /*0202*/ 	.short	0x0015


	//----- nvinfo : EIATTR_SW_WAR
	.align		4
.L_456:
        /*0204*/ 	.byte	0x04, 0x36
        /*0206*/ 	.short	(.L_458 - .L_457)
.L_457:
        /*0208*/ 	.word	0x00000008
.L_458:


//--------------------- .nv.info._ZN6thrust24THRUST_300001_SM_1000_NS8cuda_cub4core6detail13_kernel_agentINS1_8__reduce11ReduceAgentINS0_12zip_iteratorIN4cuda3std3__45tupleIJNS0_10device_ptrIKfEENS0_17counting_iteratorIlNS0_11use_defaultESG_SG_EEEEEEEPNSB_IJflEEESK_iNS1_9__extrema9arg_min_fIflNSA_4lessIfEEEEEEJSJ_SL_iN3cub18CUB_300001_SM_100013GridEvenShareIiEENST_9GridQueueIjEESQ_EEEvDpT0_ --------------------------
	.section	.nv.info._ZN6thrust24THRUST_300001_SM_1000_NS8cuda_cub4core6detail13_kernel_agentINS1_8__reduce11ReduceAgentINS0_12zip_iteratorIN4cuda3std3__45tupleIJNS0_10device_ptrIKfEENS0_17counting_iteratorIlNS0_11use_defaultESG_SG_EEEEEEEPNSB_IJflEEESK_iNS1_9__extrema9arg_min_fIflNSA_4lessIfEEEEEEJSJ_SL_iN3cub18CUB_300001_SM_100013GridEvenShareIiEENST_9GridQueueIjEESQ_EEEvDpT0_,"",@"SHT_CUDA_INFO"
	.sectionflags	@""
	.align	4


	//----- nvinfo : EIATTR_CUDA_API_VERSION
	.align		4
        /*0000*/ 	.byte	0x04, 0x37
        /*0002*/ 	.short	(.L_460 - .L_459)
.L_459:
        /*0004*/ 	.word	0x00000082


	//----- nvinfo : EIATTR_KPARAM_INFO
	.align		4
.L_460:
        /*0008*/ 	.byte	0x04, 0x17
        /*000a*/ 	.short	(.L_462 - .L_461)
.L_461:
        /*000c*/ 	.word	0x00000000
        /*0010*/ 	.short	0x0005
        /*0012*/ 	.short	0x0050
        /*0014*/ 	.byte	0x00, 0xf0, 0x05, 0x00


	//----- nvinfo : EIATTR_KPARAM_INFO
	.align		4
.L_462:
        /*0018*/ 	.byte	0x04, 0x17
        /*001a*/ 	.short	(.L_464 - .L_463)
.L_463:
        /*001c*/ 	.word	0x00000000
        /*0020*/ 	.short	0x0004
        /*0022*/ 	.short	0x0048
        /*0024*/ 	.byte	0x00, 0xf0, 0x21, 0x00


	//----- nvinfo : EIATTR_KPARAM_INFO
	.align		4
.L_464:
        /*0028*/ 	.byte	0x04, 0x17
        /*002a*/ 	.short	(.L_466 - .L_465)
.L_465:
        /*002c*/ 	.word	0x00000000
        /*0030*/ 	.short	0x0003
        /*0032*/ 	.short	0x001c
        /*0034*/ 	.byte	0x00, 0xf0, 0xa1, 0x00


	//----- nvinfo : EIATTR_KPARAM_INFO
	.align		4
.L_466:
        /*0038*/ 	.byte	0x04, 0x17
        /*003a*/ 	.short	(.L_468 - .L_467)
.L_467:
        /*003c*/ 	.word	0x00000000
        /*0040*/ 	.short	0x0002
        /*0042*/ 	.short	0x0018
        /*0044*/ 	.byte	0x00, 0xf0, 0x11, 0x00


	//----- nvinfo : EIATTR_KPARAM_INFO
	.align		4
.L_468:
        /*0048*/ 	.byte	0x04, 0x17
        /*004a*/ 	.short	(.L_470 - .L_469)
.L_469:
        /*004c*/ 	.word	0x00000000
        /*0050*/ 	.short	0x0001
        /*0052*/ 	.short	0x0010
        /*0054*/ 	.byte	0x00, 0xf5, 0x21, 0x00


	//----- nvinfo : EIATTR_KPARAM_INFO
	.align		4
.L_470:
        /*0058*/ 	.byte	0x04, 0x17
        /*005a*/ 	.short	(.L_472 - .L_471)
.L_471:
        /*005c*/ 	.word	0x00000000
        /*0060*/ 	.short	0x0000
        /*0062*/ 	.short	0x0000
        /*0064*/ 	.byte	0x00, 0xf0, 0x41, 0x00


	//----- nvinfo : EIATTR_SPARSE_MMA_MASK
	.align		4
.L_472:
        /*0068*/ 	.byte	0x03, 0x50
        /*006a*/ 	.short	0x0000


	//----- nvinfo : EIATTR_MAXREG_COUNT
	.align		4
        /*006c*/ 	.byte	0x03, 0x1b
        /*006e*/ 	.short	0x00ff


	//----- nvinfo : EIATTR_NUM_BARRIERS
	.align		4
        /*0070*/ 	.byte	0x02, 0x4c
        /*0072*/ 	.byte	0x01
	.zero		1


	//----- nvinfo : EIATTR_MERCURY_ISA_VERSION
	.align		4
        /*0074*/ 	.byte	0x03, 0x5f
        /*0076*/ 	.short	0x0101


	//----- nvinfo : EIATTR_COOP_GROUP_MASK_REGIDS
	.align		4
        /*0078*/ 	.byte	0x04, 0x29
        /*007a*/ 	.short	(.L_474 - .L_473)


	//   ....[0]....
.L_473:
        /*007c*/ 	.word	0xffffffff


	//   ....[1]....
        /*0080*/ 	.word	0xffffffff


	//   ....[2]....
        /*0084*/ 	.word	0xffffffff


	//   ....[3]....
        /*0088*/ 	.word	0xffffffff


	//   ....[4]....
        /*008c*/ 	.word	0xffffffff


	//   ....[5]....
        /*0090*/ 	.word	0xffffffff


	//   ....[6]....
        /*0094*/ 	.word	0xffffffff


	//   ....[7]....
        /*0098*/ 	.word	0xffffffff


	//   ....[8]....
        /*009c*/ 	.word	0xffffffff


	//   ....[9]....
        /*00a0*/ 	.word	0xffffffff


	//   ....[10]....
        /*00a4*/ 	.word	0xffffffff


	//   ....[11]....
        /*00a8*/ 	.word	0xffffffff


	//   ....[12]....
        /*00ac*/ 	.word	0xffffffff


	//   ....[13]....
        /*00b0*/ 	.word	0xffffffff


	//   ....[14]....
        /*00b4*/ 	.word	0xffffffff


	//   ....[15]....
        /*00b8*/ 	.word	0xffffffff


	//   ....[16]....
        /*00bc*/ 	.word	0xffffffff


	//   ....[17]....
        /*00c0*/ 	.word	0xffffffff


	//   ....[18]....
        /*00c4*/ 	.word	0xffffffff


	//   ....[19]....
        /*00c8*/ 	.word	0xffffffff


	//   ....[20]....
        /*00cc*/ 	.word	0xffffffff


	//   ....[21]....
        /*00d0*/ 	.word	0xffffffff


	//   ....[22]....
        /*00d4*/ 	.word	0xffffffff


	//   ....[23]....
        /*00d8*/ 	.word	0xffffffff


	//   ....[24]....
        /*00dc*/ 	.word	0xffffffff


	//   ....[25]....
        /*00e0*/ 	.word	0xffffffff


	//   ....[26]....
        /*00e4*/ 	.word	0xffffffff


	//   ....[27]....
        /*00e8*/ 	.word	0xffffffff


	//   ....[28]....
        /*00ec*/ 	.word	0xffffffff


	//   ....[29]....
        /*00f0*/ 	.word	0xffffffff


	//   ....[30]....
        /*00f4*/ 	.word	0xffffffff


	//   ....[31]....
        /*00f8*/ 	.word	0xffffffff


	//   ....[32]....
        /*00fc*/ 	.word	0xffffffff


	//   ....[33]....
        /*0100*/ 	.word	0xffffffff


	//   ....[34]....
        /*0104*/ 	.word	0xffffffff


	//   ....[35]....
        /*0108*/ 	.word	0xffffffff


	//   ....[36]....
        /*010c*/ 	.word	0xffffffff


	//   ....[37]....
        /*0110*/ 	.word	0xffffffff


	//   ....[38]....
        /*0114*/ 	.word	0xffffffff


	//   ....[39]....
        /*0118*/ 	.word	0xffffffff


	//   ....[40]....
        /*011c*/ 	.word	0xffffffff


	//   ....[41]....
        /*0120*/ 	.word	0xffffffff


	//   ....[42]....
        /*0124*/ 	.word	0xffffffff


	//   ....[43]....
        /*0128*/ 	.word	0xffffffff


	//   ....[44]....
        /*012c*/ 	.word	0xffffffff


	//----- nvinfo : EIATTR_COOP_GROUP_INSTR_OFFSETS
	.align		4
.L_474:
        /*0130*/ 	.byte	0x04, 0x28
        /*0132*/ 	.short	(.L_476 - .L_475)


	//   ....[0]....
.L_475:
        /*0134*/ 	.word	0x00000b40


	//   ....[1]....
        /*0138*/ 	.word	0x00000b70


	//   ....[2]....
        /*013c*/ 	.word	0x00000b80


	//   ....[3]....
        /*0140*/ 	.word	0x00000c80


	//   ....[4]....
        /*0144*/ 	.word	0x00000cb0


	//   ....[5]....
        /*0148*/ 	.word	0x00000ce0


	//   ....[6]....
        /*014c*/ 	.word	0x00000de0


	//   ....[7]....
        /*0150*/ 	.word	0x00000e10


	//   ....[8]....
        /*0154*/ 	.word	0x00000e40


	//   ....[9]....
        /*0158*/ 	.word	0x00000f40


	//   ....[10]....
        /*015c*/ 	.word	0x00000f70


	//   ....[11]....
        /*0160*/ 	.word	0x00000fa0


	//   ....[12]....
        /*0164*/ 	.word	0x000010a0


	//   ....[13]....
        /*0168*/ 	.word	0x000010e0


	//   ....[14]....
        /*016c*/ 	.word	0x00001110


	//   ....[15]....
        /*0170*/ 	.word	0x00001cb0


	//   ....[16]....
        /*0174*/ 	.word	0x00001cc0


	//   ....[17]....
        /*0178*/ 	.word	0x00001cd0


	//   ....[18]....
        /*017c*/ 	.word	0x00001dd0


	//   ....[19]....
        /*0180*/ 	.word	0x00001e10


	//   ....[20]....
        /*0184*/ 	.word	0x00001e30


	//   ....[21]....
        /*0188*/ 	.word	0x00001f40


	//   ....[22]....
        /*018c*/ 	.word	0x00001f80


	//   ....[23]....
        /*0190*/ 	.word	0x00001fa0


	//   ....[24]....
        /*0194*/ 	.word	0x000020b0


	//   ....[25]....
        /*0198*/ 	.word	0x000020f0


	//   ....[26]....
        /*019c*/ 	.word	0x00002110


	//   ....[27]....
        /*01a0*/ 	.word	0x00002220


	//   ....[28]....
        /*01a4*/ 	.word	0x00002260


	//   ....[29]....
        /*01a8*/ 	.word	0x00002290


	//   ....[30]....
        /*01ac*/ 	.word	0x00004810


	//   ....[31]....
        /*01b0*/ 	.word	0x00004840


	//   ....[32]....
        /*01b4*/ 	.word	0x00004850


	//   ....[33]....
        /*01b8*/ 	.word	0x00004950


	//   ....[34]....
        /*01bc*/ 	.word	0x00004980


	//   ....[35]....
        /*01c0*/ 	.word	0x000049b0


	//   ....[36]....
        /*01c4*/ 	.word	0x00004ab0


	//   ....[37]....
        /*01c8*/ 	.word	0x00004ae0


	//   ....[38]....
        /*01cc*/ 	.word	0x00004b10


	//   ....[39]....
        /*01d0*/ 	.word	0x00004c10


	//   ....[40]....
        /*01d4*/ 	.word	0x00004c40


	//   ....[41]....
        /*01d8*/ 	.word	0x00004c70


	//   ....[42]....
        /*01dc*/ 	.word	0x00004d70


	//   ....[43]....
        /*01e0*/ 	.word	0x00004db0


	//   ....[44]....
        /*01e4*/ 	.word	0x00004de0


	//----- nvinfo : EIATTR_VRC_CTA_INIT_COUNT
	.align		4
.L_476:
        /*01e8*/ 	.byte	0x02, 0x4a
	.zero		1
	.zero		1


	//----- nvinfo : EIATTR_EXIT_INSTR_OFFSETS
	.align		4
        /*01ec*/ 	.byte	0x04, 0x1c
        /*01ee*/ 	.short	(.L_478 - .L_477)


	//   ....[0]....
.L_477:
        /*01f0*/ 	.word	0x000058a0


	//   ....[1]....
        /*01f4*/ 	.word	0x00005920


	//----- nvinfo : EIATTR_MAX_THREADS
	.align		4
.L_478:
        /*01f8*/ 	.byte	0x04, 0x05
        /*01fa*/ 	.short	(.L_480 - .L_479)
.L_479:
        /*01fc*/ 	.word	0x00000100
        /*0200*/ 	.word	0x00000001
        /*0204*/ 	.word	0x00000001


	//----- nvinfo : EIATTR_CRS_STACK_SIZE
	.align		4
.L_480:
        /*0208*/ 	.byte	0x04, 0x1e
        /*020a*/ 	.short	(.L_482 - .L_481)
.L_481:
        /*020c*/ 	.word	0x00000000


	//----- nvinfo : EIATTR_CBANK_PARAM_SIZE
	.align		4
.L_482:
        /*0210*/ 	.byte	0x03, 0x19
        /*0212*/ 	.short	0x0051


	//----- nvinfo : EIATTR_PARAM_CBANK
	.align		4
        /*0214*/ 	.byte	0x04, 0x0a
        /*0216*/ 	.short	(.L_484 - .L_483)
	.align		4
.L_483:
        /*0218*/ 	.word	index@(.nv.constant0._ZN6thrust24THRUST_300001_SM_1000_NS8cuda_cub4core6detail13_kernel_agentINS1_8__reduce11ReduceAgentINS0_12zip_iteratorIN4cuda3std3__45tupleIJNS0_10device_ptrIKfEENS0_17counting_iteratorIlNS0_11use_defaultESG_SG_EEEEEEEPNSB_IJflEEESK_iNS1_9__extrema9arg_min_fIflNSA_4lessIfEEEEEEJSJ_SL_iN3cub18CUB_300001_SM_100013GridEvenShareIiEENST_9GridQueueIjEESQ_EEEvDpT0_)
        /*021c*/ 	.short	0x0380
        /*021e*/ 	.short	0x0051


	//----- nvinfo : EIATTR_SW_WAR
	.align		4
.L_484:
        /*0220*/ 	.byte	0x04, 0x36
        /*0222*/ 	.short	(.L_486 - .L_485)
.L_485:
        /*0224*/ 	.word	0x00000008
.L_486:


//--------------------- .nv.info._ZN6thrust24THRUST_300001_SM_1000_NS8cuda_cub4core6detail13_kernel_agentINS1_8__reduce11ReduceAgentINS0_12zip_iteratorIN4cuda3std3__45tupleIJNS0_10device_ptrIKfEENS0_17counting_iteratorIlNS0_11use_defaultESG_SG_EEEEEEEPNSB_IJflEEESK_iNS1_9__extrema9arg_min_fIflNSA_4lessIfEEEEEEJSJ_SL_iSQ_EEEvDpT0_ --------------------------
	.section	.nv.info._ZN6thrust24THRUST_300001_SM_1000_NS8cuda_cub4core6detail13_kernel_agentINS1_8__reduce11ReduceAgentINS0_12zip_iteratorIN4cuda3std3__45tupleIJNS0_10device_ptrIKfEENS0_17counting_iteratorIlNS0_11use_defaultESG_SG_EEEEEEEPNSB_IJflEEESK_iNS1_9__extrema9arg_min_fIflNSA_4lessIfEEEEEEJSJ_SL_iSQ_EEEvDpT0_,"",@"SHT_CUDA_INFO"
	.sectionflags	@""
	.align	4


	//----- nvinfo : EIATTR_CUDA_API_VERSION
	.align		4
        /*0000*/ 	.byte	0x04, 0x37
        /*0002*/ 	.short	(.L_488 - .L_487)
.L_487:
        /*0004*/ 	.word	0x00000082


	//----- nvinfo : EIATTR_KPARAM_INFO
	.align		4
.L_488:
        /*0008*/ 	.byte	0x04, 0x17
        /*000a*/ 	.short	(.L_490 - .L_489)
.L_489:
        /*000c*/ 	.word	0x00000000
        /*0010*/ 	.short	0x0003
        /*0012*/ 	.short	0x001c
        /*0014*/ 	.byte	0x00, 0xf0, 0x05, 0x00


	//----- nvinfo : EIATTR_KPARAM_INFO
	.align		4
.L_490:
        /*0018*/ 	.byte	0x04, 0x17
        /*001a*/ 	.short	(.L_492 - .L_491)
.L_491:
        /*001c*/ 	.word	0x00000000
        /*0020*/ 	.short	0x0002
        /*0022*/ 	.short	0x0018
        /*0024*/ 	.byte	0x00, 0xf0, 0x11, 0x00


	//----- nvinfo : EIATTR_KPARAM_INFO
	.align		4
.L_492:
        /*0028*/ 	.byte	0x04, 0x17
        /*002a*/ 	.short	(.L_494 - .L_493)
.L_493:
        /*002c*/ 	.word	0x00000000
        /*0030*/ 	.short	0x0001
        /*0032*/ 	.short	0x0010
        /*0034*/ 	.byte	0x00, 0xf5, 0x21, 0x00


	//----- nvinfo : EIATTR_KPARAM_INFO
	.align		4
.L_494:
        /*0038*/ 	.byte	0x04, 0x17
        /*003a*/ 	.short	(.L_496 - .L_495)
.L_495:
        /*003c*/ 	.word	0x00000000
        /*0040*/ 	.short	0x0000
        /*0042*/ 	.short	0x0000
        /*0044*/ 	.byte	0x00, 0xf0, 0x41, 0x00


	//----- nvinfo : EIATTR_SPARSE_MMA_MASK
	.align		4
.L_496:
        /*0048*/ 	.byte	0x03, 0x50
        /*004a*/ 	.short	0x0000


	//----- nvinfo : EIATTR_MAXREG_COUNT
	.align		4
        /*004c*/ 	.byte	0x03, 0x1b
        /*004e*/ 	.short	0x00ff


	//----- nvinfo : EIATTR_NUM_BARRIERS
	.align		4
        /*0050*/ 	.byte	0x02, 0x4c
        /*0052*/ 	.byte	0x01
	.zero		1


	//----- nvinfo : EIATTR_MERCURY_ISA_VERSION
	.align		4
        /*0054*/ 	.byte	0x03, 0x5f
        /*0056*/ 	.short	0x0101


	//----- nvinfo : EIATTR_COOP_GROUP_MASK_REGIDS
	.align		4
        /*0058*/ 	.byte	0x04, 0x29
        /*005a*/ 	.short	(.L_498 - .L_497)


	//   ....[0]....
.L_497:
        /*005c*/ 	.word	0xffffffff


	//   ....[1]....
        /*0060*/ 	.word	0xffffffff


	//   ....[2]....
        /*0064*/ 	.word	0xffffffff


	//   ....[3]....
        /*0068*/ 	.word	0xffffffff


	//   ....[4]....
        /*006c*/ 	.word	0xffffffff


	//   ....[5]....
        /*0070*/ 	.word	0xffffffff


	//   ....[6]....
        /*0074*/ 	.word	0xffffffff


	//   ....[7]....
        /*0078*/ 	.word	0xffffffff


	//   ....[8]....
        /*007c*/ 	.word	0xffffffff


	//   ....[9]....
        /*0080*/ 	.word	0xffffffff


	//   ....[10]....
        /*0084*/ 	.word	0xffffffff


	//   ....[11]....
        /*0088*/ 	.word	0xffffffff


	//   ....[12]....
        /*008c*/ 	.word	0xffffffff


	//   ....[13]....
        /*0090*/ 	.word	0xffffffff


	//   ....[14]....
        /*0094*/ 	.word	0xffffffff


	//   ....[15]....
        /*0098*/ 	.word	0xffffffff


	//   ....[16]....
        /*009c*/ 	.word	0xffffffff


	//   ....[17]....
        /*00a0*/ 	.word	0xffffffff


	//   ....[18]....
        /*00a4*/ 	.word	0xffffffff


	//   ....[19]....
        /*00a8*/ 	.word	0xffffffff


	//   ....[20]....
        /*00ac*/ 	.word	0xffffffff


	//   ....[21]....
        /*00b0*/ 	.word	0xffffffff


	//   ....[22]....
        /*00b4*/ 	.word	0xffffffff


	//   ....[23]....
        /*00b8*/ 	.word	0xffffffff


	//   ....[24]....
        /*00bc*/ 	.word	0xffffffff


	//   ....[25]....
        /*00c0*/ 	.word	0xffffffff


	//   ....[26]....
        /*00c4*/ 	.word	0xffffffff


	//   ....[27]....
        /*00c8*/ 	.word	0xffffffff


	//   ....[28]....
        /*00cc*/ 	.word	0xffffffff


	//   ....[29]....
        /*00d0*/ 	.word	0xffffffff


	//   ....[30]....
        /*00d4*/ 	.word	0xffffffff


	//   ....[31]....
        /*00d8*/ 	.word	0xffffffff


	//   ....[32]....
        /*00dc*/ 	.word	0xffffffff


	//   ....[33]....
        /*00e0*/ 	.word	0xffffffff


	//   ....[34]....
        /*00e4*/ 	.word	0xffffffff


	//   ....[35]....
        /*00e8*/ 	.word	0xffffffff


	//   ....[36]....
        /*00ec*/ 	.word	0xffffffff


	//   ....[37]....
        /*00f0*/ 	.word	0xffffffff


	//   ....[38]....
        /*00f4*/ 	.word	0xffffffff


	//   ....[39]....
        /*00f8*/ 	.word	0xffffffff


	//   ....[40]....
        /*00fc*/ 	.word	0xffffffff


	//   ....[41]....
        /*0100*/ 	.word	0xffffffff


	//   ....[42]....
        /*0104*/ 	.word	0xffffffff


	//   ....[43]....
        /*0108*/ 	.word	0xffffffff


	//   ....[44]....
        /*010c*/ 	.word	0xffffffff


	//----- nvinfo : EIATTR_COOP_GROUP_INSTR_OFFSETS
	.align		4
.L_498:
        /*0110*/ 	.byte	0x04, 0x28
        /*0112*/ 	.short	(.L_500 - .L_499)


	//   ....[0]....
.L_499:
        /*0114*/ 	.word	0x00000b10


	//   ....[1]....
        /*0118*/ 	.word	0x00000b40


	//   ....[2]....
        /*011c*/ 	.word	0x00000b50


	//   ....[3]....
        /*0120*/ 	.word	0x00000c50


	//   ....[4]....
        /*0124*/ 	.word	0x00000c80


	//   ....[5]....
        /*0128*/ 	.word	0x00000cb0


	//   ....[6]....
        /*012c*/ 	.word	0x00000db0


	//   ....[7]....
        /*0130*/ 	.word	0x00000de0


	//   ....[8]....
        /*0134*/ 	.word	0x00000e10


	//   ....[9]....
        /*0138*/ 	.word	0x00000f10


	//   ....[10]....
        /*013c*/ 	.word	0x00000f40


	//   ....[11]....
        /*0140*/ 	.word	0x00000f70


	//   ....[12]....
        /*0144*/ 	.word	0x00001070


	//   ....[13]....
        /*0148*/ 	.word	0x000010b0


	//   ....[14]....
        /*014c*/ 	.word	0x000010e0


	//   ....[15]....
        /*0150*/ 	.word	0x00001c80


	//   ....[16]....
        /*0154*/ 	.word	0x00001c90


	//   ....[17]....
        /*0158*/ 	.word	0x00001ca0


	//   ....[18]....
        /*015c*/ 	.word	0x00001da0


	//   ....[19]....
        /*0160*/ 	.word	0x00001de0


	//   ....[20]....
        /*0164*/ 	.word	0x00001e00


	//   ....[21]....
        /*0168*/ 	.word	0x00001f10


	//   ....[22]....
        /*016c*/ 	.word	0x00001f50


	//   ....[23]....
        /*0170*/ 	.word	0x00001f70


	//   ....[24]....
        /*0174*/ 	.word	0x00002080


	//   ....[25]....
        /*0178*/ 	.word	0x000020c0


	//   ....[26]....
        /*017c*/ 	.word	0x000020f0


	//   ....[27]....
        /*0180*/ 	.word	0x000021f0


	//   ....[28]....
        /*0184*/ 	.word	0x00002230


	//   ....[29]....
        /*0188*/ 	.word	0x00002260


	//   ....[30]....
        /*018c*/ 	.word	0x000045f0


	//   ....[31]....
        /*0190*/ 	.word	0x00004620


	//   ....[32]....
        /*0194*/ 	.word	0x00004630


	//   ....[33]....
        /*0198*/ 	.word	0x00004730


	//   ....[34]....
        /*019c*/ 	.word	0x00004760


	//   ....[35]....
        /*01a0*/ 	.word	0x00004790


	//   ....[36]....
        /*01a4*/ 	.word	0x00004890


	//   ....[37]....
        /*01a8*/ 	.word	0x000048c0


	//   ....[38]....
        /*01ac*/ 	.word	0x000048f0


	//   ....[39]....
        /*01b0*/ 	.word	0x000049f0


	//   ....[40]....
        /*01b4*/ 	.word	0x00004a20


	//   ....[41]....
        /*01b8*/ 	.word	0x00004a50


	//   ....[42]....
        /*01bc*/ 	.word	0x00004b50


	//   ....[43]....
        /*01c0*/ 	.word	0x00004b90


	//   ....[44]....
        /*01c4*/ 	.word	0x00004bc0


	//----- nvinfo : EIATTR_VRC_CTA_INIT_COUNT
	.align		4
.L_500:
        /*01c8*/ 	.byte	0x02, 0x4a
	.zero		1
	.zero		1


	//----- nvinfo : EIATTR_EXIT_INSTR_OFFSETS
	.align		4
        /*01cc*/ 	.byte	0x04, 0x1c
        /*01ce*/ 	.short	(.L_502 - .L_501)


	//   ....[0]....
.L_501:
        /*01d0*/ 	.word	0x00000030


	//   ....[1]....
        /*01d4*/ 	.word	0x000056a0


	//   ....[2]....
        /*01d8*/ 	.word	0x00005700


	//----- nvinfo : EIATTR_MAX_THREADS
	.align		4
.L_502:
        /*01dc*/ 	.byte	0x04, 0x05
        /*01de*/ 	.short	(.L_504 - .L_503)
.L_503:
        /*01e0*/ 	.word	0x00000100
        /*01e4*/ 	.word	0x00000001
        /*01e8*/ 	.word	0x00000001


	//----- nvinfo : EIATTR_CRS_STACK_SIZE
	.align		4
.L_504:
        /*01ec*/ 	.byte	0x04, 0x1e
        /*01ee*/ 	.short	(.L_506 - .L_505)
.L_505:
        /*01f0*/ 	.word	0x00000000


	//----- nvinfo : EIATTR_CBANK_PARAM_SIZE
	.align		4
.L_506:
        /*01f4*/ 	.byte	0x03, 0x19
        /*01f6*/ 	.short	0x001d


	//----- nvinfo : EIATTR_PARAM_CBANK
	.align		4
        /*01f8*/ 	.byte	0x04, 0x0a
        /*01fa*/ 	.short	(.L_508 - .L_507)
	.align		4
.L_507:
        /*01fc*/ 	.word	index@(.nv.constant0._ZN6thrust24THRUST_300001_SM_1000_NS8cuda_cub4core6detail13_kernel_agentINS1_8__reduce11ReduceAgentINS0_12zip_iteratorIN4cuda3std3__45tupleIJNS0_10device_ptrIKfEENS0_17counting_iteratorIlNS0_11use_defaultESG_SG_EEEEEEEPNSB_IJflEEESK_iNS1_9__extrema9arg_min_fIflNSA_4lessIfEEEEEEJSJ_SL_iSQ_EEEvDpT0_)
        /*0200*/ 	.short	0x0380
        /*0202*/ 	.short	0x001d


	//----- nvinfo : EIATTR_SW_WAR
	.align		4
.L_508:
        /*0204*/ 	.byte	0x04, 0x36
        /*0206*/ 	.short	(.L_510 - .L_509)
.L_509:
        /*0208*/ 	.word	0x00000008
.L_510:


//--------------------- .nv.info._ZN6thrust24THRUST_300001_SM_1000_NS8cuda_cub4core6detail13_kernel_agentINS1_8__reduce11ReduceAgentIPN4cuda3std3__45tupleIJflEEESC_SB_lNS1_9__extrema9arg_max_fIflNS9_4lessIfEEEEEEJSC_SC_iSH_EEEvDpT0_ --------------------------
	.section	.nv.info._ZN6thrust24THRUST_300001_SM_1000_NS8cuda_cub4core6detail13_kernel_agentINS1_8__reduce11ReduceAgentIPN4cuda3std3__45tupleIJflEEESC_SB_lNS1_9__extrema9arg_max_fIflNS9_4lessIfEEEEEEJSC_SC_iSH_EEEvDpT0_,"",@"SHT_CUDA_INFO"
	.sectionflags	@""
	.align	4


	//----- nvinfo : EIATTR_CUDA_API_VERSION
	.align		4
        /*0000*/ 	.byte	0x04, 0x37
        /*0002*/ 	.short	(.L_512 - .L_511)
.L_511:
        /*0004*/ 	.word	0x00000082


	//----- nvinfo : EIATTR_KPARAM_INFO
	.align		4
.L_512:
        /*0008*/ 	.byte	0x04, 0x17
        /*000a*/ 	.short	(.L_514 - .L_513)
.L_513:
        /*000c*/ 	.word	0x00000000
        /*0010*/ 	.short	0x0003
        /*0012*/ 	.short	0x0014
        /*0014*/ 	.byte	0x00, 0xf0, 0x05, 0x00


	//----- nvinfo : EIATTR_KPARAM_INFO
	.align		4
.L_514:
        /*0018*/ 	.byte	0x04, 0x17
        /*001a*/ 	.short	(.L_516 - .L_515)
.L_515:
        /*001c*/ 	.word	0x00000000
        /*0020*/ 	.short	0x0002
        /*0022*/ 	.short	0x0010
        /*0024*/ 	.byte	0x00, 0xf0, 0x11, 0x00


	//----- nvinfo : EIATTR_KPARAM_INFO
	.align		4
.L_516:
        /*0028*/ 	.byte	0x04, 0x17
        /*002a*/ 	.short	(.L_518 - .L_517)
.L_517:
        /*002c*/ 	.word	0x00000000
        /*0030*/ 	.short	0x0001
        /*0032*/ 	.short	0x0008
        /*0034*/ 	.byte	0x00, 0xf5, 0x21, 0x00


	//----- nvinfo : EIATTR_KPARAM_INFO
	.align		4
.L_518:
        /*0038*/ 	.byte	0x04, 0x17
        /*003a*/ 	.short	(.L_520 - .L_519)
.L_519:
        /*003c*/ 	.word	0x00000000
        /*0040*/ 	.short	0x0000
        /*0042*/ 	.short	0x0000
        /*0044*/ 	.byte	0x00, 0xf5, 0x21, 0x00


	//----- nvinfo : EIATTR_SPARSE_MMA_MASK
	.align		4
.L_520:
        /*0048*/ 	.byte	0x03, 0x50
        /*004a*/ 	.short	0x0000


	//----- nvinfo : EIATTR_MAXREG_COUNT
	.align		4
        /*004c*/ 	.byte	0x03, 0x1b
        /*004e*/ 	.short	0x00ff


	//----- nvinfo : EIATTR_NUM_BARRIERS
	.align		4
        /*0050*/ 	.byte	0x02, 0x4c
        /*0052*/ 	.byte	0x01
	.zero		1


	//----- nvinfo : EIATTR_MERCURY_ISA_VERSION
	.align		4
        /*0054*/ 	.byte	0x03, 0x5f
        /*0056*/ 	.short	0x0101


	//----- nvinfo : EIATTR_COOP_GROUP_MASK_REGIDS
	.align		4
        /*0058*/ 	.byte	0x04, 0x29
        /*005a*/ 	.short	(.L_522 - .L_521)


	//   ....[0]....
.L_521:
        /*005c*/ 	.word	0xffffffff


	//   ....[1]....
        /*0060*/ 	.word	0xffffffff


	//   ....[2]....
        /*0064*/ 	.word	0xffffffff


	//   ....[3]....
        /*0068*/ 	.word	0xffffffff


	//   ....[4]....
        /*006c*/ 	.word	0xffffffff


	//   ....[5]....
        /*0070*/ 	.word	0xffffffff


	//   ....[6]....
        /*0074*/ 	.word	0xffffffff


	//   ....[7]....
        /*0078*/ 	.word	0xffffffff


	//   ....[8]....
        /*007c*/ 	.word	0xffffffff


	//   ....[9]....
        /*0080*/ 	.word	0xffffffff


	//   ....[10]....
        /*0084*/ 	.word	0xffffffff


	//   ....[11]....
        /*0088*/ 	.word	0xffffffff


	//   ....[12]....
        /*008c*/ 	.word	0xffffffff


	//   ....[13]....
        /*0090*/ 	.word	0xffffffff


	//   ....[14]....
        /*0094*/ 	.word	0xffffffff


	//   ....[15]....
        /*0098*/ 	.word	0xffffffff


	//   ....[16]....
        /*009c*/ 	.word	0xffffffff


	//   ....[17]....
        /*00a0*/ 	.word	0xffffffff


	//   ....[18]....
        /*00a4*/ 	.word	0xffffffff


	//   ....[19]....
        /*00a8*/ 	.word	0xffffffff


	//   ....[20]....
        /*00ac*/ 	.word	0xffffffff


	//   ....[21]....
        /*00b0*/ 	.word	0xffffffff


	//   ....[22]....
        /*00b4*/ 	.word	0xffffffff


	//   ....[23]....
        /*00b8*/ 	.word	0xffffffff


	//   ....[24]....
        /*00bc*/ 	.word	0xffffffff


	//   ....[25]....
        /*00c0*/ 	.word	0xffffffff


	//   ....[26]....
        /*00c4*/ 	.word	0xffffffff


	//   ....[27]....
        /*00c8*/ 	.word	0xffffffff


	//   ....[28]....
        /*00cc*/ 	.word	0xffffffff


	//   ....[29]....
        /*00d0*/ 	.word	0xffffffff


	//   ....[30]....
        /*00d4*/ 	.word	0xffffffff


	//   ....[31]....
        /*00d8*/ 	.word	0xffffffff


	//   ....[32]....
        /*00dc*/ 	.word	0xffffffff


	//   ....[33]....
        /*00e0*/ 	.word	0xffffffff


	//   ....[34]....
        /*00e4*/ 	.word	0xffffffff


	//   ....[35]....
        /*00e8*/ 	.word	0xffffffff


	//   ....[36]....
        /*00ec*/ 	.word	0xffffffff


	//   ....[37]....
        /*00f0*/ 	.word	0xffffffff


	//   ....[38]....
        /*00f4*/ 	.word	0xffffffff


	//   ....[39]....
        /*00f8*/ 	.word	0xffffffff


	//   ....[40]....
        /*00fc*/ 	.word	0xffffffff


	//   ....[41]....
        /*0100*/ 	.word	0xffffffff


	//   ....[42]....
        /*0104*/ 	.word	0xffffffff


	//   ....[43]....
        /*0108*/ 	.word	0xffffffff


	//   ....[44]....
        /*010c*/ 	.word	0xffffffff


	//----- nvinfo : EIATTR_COOP_GROUP_INSTR_OFFSETS
	.align		4
.L_522:
        /*0110*/ 	.byte	0x04, 0x28
        /*0112*/ 	.short	(.L_524 - .L_523)


	//   ....[0]....
.L_523:
        /*0114*/ 	.word	0x00000a60


	//   ....[1]....
        /*0118*/ 	.word	0x00000a90


	//   ....[2]....
        /*011c*/ 	.word	0x00000aa0


	//   ....[3]....
        /*0120*/ 	.word	0x00000c00


	//   ....[4]....
        /*0124*/ 	.word	0x00000c40


	//   ....[5]....
        /*0128*/ 	.word	0x00000c80


	//   ....[6]....
        /*012c*/ 	.word	0x00000dc0


	//   ....[7]....
        /*0130*/ 	.word	0x00000df0


	//   ....[8]....
        /*0134*/ 	.word	0x00000e20


	//   ....[9]....
        /*0138*/ 	.word	0x00000f50


	//   ....[10]....
        /*013c*/ 	.word	0x00000f80


	//   ....[11]....
        /*0140*/ 	.word	0x00000fb0


	//   ....[12]....
        /*0144*/ 	.word	0x000010e0


	//   ....[13]....
        /*0148*/ 	.word	0x00001110


	//   ....[14]....
        /*014c*/ 	.word	0x00001140


	//   ....[15]....
        /*0150*/ 	.word	0x00001d00


	//   ....[16]....
        /*0154*/ 	.word	0x00001d10


	//   ....[17]....
        /*0158*/ 	.word	0x00001d20


	//   ....[18]....
        /*015c*/ 	.word	0x00001ef0


	//   ....[19]....
        /*0160*/ 	.word	0x00001f30


	//   ....[20]....
        /*0164*/ 	.word	0x00001f60


	//   ....[21]....
        /*0168*/ 	.word	0x00002090


	//   ....[22]....
        /*016c*/ 	.word	0x000020c0


	//   ....[23]....
        /*0170*/ 	.word	0x000020f0


	//   ....[24]....
        /*0174*/ 	.word	0x00002220


	//   ....[25]....
        /*0178*/ 	.word	0x00002250


	//   ....[26]....
        /*017c*/ 	.word	0x00002280


	//   ....[27]....
        /*0180*/ 	.word	0x000023b0


	//   ....[28]....
        /*0184*/ 	.word	0x000023e0


	//   ....[29]....
        /*0188*/ 	.word	0x00002410


	//   ....[30]....
        /*018c*/ 	.word	0x00004a60


	//   ....[31]....
        /*0190*/ 	.word	0x00004a80


	//   ....[32]....
        /*0194*/ 	.word	0x00004a90


	//   ....[33]....
        /*0198*/ 	.word	0x00004c30


	//   ....[34]....
        /*019c*/ 	.word	0x00004c60


	//   ....[35]....
        /*01a0*/ 	.word	0x00004c90


	//   ....[36]....
        /*01a4*/ 	.word	0x00004dc0


	//   ....[37]....
        /*01a8*/ 	.word	0x00004df0


	//   ....[38]....
        /*01ac*/ 	.word	0x00004e20


	//   ....[39]....
        /*01b0*/ 	.word	0x00004f50


	//   ....[40]....
        /*01b4*/ 	.word	0x00004f80


	//   ....[41]....
        /*01b8*/ 	.word	0x00004fb0


	//   ....[42]....
        /*01bc*/ 	.word	0x000050e0


	//   ....[43]....
        /*01c0*/ 	.word	0x00005110


	//   ....[44]....
        /*01c4*/ 	.word	0x00005140


	//----- nvinfo : EIATTR_VRC_CTA_INIT_COUNT
	.align		4
.L_524:
        /*01c8*/ 	.byte	0x02, 0x4a
	.zero		1
	.zero		1


	//----- nvinfo : EIATTR_EXIT_INSTR_OFFSETS
	.align		4
        /*01cc*/ 	.byte	0x04, 0x1c
        /*01ce*/ 	.short	(.L_526 - .L_525)


	//   ....[0]....
.L_525:
        /*01d0*/ 	.word	0x00000030


	//   ....[1]....
        /*01d4*/ 	.word	0x00005c50


	//   ....[2]....
        /*01d8*/ 	.word	0x00005cc0


	//----- nvinfo : EIATTR_MAX_THREADS
	.align		4
.L_526:
        /*01dc*/ 	.byte	0x04, 0x05
        /*01de*/ 	.short	(.L_528 - .L_527)
.L_527:
        /*01e0*/ 	.word	0x00000100
        /*01e4*/ 	.word	0x00000001
        /*01e8*/ 	.word	0x00000001


	//----- nvinfo : EIATTR_CRS_STACK_SIZE
	.align		4
.L_528:
        /*01ec*/ 	.byte	0x04, 0x1e
        /*01ee*/ 	.short	(.L_530 - .L_529)
.L_529:
        /*01f0*/ 	.word	0x00000000


	//----- nvinfo : EIATTR_CBANK_PARAM_SIZE
	.align		4
.L_530:
        /*01f4*/ 	.byte	0x03, 0x19
        /*01f6*/ 	.short	0x0015


	//----- nvinfo : EIATTR_PARAM_CBANK
	.align		4
        /*01f8*/ 	.byte	0x04, 0x0a
        /*01fa*/ 	.short	(.L_532 - .L_531)
	.align		4
.L_531:
        /*01fc*/ 	.word	index@(.nv.constant0._ZN6thrust24THRUST_300001_SM_1000_NS8cuda_cub4core6detail13_kernel_agentINS1_8__reduce11ReduceAgentIPN4cuda3std3__45tupleIJflEEESC_SB_lNS1_9__extrema9arg_max_fIflNS9_4lessIfEEEEEEJSC_SC_iSH_EEEvDpT0_)
        /*0200*/ 	.short	0x0380
        /*0202*/ 	.short	0x0015


	//----- nvinfo : EIATTR_SW_WAR
	.align		4
.L_532:
        /*0204*/ 	.byte	0x04, 0x36
        /*0206*/ 	.short	(.L_534 - .L_533)
.L_533:
        /*0208*/ 	.word	0x00000008
.L_534:


//--------------------- .nv.info._ZN6thrust24THRUST_300001_SM_1000_NS8cuda_cub4core6detail13_kernel_agentINS1_8__reduce10DrainAgentIlEEJN3cub18CUB_300001_SM_10009GridQueueIyEElEEEvDpT0_ --------------------------
	.section	.nv.info._ZN6thrust24THRUST_300001_SM_1000_NS8cuda_cub4core6detail13_kernel_agentINS1_8__reduce10DrainAgentIlEEJN3cub18CUB_300001_SM_10009GridQueueIyEElEEEvDpT0_,"",@"SHT_CUDA_INFO"
	.sectionflags	@""
	.align	4


	//----- nvinfo : EIATTR_CUDA_API_VERSION
	.align		4
        /*0000*/ 	.byte	0x04, 0x37
        /*0002*/ 	.short	(.L_536 - .L_535)
.L_535:
        /*0004*/ 	.word	0x00000082


	//----- nvinfo : EIATTR_KPARAM_INFO
	.align		4
.L_536:
        /*0008*/ 	.byte	0x04, 0x17
        /*000a*/ 	.short	(.L_538 - .L_537)
.L_537:
        /*000c*/ 	.word	0x00000000
        /*0010*/ 	.short	0x0001
        /*0012*/ 	.short	0x0008
        /*0014*/ 	.byte	0x00, 0xf0, 0x21, 0x00


	//----- nvinfo : EIATTR_KPARAM_INFO
	.align		4
.L_538:
        /*0018*/ 	.byte	0x04, 0x17
        /*001a*/ 	.short	(.L_540 - .L_539)
.L_539:
        /*001c*/ 	.word	0x00000000
        /*0020*/ 	.short	0x0000
        /*0022*/ 	.short	0x0000
        /*0024*/ 	.byte	0x00, 0xf0, 0x21, 0x00


	//----- nvinfo : EIATTR_SPARSE_MMA_MASK
	.align		4
.L_540:
        /*0028*/ 	.byte	0x03, 0x50
        /*002a*/ 	.short	0x0000


	//----- nvinfo : EIATTR_MAXREG_COUNT
	.align		4
        /*002c*/ 	.byte	0x03, 0x1b
        /*002e*/ 	.short	0x00ff


	//----- nvinfo : EIATTR_MERCURY_ISA_VERSION
	.align		4
        /*0030*/ 	.byte	0x03, 0x5f
        /*0032*/ 	.short	0x0101


	//----- nvinfo : EIATTR_VRC_CTA_INIT_COUNT
	.align		4
        /*0034*/ 	.byte	0x02, 0x4a
	.zero		1
	.zero		1


	//----- nvinfo : EIATTR_EXIT_INSTR_OFFSETS
	.align		4
        /*0038*/ 	.byte	0x04, 0x1c
        /*003a*/ 	.short	(.L_542 - .L_541)


	//   ....[0]....
.L_541:
        /*003c*/ 	.word	0x00000060


	//----- nvinfo : EIATTR_MAX_THREADS
	.align		4
.L_542:
        /*0040*/ 	.byte	0x04, 0x05
        /*0042*/ 	.short	(.L_544 - .L_543)
.L_543:
        /*0044*/ 	.word	0x00000001
        /*0048*/ 	.word	0x00000001
        /*004c*/ 	.word	0x00000001


	//----- nvinfo : EIATTR_CBANK_PARAM_SIZE
	.align		4
.L_544:
        /*0050*/ 	.byte	0x03, 0x19
        /*0052*/ 	.short	0x0010


	//----- nvinfo : EIATTR_PARAM_CBANK
	.align		4
        /*0054*/ 	.byte	0x04, 0x0a
        /*0056*/ 	.short	(.L_546 - .L_545)
	.align		4
.L_545:
        /*0058*/ 	.word	index@(.nv.constant0._ZN6thrust24THRUST_300001_SM_1000_NS8cuda_cub4core6detail13_kernel_agentINS1_8__reduce10DrainAgentIlEEJN3cub18CUB_300001_SM_10009GridQueueIyEElEEEvDpT0_)
        /*005c*/ 	.short	0x0380
        /*005e*/ 	.short	0x0010


	//----- nvinfo : EIATTR_SW_WAR
	.align		4
.L_546:
        /*0060*/ 	.byte	0x04, 0x36
        /*0062*/ 	.short	(.L_548 - .L_547)
.L_547:
        /*0064*/ 	.word	0x00000008
.L_548:


//--------------------- .nv.info._ZN6thrust24THRUST_300001_SM_1000_NS8cuda_cub4core6detail13_kernel_agentINS1_8__reduce11ReduceAgentINS0_12zip_iteratorIN4cuda3std3__45tupleIJNS0_10device_ptrIKfEENS0_17counting_iteratorIlNS0_11use_defaultESG_SG_EEEEEEEPNSB_IJflEEESK_lNS1_9__extrema9arg_max_fIflNSA_4lessIfEEEEEEJSJ_SL_lN3cub18CUB_300001_SM_100013GridEvenShareIlEENST_9GridQueueIyEESQ_EEEvDpT0_ --------------------------
	.section	.nv.info._ZN6thrust24THRUST_300001_SM_1000_NS8cuda_cub4core6detail13_kernel_agentINS1_8__reduce11ReduceAgentINS0_12zip_iteratorIN4cuda3std3__45tupleIJNS0_10device_ptrIKfEENS0_17counting_iteratorIlNS0_11use_defaultESG_SG_EEEEEEEPNSB_IJflEEESK_lNS1_9__extrema9arg_max_fIflNSA_4lessIfEEEEEEJSJ_SL_lN3cub18CUB_300001_SM_100013GridEvenShareIlEENST_9GridQueueIyEESQ_EEEvDpT0_,"",@"SHT_CUDA_INFO"
	.sectionflags	@""
	.align	4


	//----- nvinfo : EIATTR_CUDA_API_VERSION
	.align		4
        /*0000*/ 	.byte	0x04, 0x37
        /*0002*/ 	.short	(.L_550 - .L_549)
.L_549:
        /*0004*/ 	.word	0x00000082


	//----- nvinfo : EIATTR_KPARAM_INFO
	.align		4
.L_550:
        /*0008*/ 	.byte	0x04, 0x17
        /*000a*/ 	.short	(.L_552 - .L_551)
.L_551:
        /*000c*/ 	.word	0x00000000
        /*0010*/ 	.short	0x0005
        /*0012*/ 	.short	0x0070
        /*0014*/ 	.byte	0x00, 0xf0, 0x05, 0x00


	//----- nvinfo : EIATTR_KPARAM_INFO
	.align		4
.L_552:
        /*0018*/ 	.byte	0x04, 0x17
        /*001a*/ 	.short	(.L_554 - .L_553)
.L_553:
        /*001c*/ 	.word	0x00000000
        /*0020*/ 	.short	0x0004
        /*0022*/ 	.short	0x0068
        /*0024*/ 	.byte	0x00, 0xf0, 0x21, 0x00


	//----- nvinfo : EIATTR_KPARAM_INFO
	.align		4
.L_554:
        /*0028*/ 	.byte	0x04, 0x17
        /*002a*/ 	.short	(.L_556 - .L_555)
.L_555:
        /*002c*/ 	.word	0x00000000
        /*0030*/ 	.short	0x0003
        /*0032*/ 	.short	0x0020
        /*0034*/ 	.byte	0x00, 0xf0, 0x21, 0x01


	//----- nvinfo : EIATTR_KPARAM_INFO
	.align		4
.L_556:
        /*0038*/ 	.byte	0x04, 0x17
        /*003a*/ 	.short	(.L_558 - .L_557)
.L_557:
        /*003c*/ 	.word	0x00000000
        /*0040*/ 	.short	0x0002
        /*0042*/ 	.short	0x0018
        /*0044*/ 	.byte	0x00, 0xf0, 0x21, 0x00


	//----- nvinfo : EIATTR_KPARAM_INFO
	.align		4
.L_558:
        /*0048*/ 	.byte	0x04, 0x17
        /*004a*/ 	.short	(.L_560 - .L_559)
.L_559:
        /*004c*/ 	.word	0x00000000
        /*0050*/ 	.short	0x0001
        /*0052*/ 	.short	0x0010
        /*0054*/ 	.byte	0x00, 0xf5, 0x21, 0x00


	//----- nvinfo : EIATTR_KPARAM_INFO
	.align		4
.L_560:
        /*0058*/ 	.byte	0x04, 0x17
        /*005a*/ 	.short	(.L_562 - .L_561)
.L_561:
        /*005c*/ 	.word	0x00000000
        /*0060*/ 	.short	0x0000
        /*0062*/ 	.short	0x0000
        /*0064*/ 	.byte	0x00, 0xf0, 0x41, 0x00


	//----- nvinfo : EIATTR_SPARSE_MMA_MASK
	.align		4
.L_562:
        /*0068*/ 	.byte	0x03, 0x50
        /*006a*/ 	.short	0x0000


	//----- nvinfo : EIATTR_MAXREG_COUNT
	.align		4
        /*006c*/ 	.byte	0x03, 0x1b
        /*006e*/ 	.short	0x00ff


	//----- nvinfo : EIATTR_NUM_BARRIERS
	.align		4
        /*0070*/ 	.byte	0x02, 0x4c
        /*0072*/ 	.byte	0x01
	.zero		1


	//----- nvinfo : EIATTR_MERCURY_ISA_VERSION
	.align		4
        /*0074*/ 	.byte	0x03, 0x5f
        /*0076*/ 	.short	0x0101


	//----- nvinfo : EIATTR_COOP_GROUP_MASK_REGIDS
	.align		4
        /*0078*/ 	.byte	0x04, 0x29
        /*007a*/ 	.short	(.L_564 - .L_563)


	//   ....[0]....
.L_563:
        /*007c*/ 	.word	0xffffffff


	//   ....[1]....
        /*0080*/ 	.word	0xffffffff


	//   ....[2]....
        /*0084*/ 	.word	0xffffffff


	//   ....[3]....
        /*0088*/ 	.word	0xffffffff


	//   ....[4]....
        /*008c*/ 	.word	0xffffffff


	//   ....[5]....
        /*0090*/ 	.word	0xffffffff


	//   ....[6]....
        /*0094*/ 	.word	0xffffffff


	//   ....[7]....
        /*0098*/ 	.word	0xffffffff


	//   ....[8]....
        /*009c*/ 	.word	0xffffffff


	//   ....[9]....
        /*00a0*/ 	.word	0xffffffff


	//   ....[10]....
        /*00a4*/ 	.word	0xffffffff


	//   ....[11]....
        /*00a8*/ 	.word	0xffffffff


	//   ....[12]....
        /*00ac*/ 	.word	0xffffffff


	//   ....[13]....
        /*00b0*/ 	.word	0xffffffff


	//   ....[14]....
        /*00b4*/ 	.word	0xffffffff


	//   ....[15]....
        /*00b8*/ 	.word	0xffffffff


	//   ....[16]....
        /*00bc*/ 	.word	0xffffffff


	//   ....[17]....
        /*00c0*/ 	.word	0xffffffff


	//   ....[18]....
        /*00c4*/ 	.word	0xffffffff


	//   ....[19]....
        /*00c8*/ 	.word	0xffffffff


	//   ....[20]....
        /*00cc*/ 	.word	0xffffffff


	//   ....[21]....
        /*00d0*/ 	.word	0xffffffff


	//   ....[22]....
        /*00d4*/ 	.word	0xffffffff


	//   ....[23]....
        /*00d8*/ 	.word	0xffffffff


	//   ....[24]....
        /*00dc*/ 	.word	0xffffffff


	//   ....[25]....
        /*00e0*/ 	.word	0xffffffff


	//   ....[26]....
        /*00e4*/ 	.word	0xffffffff


	//   ....[27]....
        /*00e8*/ 	.word	0xffffffff


	//   ....[28]....
        /*00ec*/ 	.word	0xffffffff


	//   ....[29]....
        /*00f0*/ 	.word	0xffffffff


	//   ....[30]....
        /*00f4*/ 	.word	0xffffffff


	//   ....[31]....
        /*00f8*/ 	.word	0xffffffff


	//   ....[32]....
        /*00fc*/ 	.word	0xffffffff


	//   ....[33]....
        /*0100*/ 	.word	0xffffffff


	//   ....[34]....
        /*0104*/ 	.word	0xffffffff


	//   ....[35]....
        /*0108*/ 	.word	0xffffffff


	//   ....[36]....
        /*010c*/ 	.word	0xffffffff


	//   ....[37]....
        /*0110*/ 	.word	0xffffffff


	//   ....[38]....
        /*0114*/ 	.word	0xffffffff


	//   ....[39]....
        /*0118*/ 	.word	0xffffffff


	//   ....[40]....
        /*011c*/ 	.word	0xffffffff


	//   ....[41]....
        /*0120*/ 	.word	0xffffffff


	//   ....[42]....
        /*0124*/ 	.word	0xffffffff


	//   ....[43]....
        /*0128*/ 	.word	0xffffffff


	//   ....[44]....
        /*012c*/ 	.word	0xffffffff


	//----- nvinfo : EIATTR_COOP_GROUP_INSTR_OFFSETS
	.align		4
.L_564:
        /*0130*/ 	.byte	0x04, 0x28
        /*0132*/ 	.short	(.L_566 - .L_565)


	//   ....[0]....
.L_565:
        /*0134*/ 	.word	0x00000c20


	//   ....[1]....
        /*0138*/ 	.word	0x00000c50


	//   ....[2]....
        /*013c*/ 	.word	0x00000c60


	//   ....[3]....
        /*0140*/ 	.word	0x00000dc0


	//   ....[4]....
        /*0144*/ 	.word	0x00000e00


	//   ....[5]....
        /*0148*/ 	.word	0x00000e40


	//   ....[6]....
        /*014c*/ 	.word	0x00000f80


	//   ....[7]....
        /*0150*/ 	.word	0x00000fb0


	//   ....[8]....
        /*0154*/ 	.word	0x00000fe0


	//   ....[9]....
        /*0158*/ 	.word	0x00001110


	//   ....[10]....
        /*015c*/ 	.word	0x00001140


	//   ....[11]....
        /*0160*/ 	.word	0x00001170


	//   ....[12]....
        /*0164*/ 	.word	0x000012a0


	//   ....[13]....
        /*0168*/ 	.word	0x000012d0


	//   ....[14]....
        /*016c*/ 	.word	0x00001300


	//   ....[15]....
        /*0170*/ 	.word	0x00001eb0


	//   ....[16]....
        /*0174*/ 	.word	0x00001ec0


	//   ....[17]....
        /*0178*/ 	.word	0x00001f40


	//   ....[18]....
        /*017c*/ 	.word	0x000020c0


	//   ....[19]....
        /*0180*/ 	.word	0x000020f0


	//   ....[20]....
        /*0184*/ 	.word	0x00002120


	//   ....[21]....
        /*0188*/ 	.word	0x00002250


	//   ....[22]....
        /*018c*/ 	.word	0x00002280


	//   ....[23]....
        /*0190*/ 	.word	0x000022b0


	//   ....[24]....
        /*0194*/ 	.word	0x000023e0


	//   ....[25]....
        /*0198*/ 	.word	0x00002410


	//   ....[26]....
        /*019c*/ 	.word	0x00002440


	//   ....[27]....
        /*01a0*/ 	.word	0x00002570


	//   ....[28]....
        /*01a4*/ 	.word	0x000025a0


	//   ....[29]....
        /*01a8*/ 	.word	0x000025d0


	//   ....[30]....
        /*01ac*/ 	.word	0x000048a0


	//   ....[31]....
        /*01b0*/ 	.word	0x000048c0


	//   ....[32]....
        /*01b4*/ 	.word	0x000048d0


	//   ....[33]....
        /*01b8*/ 	.word	0x00004a70


	//   ....[34]....
        /*01bc*/ 	.word	0x00004aa0


	//   ....[35]....
        /*01c0*/ 	.word	0x00004ad0


	//   ....[36]....
        /*01c4*/ 	.word	0x00004c00


	//   ....[37]....
        /*01c8*/ 	.word	0x00004c30


	//   ....[38]....
        /*01cc*/ 	.word	0x00004c60


	//   ....[39]....
        /*01d0*/ 	.word	0x00004d90


	//   ....[40]....
        /*01d4*/ 	.word	0x00004dc0


	//   ....[41]....
        /*01d8*/ 	.word	0x00004df0


	//   ....[42]....
        /*01dc*/ 	.word	0x00004f20


	//   ....[43]....
        /*01e0*/ 	.word	0x00004f50


	//   ....[44]....
        /*01e4*/ 	.word	0x00004f80


	//----- nvinfo : EIATTR_VRC_CTA_INIT_COUNT
	.align		4
.L_566:
        /*01e8*/ 	.byte	0x02, 0x4a
	.zero		1
	.zero		1


	//----- nvinfo : EIATTR_EXIT_INSTR_OFFSETS
	.align		4
        /*01ec*/ 	.byte	0x04, 0x1c
        /*01ee*/ 	.short	(.L_568 - .L_567)


	//   ....[0]....
.L_567:
        /*01f0*/ 	.word	0x00005a90


	//   ....[1]....
        /*01f4*/ 	.word	0x00005b00


	//----- nvinfo : EIATTR_MAX_THREADS
	.align		4
.L_568:
        /*01f8*/ 	.byte	0x04, 0x05
        /*01fa*/ 	.short	(.L_570 - .L_569)
.L_569:
        /*01fc*/ 	.word	0x00000100
        /*0200*/ 	.word	0x00000001
        /*0204*/ 	.word	0x00000001


	//----- nvinfo : EIATTR_CRS_STACK_SIZE
	.align		4
.L_570:
        /*0208*/ 	.byte	0x04, 0x1e
        /*020a*/ 	.short	(.L_572 - .L_571)
.L_571:
        /*020c*/ 	.word	0x00000000


	//----- nvinfo : EIATTR_CBANK_PARAM_SIZE
	.align		4
.L_572:
        /*0210*/ 	.byte	0x03, 0x19
        /*0212*/ 	.short	0x0071


	//----- nvinfo : EIATTR_PARAM_CBANK
	.align		4
        /*0214*/ 	.byte	0x04, 0x0a
        /*0216*/ 	.short	(.L_574 - .L_573)
	.align		4
.L_573:
        /*0218*/ 	.word	index@(.nv.constant0._ZN6thrust24THRUST_300001_SM_1000_NS8cuda_cub4core6detail13_kernel_agentINS1_8__reduce11ReduceAgentINS0_12zip_iteratorIN4cuda3std3__45tupleIJNS0_10device_ptrIKfEENS0_17counting_iteratorIlNS0_11use_defaultESG_SG_EEEEEEEPNSB_IJflEEESK_lNS1_9__extrema9arg_max_fIflNSA_4lessIfEEEEEEJSJ_SL_lN3cub18CUB_300001_SM_100013GridEvenShareIlEENST_9GridQueueIyEESQ_EEEvDpT0_)
        /*021c*/ 	.short	0x0380
        /*021e*/ 	.short	0x0071


	//----- nvinfo : EIATTR_SW_WAR
	.align		4
.L_574:
        /*0220*/ 	.byte	0x04, 0x36
        /*0222*/ 	.short	(.L_576 - .L_575)
.L_575:
        /*0224*/ 	.word	0x00000008
.L_576:


//--------------------- .nv.info._ZN6thrust24THRUST_300001_SM_1000_NS8cuda_cub4core6detail13_kernel_agentINS1_8__reduce11ReduceAgentINS0_12zip_iteratorIN4cuda3std3__45tupleIJNS0_10device_ptrIKfEENS0_17counting_iteratorIlNS0_11use_defaultESG_SG_EEEEEEEPNSB_IJflEEESK_lNS1_9__extrema9arg_max_fIflNSA_4lessIfEEEEEEJSJ_SL_lSQ_EEEvDpT0_ --------------------------
	.section	.nv.info._ZN6thrust24THRUST_300001_SM_1000_NS8cuda_cub4core6detail13_kernel_agentINS1_8__reduce11ReduceAgentINS0_12zip_iteratorIN4cuda3std3__45tupleIJNS0_10device_ptrIKfEENS0_17counting_iteratorIlNS0_11use_defaultESG_SG_EEEEEEEPNSB_IJflEEESK_lNS1_9__extrema9arg_max_fIflNSA_4lessIfEEEEEEJSJ_SL_lSQ_EEEvDpT0_,"",@"SHT_CUDA_INFO"
	.sectionflags	@""
	.align	4


	//----- nvinfo : EIATTR_CUDA_API_VERSION
	.align		4
        /*0000*/ 	.byte	0x04, 0x37
        /*0002*/ 	.short	(.L_578 - .L_577)
.L_577:
        /*0004*/ 	.word	0x00000082


	//----- nvinfo : EIATTR_KPARAM_INFO
	.align		4
.L_578:
        /*0008*/ 	.byte	0x04, 0x17
        /*000a*/ 	.short	(.L_580 - .L_579)
.L_579:
        /*000c*/ 	.word	0x00000000
        /*0010*/ 	.short	0x0003
        /*0012*/ 	.short	0x0020
        /*0014*/ 	.byte	0x00, 0xf0, 0x05, 0x00


	//----- nvinfo : EIATTR_KPARAM_INFO
	.align		4
.L_580:
        /*0018*/ 	.byte	0x04, 0x17
        /*001a*/ 	.short	(.L_582 - .L_581)
.L_581:
        /*001c*/ 	.word	0x00000000
        /*0020*/ 	.short	0x0002
        /*0022*/ 	.short	0x0018
        /*0024*/ 	.byte	0x00, 0xf0, 0x21, 0x00


	//----- nvinfo : EIATTR_KPARAM_INFO
	.align		4
.L_582:
        /*0028*/ 	.byte	0x04, 0x17
        /*002a*/ 	.short	(.L_584 - .L_583)
.L_583:
        /*002c*/ 	.word	0x00000000
        /*0030*/ 	.short	0x0001
        /*0032*/ 	.short	0x0010
        /*0034*/ 	.byte	0x00, 0xf5, 0x21, 0x00


	//----- nvinfo : EIATTR_KPARAM_INFO
	.align		4
.L_584:
        /*0038*/ 	.byte	0x04, 0x17
        /*003a*/ 	.short	(.L_586 - .L_585)
.L_585:
        /*003c*/ 	.word	0x00000000
        /*0040*/ 	.short	0x0000
        /*0042*/ 	.short	0x0000
        /*0044*/ 	.byte	0x00, 0xf0, 0x41, 0x00


	//----- nvinfo : EIATTR_SPARSE_MMA_MASK
	.align		4
.L_586:
        /*0048*/ 	.byte	0x03, 0x50
        /*004a*/ 	.short	0x0000


	//----- nvinfo : EIATTR_MAXREG_COUNT
	.align		4
        /*004c*/ 	.byte	0x03, 0x1b
        /*004e*/ 	.short	0x00ff


	//----- nvinfo : EIATTR_NUM_BARRIERS
	.align		4
        /*0050*/ 	.byte	0x02, 0x4c
        /*0052*/ 	.byte	0x01
	.zero		1


	//----- nvinfo : EIATTR_MERCURY_ISA_VERSION
	.align		4
        /*0054*/ 	.byte	0x03, 0x5f
        /*0056*/ 	.short	0x0101


	//----- nvinfo : EIATTR_COOP_GROUP_MASK_REGIDS
	.align		4
        /*0058*/ 	.byte	0x04, 0x29
        /*005a*/ 	.short	(.L_588 - .L_587)


	//   ....[0]....
.L_587:
        /*005c*/ 	.word	0xffffffff


	//   ....[1]....
        /*0060*/ 	.word	0xffffffff


	//   ....[2]....
        /*0064*/ 	.word	0xffffffff


	//   ....[3]....
        /*0068*/ 	.word	0xffffffff


	//   ....[4]....
        /*006c*/ 	.word	0xffffffff


	//   ....[5]....
        /*0070*/ 	.word	0xffffffff


	//   ....[6]....
        /*0074*/ 	.word	0xffffffff


	//   ....[7]....
        /*0078*/ 	.word	0xffffffff


	//   ....[8]....
        /*007c*/ 	.word	0xffffffff


	//   ....[9]....
        /*0080*/ 	.word	0xffffffff


	//   ....[10]....
        /*0084*/ 	.word	0xffffffff


	//   ....[11]....
        /*0088*/ 	.word	0xffffffff


	//   ....[12]....
        /*008c*/ 	.word	0xffffffff


	//   ....[13]....
        /*0090*/ 	.word	0xffffffff


	//   ....[14]....
        /*0094*/ 	.word	0xffffffff


	//   ....[15]....
        /*0098*/ 	.word	0xffffffff


	//   ....[16]....
        /*009c*/ 	.word	0xffffffff


	//   ....[17]....
        /*00a0*/ 	.word	0xffffffff


	//   ....[18]....
        /*00a4*/ 	.word	0xffffffff


	//   ....[19]....
        /*00a8*/ 	.word	0xffffffff


	//   ....[20]....
        /*00ac*/ 	.word	0xffffffff


	//   ....[21]....
        /*00b0*/ 	.word	0xffffffff


	//   ....[22]....
        /*00b4*/ 	.word	0xffffffff


	//   ....[23]....
        /*00b8*/ 	.word	0xffffffff


	//   ....[24]....
        /*00bc*/ 	.word	0xffffffff


	//   ....[25]....
        /*00c0*/ 	.word	0xffffffff


	//   ....[26]....
        /*00c4*/ 	.word	0xffffffff


	//   ....[27]....
        /*00c8*/ 	.word	0xffffffff


	//   ....[28]....
        /*00cc*/ 	.word	0xffffffff


	//   ....[29]....
        /*00d0*/ 	.word	0xffffffff


	//   ....[30]....
        /*00d4*/ 	.word	0xffffffff


	//   ....[31]....
        /*00d8*/ 	.word	0xffffffff


	//   ....[32]....
        /*00dc*/ 	.word	0xffffffff


	//   ....[33]....
        /*00e0*/ 	.word	0xffffffff


	//   ....[34]....
        /*00e4*/ 	.word	0xffffffff


	//   ....[35]....
        /*00e8*/ 	.word	0xffffffff


	//   ....[36]....
        /*00ec*/ 	.word	0xffffffff


	//   ....[37]....
        /*00f0*/ 	.word	0xffffffff


	//   ....[38]....
        /*00f4*/ 	.word	0xffffffff


	//   ....[39]....
        /*00f8*/ 	.word	0xffffffff


	//   ....[40]....
        /*00fc*/ 	.word	0xffffffff


	//   ....[41]....
        /*0100*/ 	.word	0xffffffff


	//   ....[42]....
        /*0104*/ 	.word	0xffffffff


	//   ....[43]....
        /*0108*/ 	.word	0xffffffff


	//   ....[44]....
        /*010c*/ 	.word	0xffffffff


	//----- nvinfo : EIATTR_COOP_GROUP_INSTR_OFFSETS
	.align		4
.L_588:
        /*0110*/ 	.byte	0x04, 0x28
        /*0112*/ 	.short	(.L_590 - .L_589)


	//   ....[0]....
.L_589:
        /*0114*/ 	.word	0x00000b20


	//   ....[1]....
        /*0118*/ 	.word	0x00000b50


	//   ....[2]....
        /*011c*/ 	.word	0x00000b60


	//   ....[3]....
        /*0120*/ 	.word	0x00000cd0


	//   ....[4]....
        /*0124*/ 	.word	0x00000d10


	//   ....[5]....
        /*0128*/ 	.word	0x00000d40


	//   ....[6]....
        /*012c*/ 	.word	0x00000e80


	//   ....[7]....
        /*0130*/ 	.word	0x00000eb0


	//   ....[8]....
        /*0134*/ 	.word	0x00000ee0


	//   ....[9]....
        /*0138*/ 	.word	0x00001010


	//   ....[10]....
        /*013c*/ 	.word	0x00001040


	//   ....[11]....
        /*0140*/ 	.word	0x00001070


	//   ....[12]....
        /*0144*/ 	.word	0x000011a0


	//   ....[13]....
        /*0148*/ 	.word	0x000011d0


	//   ....[14]....
        /*014c*/ 	.word	0x00001200


	//   ....[15]....
        /*0150*/ 	.word	0x00001dc0


	//   ....[16]....
        /*0154*/ 	.word	0x00001dd0


	//   ....[17]....
        /*0158*/ 	.word	0x00001e50


	//   ....[18]....
        /*015c*/ 	.word	0x00001fc0


	//   ....[19]....
        /*0160*/ 	.word	0x00001ff0


	//   ....[20]....
        /*0164*/ 	.word	0x00002020


	//   ....[21]....
        /*0168*/ 	.word	0x00002150


	//   ....[22]....
        /*016c*/ 	.word	0x00002180


	//   ....[23]....
        /*0170*/ 	.word	0x000021b0


	//   ....[24]....
        /*0174*/ 	.word	0x000022e0


	//   ....[25]....
        /*0178*/ 	.word	0x00002310


	//   ....[26]....
        /*017c*/ 	.word	0x00002340


	//   ....[27]....
        /*0180*/ 	.word	0x00002470


	//   ....[28]....
        /*0184*/ 	.word	0x000024a0


	//   ....[29]....
        /*0188*/ 	.word	0x000024d0


	//   ....[30]....
        /*018c*/ 	.word	0x00004400


	//   ....[31]....
        /*0190*/ 	.word	0x00004420


	//   ....[32]....
        /*0194*/ 	.word	0x00004430


	//   ....[33]....
        /*0198*/ 	.word	0x000045d0


	//   ....[34]....
        /*019c*/ 	.word	0x00004600


	//   ....[35]....
        /*01a0*/ 	.word	0x00004630


	//   ....[36]....
        /*01a4*/ 	.word	0x00004760


	//   ....[37]....
        /*01a8*/ 	.word	0x00004790


	//   ....[38]....
        /*01ac*/ 	.word	0x000047c0


	//   ....[39]....
        /*01b0*/ 	.word	0x000048f0


	//   ....[40]....
        /*01b4*/ 	.word	0x00004920


	//   ....[41]....
        /*01b8*/ 	.word	0x00004950


	//   ....[42]....
        /*01bc*/ 	.word	0x00004a80


	//   ....[43]....
        /*01c0*/ 	.word	0x00004ab0


	//   ....[44]....
        /*01c4*/ 	.word	0x00004ae0


	//----- nvinfo : EIATTR_VRC_CTA_INIT_COUNT
	.align		4
.L_590:
        /*01c8*/ 	.byte	0x02, 0x4a
	.zero		1
	.zero		1


	//----- nvinfo : EIATTR_EXIT_INSTR_OFFSETS
	.align		4
        /*01cc*/ 	.byte	0x04, 0x1c
        /*01ce*/ 	.short	(.L_592 - .L_591)


	//   ....[0]....
.L_591:
        /*01d0*/ 	.word	0x00000040


	//   ....[1]....
        /*01d4*/ 	.word	0x000055f0


	//   ....[2]....
        /*01d8*/ 	.word	0x00005660


	//----- nvinfo : EIATTR_MAX_THREADS
	.align		4
.L_592:
        /*01dc*/ 	.byte	0x04, 0x05
        /*01de*/ 	.short	(.L_594 - .L_593)
.L_593:
        /*01e0*/ 	.word	0x00000100
        /*01e4*/ 	.word	0x00000001
        /*01e8*/ 	.word	0x00000001


	//----- nvinfo : EIATTR_CRS_STACK_SIZE
	.align		4
.L_594:
        /*01ec*/ 	.byte	0x04, 0x1e
        /*01ee*/ 	.short	(.L_596 - .L_595)
.L_595:
        /*01f0*/ 	.word	0x00000000


	//----- nvinfo : EIATTR_CBANK_PARAM_SIZE
	.align		4
.L_596:
        /*01f4*/ 	.byte	0x03, 0x19
        /*01f6*/ 	.short	0x0021


	//----- nvinfo : EIATTR_PARAM_CBANK
	.align		4
        /*01f8*/ 	.byte	0x04, 0x0a
        /*01fa*/ 	.short	(.L_598 - .L_597)
	.align		4
.L_597:
        /*01fc*/ 	.word	index@(.nv.constant0._ZN6thrust24THRUST_300001_SM_1000_NS8cuda_cub4core6detail13_kernel_agentINS1_8__reduce11ReduceAgentINS0_12zip_iteratorIN4cuda3std3__45tupleIJNS0_10device_ptrIKfEENS0_17counting_iteratorIlNS0_11use_defaultESG_SG_EEEEEEEPNSB_IJflEEESK_lNS1_9__extrema9arg_max_fIflNSA_4lessIfEEEEEEJSJ_SL_lSQ_EEEvDpT0_)
        /*0200*/ 	.short	0x0380
        /*0202*/ 	.short	0x0021


	//----- nvinfo : EIATTR_SW_WAR
	.align		4
.L_598:
        /*0204*/ 	.byte	0x04, 0x36
        /*0206*/ 	.short	(.L_600 - .L_599)
.L_599:
        /*0208*/ 	.word	0x00000008
.L_600:


//--------------------- .nv.info._ZN6thrust24THRUST_300001_SM_1000_NS8cuda_cub4core6detail13_kernel_agentINS1_8__reduce11ReduceAgentIPN4cuda3std3__45tupleIJflEEESC_SB_iNS1_9__extrema9arg_max_fIflNS9_4lessIfEEEEEEJSC_SC_iSH_EEEvDpT0_ --------------------------
	.section	.nv.info._ZN6thrust24THRUST_300001_SM_1000_NS8cuda_cub4core6detail13_kernel_agentINS1_8__reduce11ReduceAgentIPN4cuda3std3__45tupleIJflEEESC_SB_iNS1_9__extrema9arg_max_fIflNS9_4lessIfEEEEEEJSC_SC_iSH_EEEvDpT0_,"",@"SHT_CUDA_INFO"
	.sectionflags	@""
	.align	4


	//----- nvinfo : EIATTR_CUDA_API_VERSION
	.align		4
        /*0000*/ 	.byte	0x04, 0x37
        /*0002*/ 	.short	(.L_602 - .L_601)
.L_601:
        /*0004*/ 	.word	0x00000082


	//----- nvinfo : EIATTR_KPARAM_INFO
	.align		4
.L_602:
        /*0008*/ 	.byte	0x04, 0x17
        /*000a*/ 	.short	(.L_604 - .L_603)
.L_603:
        /*000c*/ 	.word	0x00000000
        /*0010*/ 	.short	0x0003
        /*0012*/ 	.short	0x0014
        /*0014*/ 	.byte	0x00, 0xf0, 0x05, 0x00


	//----- nvinfo : EIATTR_KPARAM_INFO
	.align		4
.L_604:
        /*0018*/ 	.byte	0x04, 0x17
        /*001a*/ 	.short	(.L_606 - .L_605)
.L_605:
        /*001c*/ 	.word	0x00000000
        /*0020*/ 	.short	0x0002
        /*0022*/ 	.short	0x0010
        /*0024*/ 	.byte	0x00, 0xf0, 0x11, 0x00


	//----- nvinfo : EIATTR_KPARAM_INFO
	.align		4
.L_606:
        /*0028*/ 	.byte	0x04, 0x17
        /*002a*/ 	.short	(.L_608 - .L_607)
.L_607:
        /*002c*/ 	.word	0x00000000
        /*0030*/ 	.short	0x0001
        /*0032*/ 	.short	0x0008
        /*0034*/ 	.byte	0x00, 0xf5, 0x21, 0x00


	//----- nvinfo : EIATTR_KPARAM_INFO
	.align		4
.L_608:
        /*0038*/ 	.byte	0x04, 0x17
        /*003a*/ 	.short	(.L_610 - .L_609)
.L_609:
        /*003c*/ 	.word	0x00000000
        /*0040*/ 	.short	0x0000
        /*0042*/ 	.short	0x0000
        /*0044*/ 	.byte	0x00, 0xf5, 0x21, 0x00


	//----- nvinfo : EIATTR_SPARSE_MMA_MASK
	.align		4
.L_610:
        /*0048*/ 	.byte	0x03, 0x50
        /*004a*/ 	.short	0x0000


	//----- nvinfo : EIATTR_MAXREG_COUNT
	.align		4
        /*004c*/ 	.byte	0x03, 0x1b
        /*004e*/ 	.short	0x00ff


	//----- nvinfo : EIATTR_NUM_BARRIERS
	.align		4
        /*0050*/ 	.byte	0x02, 0x4c
        /*0052*/ 	.byte	0x01
	.zero		1


	//----- nvinfo : EIATTR_MERCURY_ISA_VERSION
	.align		4
        /*0054*/ 	.byte	0x03, 0x5f
        /*0056*/ 	.short	0x0101


	//----- nvinfo : EIATTR_COOP_GROUP_MASK_REGIDS
	.align		4
        /*0058*/ 	.byte	0x04, 0x29
        /*005a*/ 	.short	(.L_612 - .L_611)


	//   ....[0]....
.L_611:
        /*005c*/ 	.word	0xffffffff


	//   ....[1]....
        /*0060*/ 	.word	0xffffffff


	//   ....[2]....
        /*0064*/ 	.word	0xffffffff


	//   ....[3]....
        /*0068*/ 	.word	0xffffffff


	//   ....[4]....
        /*006c*/ 	.word	0xffffffff


	//   ....[5]....
        /*0070*/ 	.word	0xffffffff


	//   ....[6]....
        /*0074*/ 	.word	0xffffffff


	//   ....[7]....
        /*0078*/ 	.word	0xffffffff


	//   ....[8]....
        /*007c*/ 	.word	0xffffffff


	//   ....[9]....
        /*0080*/ 	.word	0xffffffff


	//   ....[10]....
        /*0084*/ 	.word	0xffffffff


	//   ....[11]....
        /*0088*/ 	.word	0xffffffff


	//   ....[12]....
        /*008c*/ 	.word	0xffffffff


	//   ....[13]....
        /*0090*/ 	.word	0xffffffff


	//   ....[14]....
        /*0094*/ 	.word	0xffffffff


	//   ....[15]....
        /*0098*/ 	.word	0xffffffff


	//   ....[16]....
        /*009c*/ 	.word	0xffffffff


	//   ....[17]....
        /*00a0*/ 	.word	0xffffffff


	//   ....[18]....
        /*00a4*/ 	.word	0xffffffff


	//   ....[19]....
        /*00a8*/ 	.word	0xffffffff


	//   ....[20]....
        /*00ac*/ 	.word	0xffffffff


	//   ....[21]....
        /*00b0*/ 	.word	0xffffffff


	//   ....[22]....
        /*00b4*/ 	.word	0xffffffff


	//   ....[23]....
        /*00b8*/ 	.word	0xffffffff


	//   ....[24]....
        /*00bc*/ 	.word	0xffffffff


	//   ....[25]....
        /*00c0*/ 	.word	0xffffffff


	//   ....[26]....
        /*00c4*/ 	.word	0xffffffff


	//   ....[27]....
        /*00c8*/ 	.word	0xffffffff


	//   ....[28]....
        /*00cc*/ 	.word	0xffffffff


	//   ....[29]....
        /*00d0*/ 	.word	0xffffffff


	//   ....[30]....
        /*00d4*/ 	.word	0xffffffff


	//   ....[31]....
        /*00d8*/ 	.word	0xffffffff


	//   ....[32]....
        /*00dc*/ 	.word	0xffffffff


	//   ....[33]....
        /*00e0*/ 	.word	0xffffffff


	//   ....[34]....
        /*00e4*/ 	.word	0xffffffff


	//   ....[35]....
        /*00e8*/ 	.word	0xffffffff


	//   ....[36]....
        /*00ec*/ 	.word	0xffffffff


	//   ....[37]....
        /*00f0*/ 	.word	0xffffffff


	//   ....[38]....
        /*00f4*/ 	.word	0xffffffff


	//   ....[39]....
        /*00f8*/ 	.word	0xffffffff


	//   ....[40]....
        /*00fc*/ 	.word	0xffffffff


	//   ....[41]....
        /*0100*/ 	.word	0xffffffff


	//   ....[42]....
        /*0104*/ 	.word	0xffffffff


	//   ....[43]....
        /*0108*/ 	.word	0xffffffff


	//   ....[44]....
        /*010c*/ 	.word	0xffffffff


	//----- nvinfo : EIATTR_COOP_GROUP_INSTR_OFFSETS
	.align		4
.L_612:
        /*0110*/ 	.byte	0x04, 0x28
        /*0112*/ 	.short	(.L_614 - .L_613)


	//   ....[0]....
.L_613:
        /*0114*/ 	.word	0x00000a60


	//   ....[1]....
        /*0118*/ 	.word	0x00000a90


	//   ....[2]....
        /*011c*/ 	.word	0x00000aa0


	//   ....[3]....
        /*0120*/ 	.word	0x00000c00


	//   ....[4]....
        /*0124*/ 	.word	0x00000c40


	//   ....[5]....
        /*0128*/ 	.word	0x00000c80


	//   ....[6]....
        /*012c*/ 	.word	0x00000dc0


	//   ....[7]....
        /*0130*/ 	.word	0x00000df0


	//   ....[8]....
        /*0134*/ 	.word	0x00000e20


	//   ....[9]....
        /*0138*/ 	.word	0x00000f50


	//   ....[10]....
        /*013c*/ 	.word	0x00000f80


	//   ....[11]....
        /*0140*/ 	.word	0x00000fb0


	//   ....[12]....
        /*0144*/ 	.word	0x000010e0


	//   ....[13]....
        /*0148*/ 	.word	0x00001110


	//   ....[14]....
        /*014c*/ 	.word	0x00001140


	//   ....[15]....
        /*0150*/ 	.word	0x00001d00


	//   ....[16]....
        /*0154*/ 	.word	0x00001d10


	//   ....[17]....
        /*0158*/ 	.word	0x00001d20


	//   ....[18]....
        /*015c*/ 	.word	0x00001ef0


	//   ....[19]....
        /*0160*/ 	.word	0x00001f30


	//   ....[20]....
        /*0164*/ 	.word	0x00001f60


	//   ....[21]....
        /*0168*/ 	.word	0x00002090


	//   ....[22]....
        /*016c*/ 	.word	0x000020c0


	//   ....[23]....
        /*0170*/ 	.word	0x000020f0


	//   ....[24]....
        /*0174*/ 	.word	0x00002220


	//   ....[25]....
        /*0178*/ 	.word	0x00002250


	//   ....[26]....
        /*017c*/ 	.word	0x00002280


	//   ....[27]....
        /*0180*/ 	.word	0x000023b0


	//   ....[28]....
        /*0184*/ 	.word	0x000023e0


	//   ....[29]....
        /*0188*/ 	.word	0x00002410


	//   ....[30]....
        /*018c*/ 	.word	0x000042a0


	//   ....[31]....
        /*0190*/ 	.word	0x000042c0


	//   ....[32]....
        /*0194*/ 	.word	0x000042d0


	//   ....[33]....
        /*0198*/ 	.word	0x00004470


	//   ....[34]....
        /*019c*/ 	.word	0x000044a0


	//   ....[35]....
        /*01a0*/ 	.word	0x000044d0


	//   ....[36]....
        /*01a4*/ 	.word	0x00004600


	//   ....[37]....
        /*01a8*/ 	.word	0x00004630


	//   ....[38]....
        /*01ac*/ 	.word	0x00004660


	//   ....[39]....
        /*01b0*/ 	.word	0x00004790


	//   ....[40]....
        /*01b4*/ 	.word	0x000047c0


	//   ....[41]....
        /*01b8*/ 	.word	0x000047f0


	//   ....[42]....
        /*01bc*/ 	.word	0x00004920


	//   ....[43]....
        /*01c0*/ 	.word	0x00004950


	//   ....[44]....
        /*01c4*/ 	.word	0x00004980


	//----- nvinfo : EIATTR_VRC_CTA_INIT_COUNT
	.align		4
.L_614:
        /*01c8*/ 	.byte	0x02, 0x4a
	.zero		1
	.zero		1


	//----- nvinfo : EIATTR_EXIT_INSTR_OFFSETS
	.align		4
        /*01cc*/ 	.byte	0x04, 0x1c
        /*01ce*/ 	.short	(.L_616 - .L_615)


	//   ....[0]....
.L_615:
        /*01d0*/ 	.word	0x00000030


	//   ....[1]....
        /*01d4*/ 	.word	0x00005490


	//   ....[2]....
        /*01d8*/ 	.word	0x00005500


	//----- nvinfo : EIATTR_MAX_THREADS
	.align		4
.L_616:
        /*01dc*/ 	.byte	0x04, 0x05
        /*01de*/ 	.short	(.L_618 - .L_617)
.L_617:
        /*01e0*/ 	.word	0x00000100
        /*01e4*/ 	.word	0x00000001
        /*01e8*/ 	.word	0x00000001


	//----- nvinfo : EIATTR_CRS_STACK_SIZE
	.align		4
.L_618:
        /*01ec*/ 	.byte	0x04, 0x1e
        /*01ee*/ 	.short	(.L_620 - .L_619)
.L_619:
        /*01f0*/ 	.word	0x00000000


	//----- nvinfo : EIATTR_CBANK_PARAM_SIZE
	.align		4
.L_620:
        /*01f4*/ 	.byte	0x03, 0x19
        /*01f6*/ 	.short	0x0015


	//----- nvinfo : EIATTR_PARAM_CBANK
	.align		4
        /*01f8*/ 	.byte	0x04, 0x0a
        /*01fa*/ 	.short	(.L_622 - .L_621)
	.align		4
.L_621:
        /*01fc*/ 	.word	index@(.nv.constant0._ZN6thrust24THRUST_300001_SM_1000_NS8cuda_cub4core6detail13_kernel_agentINS1_8__reduce11ReduceAgentIPN4cuda3std3__45tupleIJflEEESC_SB_iNS1_9__extrema9arg_max_fIflNS9_4lessIfEEEEEEJSC_SC_iSH_EEEvDpT0_)
        /*0200*/ 	.short	0x0380
        /*0202*/ 	.short	0x0015


	//----- nvinfo : EIATTR_SW_WAR
	.align		4
.L_622:
        /*0204*/ 	.byte	0x04, 0x36
        /*0206*/ 	.short	(.L_624 - .L_623)
.L_623:
        /*0208*/ 	.word	0x00000008
.L_624:


//--------------------- .nv.info._ZN6thrust24THRUST_300001_SM_1000_NS8cuda_cub4core6detail13_kernel_agentINS1_8__reduce10DrainAgentIiEEJN3cub18CUB_300001_SM_10009GridQueueIjEEiEEEvDpT0_ --------------------------
	.section	.nv.info._ZN6thrust24THRUST_300001_SM_1000_NS8cuda_cub4core6detail13_kernel_agentINS1_8__reduce10DrainAgentIiEEJN3cub18CUB_300001_SM_10009GridQueueIjEEiEEEvDpT0_,"",@"SHT_CUDA_INFO"
	.sectionflags	@""
	.align	4


	//----- nvinfo : EIATTR_CUDA_API_VERSION
	.align		4
        /*0000*/ 	.byte	0x04, 0x37
        /*0002*/ 	.short	(.L_626 - .L_625)
.L_625:
        /*0004*/ 	.word	0x00000082


	//----- nvinfo : EIATTR_KPARAM_INFO
	.align		4
.L_626:
        /*0008*/ 	.byte	0x04, 0x17
        /*000a*/ 	.short	(.L_628 - .L_627)
.L_627:
        /*000c*/ 	.word	0x00000000
        /*0010*/ 	.short	0x0001
        /*0012*/ 	.short	0x0008
        /*0014*/ 	.byte	0x00, 0xf0, 0x11, 0x00


	//----- nvinfo : EIATTR_KPARAM_INFO
	.align		4
.L_628:
        /*0018*/ 	.byte	0x04, 0x17
        /*001a*/ 	.short	(.L_630 - .L_629)
.L_629:
        /*001c*/ 	.word	0x00000000
        /*0020*/ 	.short	0x0000
        /*0022*/ 	.short	0x0000
        /*0024*/ 	.byte	0x00, 0xf0, 0x21, 0x00


	//----- nvinfo : EIATTR_SPARSE_MMA_MASK
	.align		4
.L_630:
        /*0028*/ 	.byte	0x03, 0x50
        /*002a*/ 	.short	0x0000


	//----- nvinfo : EIATTR_MAXREG_COUNT
	.align		4
        /*002c*/ 	.byte	0x03, 0x1b
        /*002e*/ 	.short	0x00ff


	//----- nvinfo : EIATTR_MERCURY_ISA_VERSION
	.align		4
        /*0030*/ 	.byte	0x03, 0x5f
        /*0032*/ 	.short	0x0101


	//----- nvinfo : EIATTR_VRC_CTA_INIT_COUNT
	.align		4
        /*0034*/ 	.byte	0x02, 0x4a
	.zero		1
	.zero		1


	//----- nvinfo : EIATTR_EXIT_INSTR_OFFSETS
	.align		4
        /*0038*/ 	.byte	0x04, 0x1c
        /*003a*/ 	.short	(.L_632 - .L_631)


	//   ....[0]....
.L_631:
        /*003c*/ 	.word	0x00000060


	//----- nvinfo : EIATTR_MAX_THREADS
	.align		4
.L_632:
        /*0040*/ 	.byte	0x04, 0x05
        /*0042*/ 	.short	(.L_634 - .L_633)
.L_633:
        /*0044*/ 	.word	0x00000001
        /*0048*/ 	.word	0x00000001
        /*004c*/ 	.word	0x00000001


	//----- nvinfo : EIATTR_CBANK_PARAM_SIZE
	.align		4
.L_634:
        /*0050*/ 	.byte	0x03, 0x19
        /*0052*/ 	.short	0x000c


	//----- nvinfo : EIATTR_PARAM_CBANK
	.align		4
        /*0054*/ 	.byte	0x04, 0x0a
        /*0056*/ 	.short	(.L_636 - .L_635)
	.align		4
.L_635:
        /*0058*/ 	.word	index@(.nv.constant0._ZN6thrust24THRUST_300001_SM_1000_NS8cuda_cub4core6detail13_kernel_agentINS1_8__reduce10DrainAgentIiEEJN3cub18CUB_300001_SM_10009GridQueueIjEEiEEEvDpT0_)
        /*005c*/ 	.short	0x0380
        /*005e*/ 	.short	0x000c


	//----- nvinfo : EIATTR_SW_WAR
	.align		4
.L_636:
        /*0060*/ 	.byte	0x04, 0x36
        /*0062*/ 	.short	(.L_638 - .L_637)
.L_637:
        /*0064*/ 	.word	0x00000008
.L_638:


//--------------------- .nv.info._ZN6thrust24THRUST_300001_SM_1000_NS8cuda_cub4core6detail13_kernel_agentINS1_8__reduce11ReduceAgentINS0_12zip_iteratorIN4cuda3std3__45tupleIJNS0_10device_ptrIKfEENS0_17counting_iteratorIlNS0_11use_defaultESG_SG_EEEEEEEPNSB_IJflEEESK_iNS1_9__extrema9arg_max_fIflNSA_4lessIfEEEEEEJSJ_SL_iN3cub18CUB_300001_SM_100013GridEvenShareIiEENST_9GridQueueIjEESQ_EEEvDpT0_ --------------------------
	.section	.nv.info._ZN6thrust24THRUST_300001_SM_1000_NS8cuda_cub4core6detail13_kernel_agentINS1_8__reduce11ReduceAgentINS0_12zip_iteratorIN4cuda3std3__45tupleIJNS0_10device_ptrIKfEENS0_17counting_iteratorIlNS0_11use_defaultESG_SG_EEEEEEEPNSB_IJflEEESK_iNS1_9__extrema9arg_max_fIflNSA_4lessIfEEEEEEJSJ_SL_iN3cub18CUB_300001_SM_100013GridEvenShareIiEENST_9GridQueueIjEESQ_EEEvDpT0_,"",@"SHT_CUDA_INFO"
	.sectionflags	@""
	.align	4


	//----- nvinfo : EIATTR_CUDA_API_VERSION
	.align		4
        /*0000*/ 	.byte	0x04, 0x37
        /*0002*/ 	.short	(.L_640 - .L_639)
.L_639:
        /*0004*/ 	.word	0x00000082


	//----- nvinfo : EIATTR_KPARAM_INFO
	.align		4
.L_640:
        /*0008*/ 	.byte	0x04, 0x17
        /*000a*/ 	.short	(.L_642 - .L_641)
.L_641:
        /*000c*/ 	.word	0x00000000
        /*0010*/ 	.short	0x0005
        /*0012*/ 	.short	0x0050
        /*0014*/ 	.byte	0x00, 0xf0, 0x05, 0x00


	//----- nvinfo : EIATTR_KPARAM_INFO
	.align		4
.L_642:
        /*0018*/ 	.byte	0x04, 0x17
        /*001a*/ 	.short	(.L_644 - .L_643)
.L_643:
        /*001c*/ 	.word	0x00000000
        /*0020*/ 	.short	0x0004
        /*0022*/ 	.short	0x0048
        /*0024*/ 	.byte	0x00, 0xf0, 0x21, 0x00


	//----- nvinfo : EIATTR_KPARAM_INFO
	.align		4
.L_644:
        /*0028*/ 	.byte	0x04, 0x17
        /*002a*/ 	.short	(.L_646 - .L_645)
.L_645:
        /*002c*/ 	.word	0x00000000
        /*0030*/ 	.short	0x0003
        /*0032*/ 	.short	0x001c
        /*0034*/ 	.byte	0x00, 0xf0, 0xa1, 0x00


	//----- nvinfo : EIATTR_KPARAM_INFO
	.align		4
.L_646:
        /*0038*/ 	.byte	0x04, 0x17
        /*003a*/ 	.short	(.L_648 - .L_647)
.L_647:
        /*003c*/ 	.word	0x00000000
        /*0040*/ 	.short	0x0002
        /*0042*/ 	.short	0x0018
        /*0044*/ 	.byte	0x00, 0xf0, 0x11, 0x00


	//----- nvinfo : EIATTR_KPARAM_INFO
	.align		4
.L_648:
        /*0048*/ 	.byte	0x04, 0x17
        /*004a*/ 	.short	(.L_650 - .L_649)
.L_649:
        /*004c*/ 	.word	0x00000000
        /*0050*/ 	.short	0x0001
        /*0052*/ 	.short	0x0010
        /*0054*/ 	.byte	0x00, 0xf5, 0x21, 0x00


	//----- nvinfo : EIATTR_KPARAM_INFO
	.align		4
.L_650:
        /*0058*/ 	.byte	0x04, 0x17
        /*005a*/ 	.short	(.L_652 - .L_651)
.L_651:
        /*005c*/ 	.word	0x00000000
        /*0060*/ 	.short	0x0000
        /*0062*/ 	.short	0x0000
        /*0064*/ 	.byte	0x00, 0xf0, 0x41, 0x00


	//----- nvinfo : EIATTR_SPARSE_MMA_MASK
	.align		4
.L_652:
        /*0068*/ 	.byte	0x03, 0x50
        /*006a*/ 	.short	0x0000


	//----- nvinfo : EIATTR_MAXREG_COUNT
	.align		4
        /*006c*/ 	.byte	0x03, 0x1b
        /*006e*/ 	.short	0x00ff


	//----- nvinfo : EIATTR_NUM_BARRIERS
	.align		4
        /*0070*/ 	.byte	0x02, 0x4c
        /*0072*/ 	.byte	0x01
	.zero		1


	//----- nvinfo : EIATTR_MERCURY_ISA_VERSION
	.align		4
        /*0074*/ 	.byte	0x03, 0x5f
        /*0076*/ 	.short	0x0101


	//----- nvinfo : EIATTR_COOP_GROUP_MASK_REGIDS
	.align		4
        /*0078*/ 	.byte	0x04, 0x29
        /*007a*/ 	.short	(.L_654 - .L_653)


	//   ....[0]....
.L_653:
        /*007c*/ 	.word	0xffffffff


	//   ....[1]....
        /*0080*/ 	.word	0xffffffff


	//   ....[2]....
        /*0084*/ 	.word	0xffffffff


	//   ....[3]....
        /*0088*/ 	.word	0xffffffff


	//   ....[4]....
        /*008c*/ 	.word	0xffffffff


	//   ....[5]....
        /*0090*/ 	.word	0xffffffff


	//   ....[6]....
        /*0094*/ 	.word	0xffffffff


	//   ....[7]....
        /*0098*/ 	.word	0xffffffff


	//   ....[8]....
        /*009c*/ 	.word	0xffffffff


	//   ....[9]....
        /*00a0*/ 	.word	0xffffffff


	//   ....[10]....
        /*00a4*/ 	.word	0xffffffff


	//   ....[11]....
        /*00a8*/ 	.word	0xffffffff


	//   ....[12]....
        /*00ac*/ 	.word	0xffffffff


	//   ....[13]....
        /*00b0*/ 	.word	0xffffffff


	//   ....[14]....
        /*00b4*/ 	.word	0xffffffff


	//   ....[15]....
        /*00b8*/ 	.word	0xffffffff


	//   ....[16]....
        /*00bc*/ 	.word	0xffffffff


	//   ....[17]....
        /*00c0*/ 	.word	0xffffffff


	//   ....[18]....
        /*00c4*/ 	.word	0xffffffff


	//   ....[19]....
        /*00c8*/ 	.word	0xffffffff


	//   ....[20]....
        /*00cc*/ 	.word	0xffffffff


	//   ....[21]....
        /*00d0*/ 	.word	0xffffffff


	//   ....[22]....
        /*00d4*/ 	.word	0xffffffff


	//   ....[23]....
        /*00d8*/ 	.word	0xffffffff


	//   ....[24]....
        /*00dc*/ 	.word	0xffffffff


	//   ....[25]....
        /*00e0*/ 	.word	0xffffffff


	//   ....[26]....
        /*00e4*/ 	.word	0xffffffff


	//   ....[27]....
        /*00e8*/ 	.word	0xffffffff


	//   ....[28]....
        /*00ec*/ 	.word	0xffffffff


	//   ....[29]....
        /*00f0*/ 	.word	0xffffffff


	//   ....[30]....
        /*00f4*/ 	.word	0xffffffff


	//   ....[31]....
        /*00f8*/ 	.word	0xffffffff


	//   ....[32]....
        /*00fc*/ 	.word	0xffffffff


	//   ....[33]....
        /*0100*/ 	.word	0xffffffff


	//   ....[34]....
        /*0104*/ 	.word	0xffffffff


	//   ....[35]....
        /*0108*/ 	.word	0xffffffff


	//   ....[36]....
        /*010c*/ 	.word	0xffffffff


	//   ....[37]....
        /*0110*/ 	.word	0xffffffff


	//   ....[38]....
        /*0114*/ 	.word	0xffffffff


	//   ....[39]....
        /*0118*/ 	.word	0xffffffff


	//   ....[40]....
        /*011c*/ 	.word	0xffffffff


	//   ....[41]....
        /*0120*/ 	.word	0xffffffff


	//   ....[42]....
        /*0124*/ 	.word	0xffffffff


	//   ....[43]....
        /*0128*/ 	.word	0xffffffff


	//   ....[44]....
        /*012c*/ 	.word	0xffffffff


	//----- nvinfo : EIATTR_COOP_GROUP_INSTR_OFFSETS
	.align		4
.L_654:
        /*0130*/ 	.byte	0x04, 0x28
        /*0132*/ 	.short	(.L_656 - .L_655)


	//   ....[0]....
.L_655:
        /*0134*/ 	.word	0x00000b70


	//   ....[1]....
        /*0138*/ 	.word	0x00000ba0


	//   ....[2]....
        /*013c*/ 	.word	0x00000bb0


	//   ....[3]....
        /*0140*/ 	.word	0x00000d20


	//   ....[4]....
        /*0144*/ 	.word	0x00000d60


	//   ....[5]....
        /*0148*/ 	.word	0x00000d90


	//   ....[6]....
        /*014c*/ 	.word	0x00000ed0


	//   ....[7]....
        /*0150*/ 	.word	0x00000f00


	//   ....[8]....
        /*0154*/ 	.word	0x00000f30


	//   ....[9]....
        /*0158*/ 	.word	0x00001060


	//   ....[10]....
        /*015c*/ 	.word	0x00001090


	//   ....[11]....
        /*0160*/ 	.word	0x000010c0


	//   ....[12]....
        /*0164*/ 	.word	0x000011f0


	//   ....[13]....
        /*0168*/ 	.word	0x00001220


	//   ....[14]....
        /*016c*/ 	.word	0x00001250


	//   ....[15]....
        /*0170*/ 	.word	0x00001e00


	//   ....[16]....
        /*0174*/ 	.word	0x00001e10


	//   ....[17]....
        /*0178*/ 	.word	0x00001e90


	//   ....[18]....
        /*017c*/ 	.word	0x00002010


	//   ....[19]....
        /*0180*/ 	.word	0x00002040


	//   ....[20]....
        /*0184*/ 	.word	0x00002070


	//   ....[21]....
        /*0188*/ 	.word	0x000021a0


	//   ....[22]....
        /*018c*/ 	.word	0x000021d0


	//   ....[23]....
        /*0190*/ 	.word	0x00002200


	//   ....[24]....
        /*0194*/ 	.word	0x00002330


	//   ....[25]....
        /*0198*/ 	.word	0x00002360


	//   ....[26]....
        /*019c*/ 	.word	0x00002390


	//   ....[27]....
        /*01a0*/ 	.word	0x000024c0


	//   ....[28]....
        /*01a4*/ 	.word	0x000024f0


	//   ....[29]....
        /*01a8*/ 	.word	0x00002520


	//   ....[30]....
        /*01ac*/ 	.word	0x000046b0


	//   ....[31]....
        /*01b0*/ 	.word	0x000046d0


	//   ....[32]....
        /*01b4*/ 	.word	0x000046e0


	//   ....[33]....
        /*01b8*/ 	.word	0x00004880


	//   ....[34]....
        /*01bc*/ 	.word	0x000048b0


	//   ....[35]....
        /*01c0*/ 	.word	0x000048e0


	//   ....[36]....
        /*01c4*/ 	.word	0x00004a10


	//   ....[37]....
        /*01c8*/ 	.word	0x00004a40


	//   ....[38]....
        /*01cc*/ 	.word	0x00004a70


	//   ....[39]....
        /*01d0*/ 	.word	0x00004ba0


	//   ....[40]....
        /*01d4*/ 	.word	0x00004bd0


	//   ....[41]....
        /*01d8*/ 	.word	0x00004c00


	//   ....[42]....
        /*01dc*/ 	.word	0x00004d30


	//   ....[43]....
        /*01e0*/ 	.word	0x00004d60


	//   ....[44]....
        /*01e4*/ 	.word	0x00004d90


	//----- nvinfo : EIATTR_VRC_CTA_INIT_COUNT
	.align		4
.L_656:
        /*01e8*/ 	.byte	0x02, 0x4a
	.zero		1
	.zero		1


	//----- nvinfo : EIATTR_EXIT_INSTR_OFFSETS
	.align		4
        /*01ec*/ 	.byte	0x04, 0x1c
        /*01ee*/ 	.short	(.L_658 - .L_657)


	//   ....[0]....
.L_657:
        /*01f0*/ 	.word	0x000058a0


	//   ....[1]....
        /*01f4*/ 	.word	0x00005910


	//----- nvinfo : EIATTR_MAX_THREADS
	.align		4
.L_658:
        /*01f8*/ 	.byte	0x04, 0x05
        /*01fa*/ 	.short	(.L_660 - .L_659)
.L_659:
        /*01fc*/ 	.word	0x00000100
        /*0200*/ 	.word	0x00000001
        /*0204*/ 	.word	0x00000001


	//----- nvinfo : EIATTR_CRS_STACK_SIZE
	.align		4
.L_660:
        /*0208*/ 	.byte	0x04, 0x1e
        /*020a*/ 	.short	(.L_662 - .L_661)
.L_661:
        /*020c*/ 	.word	0x00000000


	//----- nvinfo : EIATTR_CBANK_PARAM_SIZE
	.align		4
.L_662:
        /*0210*/ 	.byte	0x03, 0x19
        /*0212*/ 	.short	0x0051


	//----- nvinfo : EIATTR_PARAM_CBANK
	.align		4
        /*0214*/ 	.byte	0x04, 0x0a
        /*0216*/ 	.short	(.L_664 - .L_663)
	.align		4
.L_663:
        /*0218*/ 	.word	index@(.nv.constant0._ZN6thrust24THRUST_300001_SM_1000_NS8cuda_cub4core6detail13_kernel_agentINS1_8__reduce11ReduceAgentINS0_12zip_iteratorIN4cuda3std3__45tupleIJNS0_10device_ptrIKfEENS0_17counting_iteratorIlNS0_11use_defaultESG_SG_EEEEEEEPNSB_IJflEEESK_iNS1_9__extrema9arg_max_fIflNSA_4lessIfEEEEEEJSJ_SL_iN3cub18CUB_300001_SM_100013GridEvenShareIiEENST_9GridQueueIjEESQ_EEEvDpT0_)
        /*021c*/ 	.short	0x0380
        /*021e*/ 	.short	0x0051


	//----- nvinfo : EIATTR_SW_WAR
	.align		4
.L_664:
        /*0220*/ 	.byte	0x04, 0x36
        /*0222*/ 	.short	(.L_666 - .L_665)
.L_665:
        /*0224*/ 	.word	0x00000008
.L_666:


//--------------------- .nv.info._ZN6thrust24THRUST_300001_SM_1000_NS8cuda_cub4core6detail13_kernel_agentINS1_8__reduce11ReduceAgentINS0_12zip_iteratorIN4cuda3std3__45tupleIJNS0_10device_ptrIKfEENS0_17counting_iteratorIlNS0_11use_defaultESG_SG_EEEEEEEPNSB_IJflEEESK_iNS1_9__extrema9arg_max_fIflNSA_4lessIfEEEEEEJSJ_SL_iSQ_EEEvDpT0_ --------------------------
	.section	.nv.info._ZN6thrust24THRUST_300001_SM_1000_NS8cuda_cub4core6detail13_kernel_agentINS1_8__reduce11ReduceAgentINS0_12zip_iteratorIN4cuda3std3__45tupleIJNS0_10device_ptrIKfEENS0_17counting_iteratorIlNS0_11use_defaultESG_SG_EEEEEEEPNSB_IJflEEESK_iNS1_9__extrema9arg_max_fIflNSA_4lessIfEEEEEEJSJ_SL_iSQ_EEEvDpT0_,"",@"SHT_CUDA_INFO"
	.sectionflags	@""
	.align	4


	//----- nvinfo : EIATTR_CUDA_API_VERSION
	.align		4
        /*0000*/ 	.byte	0x04, 0x37
        /*0002*/ 	.short	(.L_668 - .L_667)
.L_667:
        /*0004*/ 	.word	0x00000082


	//----- nvinfo : EIATTR_KPARAM_INFO
	.align		4
.L_668:
        /*0008*/ 	.byte	0x04, 0x17
        /*000a*/ 	.short	(.L_670 - .L_669)
.L_669:
        /*000c*/ 	.word	0x00000000
        /*0010*/ 	.short	0x0003
        /*0012*/ 	.short	0x001c
        /*0014*/ 	.byte	0x00, 0xf0, 0x05, 0x00


	//----- nvinfo : EIATTR_KPARAM_INFO
	.align		4
.L_670:
        /*0018*/ 	.byte	0x04, 0x17
        /*001a*/ 	.short	(.L_672 - .L_671)
.L_671:
        /*001c*/ 	.word	0x00000000
        /*0020*/ 	.short	0x0002
        /*0022*/ 	.short	0x0018
        /*0024*/ 	.byte	0x00, 0xf0, 0x11, 0x00


	//----- nvinfo : EIATTR_KPARAM_INFO
	.align		4
.L_672:
        /*0028*/ 	.byte	0x04, 0x17
        /*002a*/ 	.short	(.L_674 - .L_673)
.L_673:
        /*002c*/ 	.word	0x00000000
        /*0030*/ 	.short	0x0001
        /*0032*/ 	.short	0x0010
        /*0034*/ 	.byte	0x00, 0xf5, 0x21, 0x00


	//----- nvinfo : EIATTR_KPARAM_INFO
	.align		4
.L_674:
        /*0038*/ 	.byte	0x04, 0x17
        /*003a*/ 	.short	(.L_676 - .L_675)
.L_675:
        /*003c*/ 	.word	0x00000000
        /*0040*/ 	.short	0x0000
        /*0042*/ 	.short	0x0000
        /*0044*/ 	.byte	0x00, 0xf0, 0x41, 0x00


	//----- nvinfo : EIATTR_SPARSE_MMA_MASK
	.align		4
.L_676:
        /*0048*/ 	.byte	0x03, 0x50
        /*004a*/ 	.short	0x0000


	//----- nvinfo : EIATTR_MAXREG_COUNT
	.align		4
        /*004c*/ 	.byte	0x03, 0x1b
        /*004e*/ 	.short	0x00ff


	//----- nvinfo : EIATTR_NUM_BARRIERS
	.align		4
        /*0050*/ 	.byte	0x02, 0x4c
        /*0052*/ 	.byte	0x01
	.zero		1


	//----- nvinfo : EIATTR_MERCURY_ISA_VERSION
	.align		4
        /*0054*/ 	.byte	0x03, 0x5f
        /*0056*/ 	.short	0x0101


	//----- nvinfo : EIATTR_COOP_GROUP_MASK_REGIDS
	.align		4
        /*0058*/ 	.byte	0x04, 0x29
        /*005a*/ 	.short	(.L_678 - .L_677)


	//   ....[0]....
.L_677:
        /*005c*/ 	.word	0xffffffff


	//   ....[1]....
        /*0060*/ 	.word	0xffffffff


	//   ....[2]....
        /*0064*/ 	.word	0xffffffff


	//   ....[3]....
        /*0068*/ 	.word	0xffffffff


	//   ....[4]....
        /*006c*/ 	.word	0xffffffff


	//   ....[5]....
        /*0070*/ 	.word	0xffffffff


	//   ....[6]....
        /*0074*/ 	.word	0xffffffff


	//   ....[7]....
        /*0078*/ 	.word	0xffffffff


	//   ....[8]....
        /*007c*/ 	.word	0xffffffff


	//   ....[9]....
        /*0080*/ 	.word	0xffffffff


	//   ....[10]....
        /*0084*/ 	.word	0xffffffff


	//   ....[11]....
        /*0088*/ 	.word	0xffffffff


	//   ....[12]....
        /*008c*/ 	.word	0xffffffff


	//   ....[13]....
        /*0090*/ 	.word	0xffffffff


	//   ....[14]....
        /*0094*/ 	.word	0xffffffff


	//   ....[15]....
        /*0098*/ 	.word	0xffffffff


	//   ....[16]....
        /*009c*/ 	.word	0xffffffff


	//   ....[17]....
        /*00a0*/ 	.word	0xffffffff


	//   ....[18]....
        /*00a4*/ 	.word	0xffffffff


	//   ....[19]....
        /*00a8*/ 	.word	0xffffffff


	//   ....[20]....
        /*00ac*/ 	.word	0xffffffff


	//   ....[21]....
        /*00b0*/ 	.word	0xffffffff


	//   ....[22]....
        /*00b4*/ 	.word	0xffffffff


	//   ....[23]....
        /*00b8*/ 	.word	0xffffffff


	//   ....[24]....
        /*00bc*/ 	.word	0xffffffff


	//   ....[25]....
        /*00c0*/ 	.word	0xffffffff


	//   ....[26]....
        /*00c4*/ 	.word	0xffffffff


	//   ....[27]....
        /*00c8*/ 	.word	0xffffffff


	//   ....[28]....
        /*00cc*/ 	.word	0xffffffff


	//   ....[29]....
        /*00d0*/ 	.word	0xffffffff


	//   ....[30]....
        /*00d4*/ 	.word	0xffffffff


	//   ....[31]....
        /*00d8*/ 	.word	0xffffffff


	//   ....[32]....
        /*00dc*/ 	.word	0xffffffff


	//   ....[33]....
        /*00e0*/ 	.word	0xffffffff


	//   ....[34]....
        /*00e4*/ 	.word	0xffffffff


	//   ....[35]....
        /*00e8*/ 	.word	0xffffffff


	//   ....[36]....
        /*00ec*/ 	.word	0xffffffff


	//   ....[37]....
        /*00f0*/ 	.word	0xffffffff


	//   ....[38]....
        /*00f4*/ 	.word	0xffffffff


	//   ....[39]....
        /*00f8*/ 	.word	0xffffffff


	//   ....[40]....
        /*00fc*/ 	.word	0xffffffff


	//   ....[41]....
        /*0100*/ 	.word	0xffffffff


	//   ....[42]....
        /*0104*/ 	.word	0xffffffff


	//   ....[43]....
        /*0108*/ 	.word	0xffffffff


	//   ....[44]....
        /*010c*/ 	.word	0xffffffff


	//----- nvinfo : EIATTR_COOP_GROUP_INSTR_OFFSETS
	.align		4
.L_678:
        /*0110*/ 	.byte	0x04, 0x28
        /*0112*/ 	.short	(.L_680 - .L_679)


	//   ....[0]....
.L_679:
        /*0114*/ 	.word	0x00000b00


	//   ....[1]....
        /*0118*/ 	.word	0x00000b30


	//   ....[2]....
        /*011c*/ 	.word	0x00000b40


	//   ....[3]....
        /*0120*/ 	.word	0x00000cb0


	//   ....[4]....
        /*0124*/ 	.word	0x00000cf0


	//   ....[5]....
        /*0128*/ 	.word	0x00000d20


	//   ....[6]....
        /*012c*/ 	.word	0x00000e60


	//   ....[7]....
        /*0130*/ 	.word	0x00000e90


	//   ....[8]....
        /*0134*/ 	.word	0x00000ec0


	//   ....[9]....
        /*0138*/ 	.word	0x00000ff0


	//   ....[10]....
        /*013c*/ 	.word	0x00001020


	//   ....[11]....
        /*0140*/ 	.word	0x00001050


	//   ....[12]....
        /*0144*/ 	.word	0x00001180


	//   ....[13]....
        /*0148*/ 	.word	0x000011b0


	//   ....[14]....
        /*014c*/ 	.word	0x000011e0


	//   ....[15]....
        /*0150*/ 	.word	0x00001da0


	//   ....[16]....
        /*0154*/ 	.word	0x00001db0


	//   ....[17]....
        /*0158*/ 	.word	0x00001e30


	//   ....[18]....
        /*015c*/ 	.word	0x00001fa0


	//   ....[19]....
        /*0160*/ 	.word	0x00001fd0


	//   ....[20]....
        /*0164*/ 	.word	0x00002000


	//   ....[21]....
        /*0168*/ 	.word	0x00002130


	//   ....[22]....
        /*016c*/ 	.word	0x00002160


	//   ....[23]....
        /*0170*/ 	.word	0x00002190


	//   ....[24]....
        /*0174*/ 	.word	0x000022c0


	//   ....[25]....
        /*0178*/ 	.word	0x000022f0


	//   ....[26]....
        /*017c*/ 	.word	0x00002320


	//   ....[27]....
        /*0180*/ 	.word	0x00002450


	//   ....[28]....
        /*0184*/ 	.word	0x00002480


	//   ....[29]....
        /*0188*/ 	.word	0x000024b0


	//   ....[30]....
        /*018c*/ 	.word	0x000043f0


	//   ....[31]....
        /*0190*/ 	.word	0x00004410


	//   ....[32]....
        /*0194*/ 	.word	0x00004420


	//   ....[33]....
        /*0198*/ 	.word	0x000045c0


	//   ....[34]....
        /*019c*/ 	.word	0x000045f0


	//   ....[35]....
        /*01a0*/ 	.word	0x00004620


	//   ....[36]....
        /*01a4*/ 	.word	0x00004750


	//   ....[37]....
        /*01a8*/ 	.word	0x00004780


	//   ....[38]....
        /*01ac*/ 	.word	0x000047b0


	//   ....[39]....
        /*01b0*/ 	.word	0x000048e0


	//   ....[40]....
        /*01b4*/ 	.word	0x00004910


	//   ....[41]....
        /*01b8*/ 	.word	0x00004940


	//   ....[42]....
        /*01bc*/ 	.word	0x00004a70


	//   ....[43]....
        /*01c0*/ 	.word	0x00004aa0


	//   ....[44]....
        /*01c4*/ 	.word	0x00004ad0


	//----- nvinfo : EIATTR_VRC_CTA_INIT_COUNT
	.align		4
.L_680:
        /*01c8*/ 	.byte	0x02, 0x4a
	.zero		1
	.zero		1


	//----- nvinfo : EIATTR_EXIT_INSTR_OFFSETS
	.align		4
        /*01cc*/ 	.byte	0x04, 0x1c
        /*01ce*/ 	.short	(.L_682 - .L_681)


	//   ....[0]....
.L_681:
        /*01d0*/ 	.word	0x00000030


	//   ....[1]....
        /*01d4*/ 	.word	0x000055e0


	//   ....[2]....
        /*01d8*/ 	.word	0x00005650


	//----- nvinfo : EIATTR_MAX_THREADS
	.align		4
.L_682:
        /*01dc*/ 	.byte	0x04, 0x05
        /*01de*/ 	.short	(.L_684 - .L_683)
.L_683:
        /*01e0*/ 	.word	0x00000100
        /*01e4*/ 	.word	0x00000001
        /*01e8*/ 	.word	0x00000001


	//----- nvinfo : EIATTR_CRS_STACK_SIZE
	.align		4
.L_684:
        /*01ec*/ 	.byte	0x04, 0x1e
        /*01ee*/ 	.short	(.L_686 - .L_685)
.L_685:
        /*01f0*/ 	.word	0x00000000


	//----- nvinfo : EIATTR_CBANK_PARAM_SIZE
	.align		4
.L_686:
        /*01f4*/ 	.byte	0x03, 0x19
        /*01f6*/ 	.short	0x001d


	//----- nvinfo : EIATTR_PARAM_CBANK
	.align		4
        /*01f8*/ 	.byte	0x04, 0x0a
        /*01fa*/ 	.short	(.L_688 - .L_687)
	.align		4
.L_687:
        /*01fc*/ 	.word	index@(.nv.constant0._ZN6thrust24THRUST_300001_SM_1000_NS8cuda_cub4core6detail13_kernel_agentINS1_8__reduce11ReduceAgentINS0_12zip_iteratorIN4cuda3std3__45tupleIJNS0_10device_ptrIKfEENS0_17counting_iteratorIlNS0_11use_defaultESG_SG_EEEEEEEPNSB_IJflEEESK_iNS1_9__extrema9arg_max_fIflNSA_4lessIfEEEEEEJSJ_SL_iSQ_EEEvDpT0_)
        /*0200*/ 	.short	0x0380
        /*0202*/ 	.short	0x001d


	//----- nvinfo : EIATTR_SW_WAR
	.align		4
.L_688:
        /*0204*/ 	.byte	0x04, 0x36
        /*0206*/ 	.short	(.L_690 - .L_689)
.L_689:
        /*0208*/ 	.word	0x00000008
.L_690:


//--------------------- .nv.info._Z14exclusive_scanPjS_mmm --------------------------
	.section	.nv.info._Z14exclusive_scanPjS_mmm,"",@"SHT_CUDA_INFO"
	.sectionflags	@""
	.align	4


	//----- nvinfo : EIATTR_CUDA_API_VERSION
	.align		4
        /*0000*/ 	.byte	0x04, 0x37
        /*0002*/ 	.short	(.L_692 - .L_691)
.L_691:
        /*0004*/ 	.word	0x00000082


	//----- nvinfo : EIATTR_KPARAM_INFO
	.align		4
.L_692:
        /*0008*/ 	.byte	0x04, 0x17
        /*000a*/ 	.short	(.L_694 - .L_693)
.L_693:
        /*000c*/ 	.word	0x00000000
        /*0010*/ 	.short	0x0004
        /*0012*/ 	.short	0x0020
        /*0014*/ 	.byte	0x00, 0xf0, 0x21, 0x00


	//----- nvinfo : EIATTR_KPARAM_INFO
	.align		4
.L_694:
        /*0018*/ 	.byte	0x04, 0x17
        /*001a*/ 	.short	(.L_696 - .L_695)
.L_695:
        /*001c*/ 	.word	0x00000000
        /*0020*/ 	.short	0x0003
        /*0022*/ 	.short	0x0018
        /*0024*/ 	.byte	0x00, 0xf0, 0x21, 0x00


	//----- nvinfo : EIATTR_KPARAM_INFO
	.align		4
.L_696:
        /*0028*/ 	.byte	0x04, 0x17
        /*002a*/ 	.short	(.L_698 - .L_697)
.L_697:
        /*002c*/ 	.word	0x00000000
        /*0030*/ 	.short	0x0002
        /*0032*/ 	.short	0x0010
        /*0034*/ 	.byte	0x00, 0xf0, 0x21, 0x00


	//----- nvinfo : EIATTR_KPARAM_INFO
	.align		4
.L_698:
        /*0038*/ 	.byte	0x04, 0x17
        /*003a*/ 	.short	(.L_700 - .L_699)
.L_699:
        /*003c*/ 	.word	0x00000000
        /*0040*/ 	.short	0x0001
        /*0042*/ 	.short	0x0008
        /*0044*/ 	.byte	0x00, 0xf5, 0x21, 0x00


	//----- nvinfo : EIATTR_KPARAM_INFO
	.align		4
.L_700:
        /*0048*/ 	.byte	0x04, 0x17
        /*004a*/ 	.short	(.L_702 - .L_701)
.L_701:
        /*004c*/ 	.word	0x00000000
        /*0050*/ 	.short	0x0000
        /*0052*/ 	.short	0x0000
        /*0054*/ 	.byte	0x00, 0xf5, 0x21, 0x00


	//----- nvinfo : EIATTR_SPARSE_MMA_MASK
	.align		4
.L_702:
        /*0058*/ 	.byte	0x03, 0x50
        /*005a*/ 	.short	0x0000


	//----- nvinfo : EIATTR_MAXREG_COUNT
	.align		4
        /*005c*/ 	.byte	0x03, 0x1b
        /*005e*/ 	.short	0x00ff


	//----- nvinfo : EIATTR_NUM_BARRIERS
	.align		4
        /*0060*/ 	.byte	0x02, 0x4c
        /*0062*/ 	.byte	0x01
	.zero		1


	//----- nvinfo : EIATTR_MERCURY_ISA_VERSION
	.align		4
        /*0064*/ 	.byte	0x03, 0x5f
        /*0066*/ 	.short	0x0101


	//----- nvinfo : EIATTR_VRC_CTA_INIT_COUNT
	.align		4
        /*0068*/ 	.byte	0x02, 0x4a
	.zero		1
	.zero		1


	//----- nvinfo : EIATTR_EXIT_INSTR_OFFSETS
	.align		4
        /*006c*/ 	.byte	0x04, 0x1c
        /*006e*/ 	.short	(.L_704 - .L_703)


	//   ....[0]....
.L_703:
        /*0070*/ 	.word	0x00000430


	//----- nvinfo : EIATTR_CBANK_PARAM_SIZE
	.align		4
.L_704:
        /*0074*/ 	.byte	0x03, 0x19
        /*0076*/ 	.short	0x0028


	//----- nvinfo : EIATTR_PARAM_CBANK
	.align		4
        /*0078*/ 	.byte	0x04, 0x0a
        /*007a*/ 	.short	(.L_706 - .L_705)
	.align		4
.L_705:
        /*007c*/ 	.word	index@(.nv.constant0._Z14exclusive_scanPjS_mmm)
        /*0080*/ 	.short	0x0380
        /*0082*/ 	.short	0x0028


	//----- nvinfo : EIATTR_SW_WAR
	.align		4
.L_706:
        /*0084*/ 	.byte	0x04, 0x36
        /*0086*/ 	.short	(.L_708 - .L_707)
.L_707:
        /*0088*/ 	.word	0x00000008
.L_708:


//--------------------- .nv.info._Z17generateHistogramPKfmPjffmm --------------------------
	.section	.nv.info._Z17generateHistogramPKfmPjffmm,"",@"SHT_CUDA_INFO"
	.sectionflags	@""
	.align	4


	//----- nvinfo : EIATTR_CUDA_API_VERSION
	.align		4
        /*0000*/ 	.byte	0x04, 0x37
        /*0002*/ 	.short	(.L_710 - .L_709)
.L_709:
        /*0004*/ 	.word	0x00000082


	//----- nvinfo : EIATTR_KPARAM_INFO
	.align		4
.L_710:
        /*0008*/ 	.byte	0x04, 0x17
        /*000a*/ 	.short	(.L_712 - .L_711)
.L_711:
        /*000c*/ 	.word	0x00000000
        /*0010*/ 	.short	0x0006
        /*0012*/ 	.short	0x0028
        /*0014*/ 	.byte	0x00, 0xf0, 0x21, 0x00


	//----- nvinfo : EIATTR_KPARAM_INFO
	.align		4
.L_712:
        /*0018*/ 	.byte	0x04, 0x17
        /*001a*/ 	.short	(.L_714 - .L_713)
.L_713:
        /*001c*/ 	.word	0x00000000
        /*0020*/ 	.short	0x0005
        /*0022*/ 	.short	0x0020
        /*0024*/ 	.byte	0x00, 0xf0, 0x21, 0x00


	//----- nvinfo : EIATTR_KPARAM_INFO
	.align		4
.L_714:
        /*0028*/ 	.byte	0x04, 0x17
        /*002a*/ 	.short	(.L_716 - .L_715)
.L_715:
        /*002c*/ 	.word	0x00000000
        /*0030*/ 	.short	0x0004
        /*0032*/ 	.short	0x001c
        /*0034*/ 	.byte	0x00, 0xf0, 0x11, 0x00


	//----- nvinfo : EIATTR_KPARAM_INFO
	.align		4
.L_716:
        /*0038*/ 	.byte	0x04, 0x17
        /*003a*/ 	.short	(.L_718 - .L_717)
.L_717:
        /*003c*/ 	.word	0x00000000
        /*0040*/ 	.short	0x0003
        /*0042*/ 	.short	0x0018
        /*0044*/ 	.byte	0x00, 0xf0, 0x11, 0x00


	//----- nvinfo : EIATTR_KPARAM_INFO
	.align		4
.L_718:
        /*0048*/ 	.byte	0x04, 0x17
        /*004a*/ 	.short	(.L_720 - .L_719)
.L_719:
        /*004c*/ 	.word	0x00000000
        /*0050*/ 	.short	0x0002
        /*0052*/ 	.short	0x0010
        /*0054*/ 	.byte	0x00, 0xf5, 0x21, 0x00


	//----- nvinfo : EIATTR_KPARAM_INFO
	.align		4
.L_720:
        /*0058*/ 	.byte	0x04, 0x17
        /*005a*/ 	.short	(.L_722 - .L_721)
.L_721:
        /*005c*/ 	.word	0x00000000
        /*0060*/ 	.short	0x0001
        /*0062*/ 	.short	0x0008
        /*0064*/ 	.byte	0x00, 0xf0, 0x21, 0x00


	//----- nvinfo : EIATTR_KPARAM_INFO
	.align		4
.L_722:
        /*0068*/ 	.byte	0x04, 0x17
        /*006a*/ 	.short	(.L_724 - .L_723)
.L_723:
        /*006c*/ 	.word	0x00000000
        /*0070*/ 	.short	0x0000
        /*0072*/ 	.short	0x0000
        /*0074*/ 	.byte	0x00, 0xf5, 0x21, 0x00


	//----- nvinfo : EIATTR_SPARSE_MMA_MASK
	.align		4
.L_724:
        /*0078*/ 	.byte	0x03, 0x50
        /*007a*/ 	.short	0x0000


	//----- nvinfo : EIATTR_MAXREG_COUNT
	.align		4
        /*007c*/ 	.byte	0x03, 0x1b
        /*007e*/ 	.short	0x00ff


	//----- nvinfo : EIATTR_MERCURY_ISA_VERSION
	.align		4
        /*0080*/ 	.byte	0x03, 0x5f
        /*0082*/ 	.short	0x0101


	//----- nvinfo : EIATTR_VRC_CTA_INIT_COUNT
	.align		4
        /*0084*/ 	.byte	0x02, 0x4a
	.zero		1
	.zero		1


	//----- nvinfo : EIATTR_EXIT_INSTR_OFFSETS
	.align		4
        /*0088*/ 	.byte	0x04, 0x1c
        /*008a*/ 	.short	(.L_726 - .L_725)


	//   ....[0]....
.L_725:
        /*008c*/ 	.word	0x000000f0


	//   ....[1]....
        /*0090*/ 	.word	0x00000300


	//----- nvinfo : EIATTR_CRS_STACK_SIZE
	.align		4
.L_726:
        /*0094*/ 	.byte	0x04, 0x1e
        /*0096*/ 	.short	(.L_728 - .L_727)
.L_727:
        /*0098*/ 	.word	0x00000000


	//----- nvinfo : EIATTR_CBANK_PARAM_SIZE
	.align		4
.L_728:
        /*009c*/ 	.byte	0x03, 0x19
        /*009e*/ 	.short	0x0030


	//----- nvinfo : EIATTR_PARAM_CBANK
	.align		4
        /*00a0*/ 	.byte	0x04, 0x0a
        /*00a2*/ 	.short	(.L_730 - .L_729)
	.align		4
.L_729:
        /*00a4*/ 	.word	index@(.nv.constant0._Z17generateHistogramPKfmPjffmm)
        /*00a8*/ 	.short	0x0380
        /*00aa*/ 	.short	0x0030


	//----- nvinfo : EIATTR_SW_WAR
	.align		4
.L_730:
        /*00ac*/ 	.byte	0x04, 0x36
        /*00ae*/ 	.short	(.L_732 - .L_731)
.L_731:
        /*00b0*/ 	.word	0x00000008
.L_732:


//--------------------- .nv.info._Z15get_min_max_auxPfS_m --------------------------
	.section	.nv.info._Z15get_min_max_auxPfS_m,"",@"SHT_CUDA_INFO"
	.sectionflags	@""
	.align	4


	//----- nvinfo : EIATTR_CUDA_API_VERSION
	.align		4
        /*0000*/ 	.byte	0x04, 0x37
        /*0002*/ 	.short	(.L_734 - .L_733)
.L_733:
        /*0004*/ 	.word	0x00000082


	//----- nvinfo : EIATTR_KPARAM_INFO
	.align		4
.L_734:
        /*0008*/ 	.byte	0x04, 0x17
        /*000a*/ 	.short	(.L_736 - .L_735)
.L_735:
        /*000c*/ 	.word	0x00000000
        /*0010*/ 	.short	0x0002
        /*0012*/ 	.short	0x0010
        /*0014*/ 	.byte	0x00, 0xf0, 0x21, 0x00


	//----- nvinfo : EIATTR_KPARAM_INFO
	.align		4
.L_736:
        /*0018*/ 	.byte	0x04, 0x17
        /*001a*/ 	.short	(.L_738 - .L_737)
.L_737:
        /*001c*/ 	.word	0x00000000
        /*0020*/ 	.short	0x0001
        /*0022*/ 	.short	0x0008
        /*0024*/ 	.byte	0x00, 0xf5, 0x21, 0x00


	//----- nvinfo : EIATTR_KPARAM_INFO
	.align		4
.L_738:
        /*0028*/ 	.byte	0x04, 0x17
        /*002a*/ 	.short	(.L_740 - .L_739)
.L_739:
        /*002c*/ 	.word	0x00000000
        /*0030*/ 	.short	0x0000
        /*0032*/ 	.short	0x0000
        /*0034*/ 	.byte	0x00, 0xf5, 0x21, 0x00


	//----- nvinfo : EIATTR_SPARSE_MMA_MASK
	.align		4
.L_740:
        /*0038*/ 	.byte	0x03, 0x50
        /*003a*/ 	.short	0x0000


	//----- nvinfo : EIATTR_MAXREG_COUNT
	.align		4
        /*003c*/ 	.byte	0x03, 0x1b
        /*003e*/ 	.short	0x00ff


	//----- nvinfo : EIATTR_NUM_BARRIERS
	.align		4
        /*0040*/ 	.byte	0x02, 0x4c
        /*0042*/ 	.byte	0x01
	.zero		1


	//----- nvinfo : EIATTR_MERCURY_ISA_VERSION
	.align		4
        /*0044*/ 	.byte	0x03, 0x5f
        /*0046*/ 	.short	0x0101


	//----- nvinfo : EIATTR_VRC_CTA_INIT_COUNT
	.align		4
        /*0048*/ 	.byte	0x02, 0x4a
	.zero		1
	.zero		1


	//----- nvinfo : EIATTR_EXIT_INSTR_OFFSETS
	.align		4
        /*004c*/ 	.byte	0x04, 0x1c
        /*004e*/ 	.short	(.L_742 - .L_741)


	//   ....[0]....
.L_741:
        /*0050*/ 	.word	0x000001b0


	//   ....[1]....
        /*0054*/ 	.word	0x00000480


	//   ....[2]....
        /*0058*/ 	.word	0x000005c0


	//----- nvinfo : EIATTR_CRS_STACK_SIZE
	.align		4
.L_742:
        /*005c*/ 	.byte	0x04, 0x1e
        /*005e*/ 	.short	(.L_744 - .L_743)
.L_743:
        /*0060*/ 	.word	0x00000000


	//----- nvinfo : EIATTR_CBANK_PARAM_SIZE
	.align		4
.L_744:
        /*0064*/ 	.byte	0x03, 0x19
        /*0066*/ 	.short	0x0018


	//----- nvinfo : EIATTR_PARAM_CBANK
	.align		4
        /*0068*/ 	.byte	0x04, 0x0a
        /*006a*/ 	.short	(.L_746 - .L_745)
	.align		4
.L_745:
        /*006c*/ 	.word	index@(.nv.constant0._Z15get_min_max_auxPfS_m)
        /*0070*/ 	.short	0x0380
        /*0072*/ 	.short	0x0018


	//----- nvinfo : EIATTR_SW_WAR
	.align		4
.L_746:
        /*0074*/ 	.byte	0x04, 0x36
        /*0076*/ 	.short	(.L_748 - .L_747)
.L_747:
        /*0078*/ 	.word	0x00000008
.L_748:


//--------------------- .nv.info._Z11get_min_maxPKfPfS1_mm --------------------------
	.section	.nv.info._Z11get_min_maxPKfPfS1_mm,"",@"SHT_CUDA_INFO"
	.sectionflags	@""
	.align	4


	//----- nvinfo : EIATTR_CUDA_API_VERSION
	.align		4
        /*0000*/ 	.byte	0x04, 0x37
        /*0002*/ 	.short	(.L_750 - .L_749)
.L_749:
        /*0004*/ 	.word	0x00000082


	//----- nvinfo : EIATTR_KPARAM_INFO
	.align		4
.L_750:
        /*0008*/ 	.byte	0x04, 0x17
        /*000a*/ 	.short	(.L_752 - .L_751)
.L_751:
        /*000c*/ 	.word	0x00000000
        /*0010*/ 	.short	0x0004
        /*0012*/ 	.short	0x0020
        /*0014*/ 	.byte	0x00, 0xf0, 0x21, 0x00


	//----- nvinfo : EIATTR_KPARAM_INFO
	.align		4
.L_752:
        /*0018*/ 	.byte	0x04, 0x17
        /*001a*/ 	.short	(.L_754 - .L_753)
.L_753:
        /*001c*/ 	.word	0x00000000
        /*0020*/ 	.short	0x0003
        /*0022*/ 	.short	0x0018
        /*0024*/ 	.byte	0x00, 0xf0, 0x21, 0x00


	//----- nvinfo : EIATTR_KPARAM_INFO
	.align		4
.L_754:
        /*0028*/ 	.byte	0x04, 0x17
        /*002a*/ 	.short	(.L_756 - .L_755)
.L_755:
        /*002c*/ 	.word	0x00000000
        /*0030*/ 	.short	0x0002
        /*0032*/ 	.short	0x0010
        /*0034*/ 	.byte	0x00, 0xf5, 0x21, 0x00


	//----- nvinfo : EIATTR_KPARAM_INFO
	.align		4
.L_756:
        /*0038*/ 	.byte	0x04, 0x17
        /*003a*/ 	.short	(.L_758 - .L_757)
.L_757:
        /*003c*/ 	.word	0x00000000
        /*0040*/ 	.short	0x0001
        /*0042*/ 	.short	0x0008
        /*0044*/ 	.byte	0x00, 0xf5, 0x21, 0x00


	//----- nvinfo : EIATTR_KPARAM_INFO
	.align		4
.L_758:
        /*0048*/ 	.byte	0x04, 0x17
        /*004a*/ 	.short	(.L_760 - .L_759)
.L_759:
        /*004c*/ 	.word	0x00000000
        /*0050*/ 	.short	0x0000
        /*0052*/ 	.short	0x0000
        /*0054*/ 	.byte	0x00, 0xf5, 0x21, 0x00


	//----- nvinfo : EIATTR_SPARSE_MMA_MASK
	.align		4
.L_760:
        /*0058*/ 	.byte	0x03, 0x50
        /*005a*/ 	.short	0x0000


	//----- nvinfo : EIATTR_MAXREG_COUNT
	.align		4
        /*005c*/ 	.byte	0x03, 0x1b
        /*005e*/ 	.short	0x00ff


	//----- nvinfo : EIATTR_NUM_BARRIERS
	.align		4
        /*0060*/ 	.byte	0x02, 0x4c
        /*0062*/ 	.byte	0x01
	.zero		1


	//----- nvinfo : EIATTR_MERCURY_ISA_VERSION
	.align		4
        /*0064*/ 	.byte	0x03, 0x5f
        /*0066*/ 	.short	0x0101


	//----- nvinfo : EIATTR_VRC_CTA_INIT_COUNT
	.align		4
        /*0068*/ 	.byte	0x02, 0x4a
	.zero		1
	.zero		1


	//----- nvinfo : EIATTR_EXIT_INSTR_OFFSETS
	.align		4
        /*006c*/ 	.byte	0x04, 0x1c
        /*006e*/ 	.short	(.L_762 - .L_761)


	//   ....[0]....
.L_761:
        /*0070*/ 	.word	0x000001d0


	//   ....[1]....
        /*0074*/ 	.word	0x00000450


	//   ....[2]....
        /*0078*/ 	.word	0x00000590


	//----- nvinfo : EIATTR_CRS_STACK_SIZE
	.align		4
.L_762:
        /*007c*/ 	.byte	0x04, 0x1e
        /*007e*/ 	.short	(.L_764 - .L_763)
.L_763:
        /*0080*/ 	.word	0x00000000


	//----- nvinfo : EIATTR_CBANK_PARAM_SIZE
	.align		4
.L_764:
        /*0084*/ 	.byte	0x03, 0x19
        /*0086*/ 	.short	0x0028


	//----- nvinfo : EIATTR_PARAM_CBANK
	.align		4
        /*0088*/ 	.byte	0x04, 0x0a
        /*008a*/ 	.short	(.L_766 - .L_765)
	.align		4
.L_765:
        /*008c*/ 	.word	index@(.nv.constant0._Z11get_min_maxPKfPfS1_mm)
        /*0090*/ 	.short	0x0380
        /*0092*/ 	.short	0x0028


	//----- nvinfo : EIATTR_SW_WAR
	.align		4
.L_766:
        /*0094*/ 	.byte	0x04, 0x36
        /*0096*/ 	.short	(.L_768 - .L_767)
.L_767:
        /*0098*/ 	.word	0x00000008
.L_768:


//--------------------- .nv.callgraph             --------------------------
	.section	.nv.callgraph,"",@"SHT_CUDA_CALLGRAPH"
	.align	4
	.sectionentsize	8
	.align		4
        /*0000*/ 	.word	0x00000000
	.align		4
        /*0004*/ 	.word	0xffffffff
	.align		4
        /*0008*/ 	.word	0x00000000
	.align		4
        /*000c*/ 	.word	0xfffffffe
	.align		4
        /*0010*/ 	.word	0x00000000
	.align		4
        /*0014*/ 	.word	0xfffffffd
	.align		4
        /*0018*/ 	.word	0x00000000
	.align		4
        /*001c*/ 	.word	0xfffffffc


//--------------------- .nv.constant4             --------------------------
	.section	.nv.constant4,"a",@progbits
	.align	8
	.align		8
.nv.constant4:
        /*0000*/ 	.dword	_ZN34_INTERNAL_50f0d048_4_k_cu_b1fd1e814cuda3std3__45__cpo5beginE
	.align		8
        /*0008*/ 	.dword	_ZN34_INTERNAL_50f0d048_4_k_cu_b1fd1e814cuda3std3__45__cpo3endE
	.align		8
        /*0010*/ 	.dword	_ZN34_INTERNAL_50f0d048_4_k_cu_b1fd1e814cuda3std3__45__cpo6cbeginE
	.align		8
        /*0018*/ 	.dword	_ZN34_INTERNAL_50f0d048_4_k_cu_b1fd1e814cuda3std3__45__cpo4cendE
	.align		8
        /*0020*/ 	.dword	_ZN34_INTERNAL_50f0d048_4_k_cu_b1fd1e814cuda3std3__45__cpo6rbeginE
	.align		8
        /*0028*/ 	.dword	_ZN34_INTERNAL_50f0d048_4_k_cu_b1fd1e814cuda3std3__45__cpo4rendE
	.align		8
        /*0030*/ 	.dword	_ZN34_INTERNAL_50f0d048_4_k_cu_b1fd1e814cuda3std3__45__cpo7crbeginE
	.align		8
        /*0038*/ 	.dword	_ZN34_INTERNAL_50f0d048_4_k_cu_b1fd1e814cuda3std3__45__cpo5crendE
	.align		8
        /*0040*/ 	.dword	_ZN34_INTERNAL_50f0d048_4_k_cu_b1fd1e814cuda3std3__436_GLOBAL__N__50f0d048_4_k_cu_b1fd1e816ignoreE
	.align		8
        /*0048*/ 	.dword	_ZN34_INTERNAL_50f0d048_4_k_cu_b1fd1e814cuda3std3__419piecewise_constructE
	.align		8
        /*0050*/ 	.dword	_ZN34_INTERNAL_50f0d048_4_k_cu_b1fd1e814cuda3std3__48in_placeE
	.align		8
        /*0058*/ 	.dword	_ZN34_INTERNAL_50f0d048_4_k_cu_b1fd1e814cuda3std3__420unreachable_sentinelE
	.align		8
        /*0060*/ 	.dword	_ZN34_INTERNAL_50f0d048_4_k_cu_b1fd1e814cuda3std3__47nulloptE
	.align		8
        /*0068*/ 	.dword	_ZN34_INTERNAL_50f0d048_4_k_cu_b1fd1e814cuda3std3__48unexpectE
	.align		8
        /*0070*/ 	.dword	_ZN34_INTERNAL_50f0d048_4_k_cu_b1fd1e814cuda3std6ranges3__45__cpo4swapE
	.align		8
        /*0078*/ 	.dword	_ZN34_INTERNAL_50f0d048_4_k_cu_b1fd1e814cuda3std6ranges3__45__cpo9iter_moveE
	.align		8
        /*0080*/ 	.dword	_ZN34_INTERNAL_50f0d048_4_k_cu_b1fd1e814cuda3std6ranges3__45__cpo5beginE
	.align		8
        /*0088*/ 	.dword	_ZN34_INTERNAL_50f0d048_4_k_cu_b1fd1e814cuda3std6ranges3__45__cpo3endE
	.align		8
        /*0090*/ 	.dword	_ZN34_INTERNAL_50f0d048_4_k_cu_b1fd1e814cuda3std6ranges3__45__cpo6cbeginE
	.align		8
        /*0098*/ 	.dword	_ZN34_INTERNAL_50f0d048_4_k_cu_b1fd1e814cuda3std6ranges3__45__cpo4cendE
	.align		8
        /*00a0*/ 	.dword	_ZN34_INTERNAL_50f0d048_4_k_cu_b1fd1e814cuda3std6ranges3__45__cpo7advanceE
	.align		8
        /*00a8*/ 	.dword	_ZN34_INTERNAL_50f0d048_4_k_cu_b1fd1e814cuda3std6ranges3__45__cpo9iter_swapE
	.align		8
        /*00b0*/ 	.dword	_ZN34_INTERNAL_50f0d048_4_k_cu_b1fd1e814cuda3std6ranges3__45__cpo4nextE
	.align		8
        /*00b8*/ 	.dword	_ZN34_INTERNAL_50f0d048_4_k_cu_b1fd1e814cuda3std6ranges3__45__cpo4prevE
	.align		8
        /*00c0*/ 	.dword	_ZN34_INTERNAL_50f0d048_4_k_cu_b1fd1e814cuda3std6ranges3__45__cpo4dataE
	.align		8
        /*00c8*/ 	.dword	_ZN34_INTERNAL_50f0d048_4_k_cu_b1fd1e814cuda3std6ranges3__45__cpo5cdataE
	.align		8
        /*00d0*/ 	.dword	_ZN34_INTERNAL_50f0d048_4_k_cu_b1fd1e814cuda3std6ranges3__45__cpo4sizeE
	.align		8
        /*00d8*/ 	.dword	_ZN34_INTERNAL_50f0d048_4_k_cu_b1fd1e814cuda3std6ranges3__45__cpo5ssizeE
	.align		8
        /*00e0*/ 	.dword	_ZN34_INTERNAL_50f0d048_4_k_cu_b1fd1e814cuda3std6ranges3__45__cpo8distanceE
	.align		8
        /*00e8*/ 	.dword	_ZN34_INTERNAL_50f0d048_4_k_cu_b1fd1e816thrust24THRUST_300001_SM_1000_NS8cuda_cub3parE
	.align		8
        /*00f0*/ 	.dword	_ZN34_INTERNAL_50f0d048_4_k_cu_b1fd1e816thrust24THRUST_300001_SM_1000_NS8cuda_cub10par_nosyncE
	.align		8
        /*00f8*/ 	.dword	_ZN34_INTERNAL_50f0d048_4_k_cu_b1fd1e816thrust24THRUST_300001_SM_1000_NS6system6detail10sequential3seqE
	.align		8
        /*0100*/ 	.dword	_ZN34_INTERNAL_50f0d048_4_k_cu_b1fd1e816thrust24THRUST_300001_SM_1000_NS6system3cpp3parE
	.align		8
        /*0108*/ 	.dword	_ZN34_INTERNAL_50f0d048_4_k_cu_b1fd1e816thrust24THRUST_300001_SM_1000_NS12placeholders2_1E
	.align		8
        /*0110*/ 	.dword	_ZN34_INTERNAL_50f0d048_4_k_cu_b1fd1e816thrust24THRUST_300001_SM_1000_NS12placeholders2_2E
	.align		8
        /*0118*/ 	.dword	_ZN34_INTERNAL_50f0d048_4_k_cu_b1fd1e816thrust24THRUST_300001_SM_1000_NS12placeholders2_3E
	.align		8
        /*0120*/ 	.dword	_ZN34_INTERNAL_50f0d048_4_k_cu_b1fd1e816thrust24THRUST_300001_SM_1000_NS12placeholders2_4E
	.align		8
        /*0128*/ 	.dword	_ZN34_INTERNAL_50f0d048_4_k_cu_b1fd1e816thrust24THRUST_300001_SM_1000_NS12placeholders2_5E
	.align		8
        /*0130*/ 	.dword	_ZN34_INTERNAL_50f0d048_4_k_cu_b1fd1e816thrust24THRUST_300001_SM_1000_NS12placeholders2_6E
	.align		8
        /*0138*/ 	.dword	_ZN34_INTERNAL_50f0d048_4_k_cu_b1fd1e816thrust24THRUST_300001_SM_1000_NS12placeholders2_7E
	.align		8
        /*0140*/ 	.dword	_ZN34_INTERNAL_50f0d048_4_k_cu_b1fd1e816thrust24THRUST_300001_SM_1000_NS12placeholders2_8E
	.align		8
        /*0148*/ 	.dword	_ZN34_INTERNAL_50f0d048_4_k_cu_b1fd1e816thrust24THRUST_300001_SM_1000_NS12placeholders2_9E
	.align		8
        /*0150*/ 	.dword	_ZN34_INTERNAL_50f0d048_4_k_cu_b1fd1e816thrust24THRUST_300001_SM_1000_NS12placeholders3_10E
	.align		8
        /*0158*/ 	.dword	_ZN34_INTERNAL_50f0d048_4_k_cu_b1fd1e816thrust24THRUST_300001_SM_1000_NS3seqE
	.align		8
        /*0160*/ 	.dword	_ZN34_INTERNAL_50f0d048_4_k_cu_b1fd1e816thrust24THRUST_300001_SM_1000_NS6deviceE


//--------------------- .text._ZN3cub18CUB_300001_SM_10006detail9transform16transform_kernelINS2_10policy_hubILb1EN4cuda3std3__45tupleIJN6thrust24THRUST_300001_SM_1000_NS6detail15normal_iteratorINSA_10device_ptrIfEEEEEEEE10policy1000El12calculateBinSF_JPfEEEvT0_iT1_T2_DpNS2_10kernel_argIT3_EE --------------------------
	.section	.text._ZN3cub18CUB_300001_SM_10006detail9transform16transform_kernelINS2_10policy_hubILb1EN4cuda3std3__45tupleIJN6thrust24THRUST_300001_SM_1000_NS6detail15normal_iteratorINSA_10device_ptrIfEEEEEEEE10policy1000El12calculateBinSF_JPfEEEvT0_iT1_T2_DpNS2_10kernel_argIT3_EE,"ax",@progbits
	.align	128
        .global         _ZN3cub18CUB_300001_SM_10006detail9transform16transform_kernelINS2_10policy_hubILb1EN4cuda3std3__45tupleIJN6thrust24THRUST_300001_SM_1000_NS6detail15normal_iteratorINSA_10device_ptrIfEEEEEEEE10policy1000El12calculateBinSF_JPfEEEvT0_iT1_T2_DpNS2_10kernel_argIT3_EE
        .type           _ZN3cub18CUB_300001_SM_10006detail9transform16transform_kernelINS2_10policy_hubILb1EN4cuda3std3__45tupleIJN6thrust24THRUST_300001_SM_1000_NS6detail15normal_iteratorINSA_10device_ptrIfEEEEEEEE10policy1000El12calculateBinSF_JPfEEEvT0_iT1_T2_DpNS2_10kernel_argIT3_EE,@function
        .size           _ZN3cub18CUB_300001_SM_10006detail9transform16transform_kernelINS2_10policy_hubILb1EN4cuda3std3__45tupleIJN6thrust24THRUST_300001_SM_1000_NS6detail15normal_iteratorINSA_10device_ptrIfEEEEEEEE10policy1000El12calculateBinSF_JPfEEEvT0_iT1_T2_DpNS2_10kernel_argIT3_EE,(.L_x_1935 - _ZN3cub18CUB_300001_SM_10006detail9transform16transform_kernelINS2_10policy_hubILb1EN4cuda3std3__45tupleIJN6thrust24THRUST_300001_SM_1000_NS6detail15normal_iteratorINSA_10device_ptrIfEEEEEEEE10policy1000El12calculateBinSF_JPfEEEvT0_iT1_T2_DpNS2_10kernel_argIT3_EE)
        .other          _ZN3cub18CUB_300001_SM_10006detail9transform16transform_kernelINS2_10policy_hubILb1EN4cuda3std3__45tupleIJN6thrust24THRUST_300001_SM_1000_NS6detail15normal_iteratorINSA_10device_ptrIfEEEEEEEE10policy1000El12calculateBinSF_JPfEEEvT0_iT1_T2_DpNS2_10kernel_argIT3_EE,@"STO_CUDA_ENTRY STV_DEFAULT"
_ZN3cub18CUB_300001_SM_10006detail9transform16transform_kernelINS2_10policy_hubILb1EN4cuda3std3__45tupleIJN6thrust24THRUST_300001_SM_1000_NS6detail15normal_iteratorINSA_10device_ptrIfEEEEEEEE10policy1000El12calculateBinSF_JPfEEEvT0_iT1_T2_DpNS2_10kernel_argIT3_EE:
.text._ZN3cub18CUB_300001_SM_10006detail9transform16transform_kernelINS2_10policy_hubILb1EN4cuda3std3__45tupleIJN6thrust24THRUST_300001_SM_1000_NS6detail15normal_iteratorINSA_10device_ptrIfEEEEEEEE10policy1000El12calculateBinSF_JPfEEEvT0_iT1_T2_DpNS2_10kernel_argIT3_EE:
[----:B------:R-:W-:Y:S08]  /*0000*/  LDC R1, c[0x0][0x37c] ;  /* 0x0000df00ff017b82 */ /* 0x000ff00000000800 */
[----:B------:R-:W0:Y:S01]  /*0010*/  LDC R2, c[0x0][0x388] ;  /* 0x0000e200ff027b82 */ /* 0x000e220000000800 */
[----:B------:R-:W1:Y:S01]  /*0020*/  LDCU.64 UR6, c[0x0][0x380] ;  /* 0x00007000ff0677ac */ /* 0x000e620008000a00 */
[----:B------:R-:W2:Y:S01]  /*0030*/  S2R R3, SR_TID.X ;  /* 0x0000000000037919 */ /* 0x000ea20000002100 */
[----:B------:R-:W-:Y:S05]  /*0040*/  BSSY.RECONVERGENT B0, `(.L_x_0) ;  /* 0x000001a000007945 */ /* 0x000fea0003800200 */
[----:B------:R-:W3:Y:S01]  /*0050*/  S2UR UR4, SR_CTAID.X ;  /* 0x00000000000479c3 */ /* 0x000ee20000002500 */
[----:B0-----:R-:W-:-:S04]  /*0060*/  SHF.L.U32 R5, R2, 0x7, RZ ;  /* 0x0000000702057819 */ /* 0x001fc800000006ff */
[----:B------:R-:W-:Y:S01]  /*0070*/  SHF.R.S32.HI R0, RZ, 0x1f, R5 ;  /* 0x0000001fff007819 */ /* 0x000fe20000011405 */
[----:B---3--:R-:W-:Y:S01]  /*0080*/  IMAD.WIDE.U32 R6, R5, UR4, RZ ;  /* 0x0000000405067c25 */ /* 0x008fe2000f8e00ff */
[----:B--2---:R-:W-:-:S03]  /*0090*/  SHF.L.U32 R11, R3, 0x7, RZ ;  /* 0x00000007030b7819 */ /* 0x004fc600000006ff */
[----:B------:R-:W-:Y:S01]  /*00a0*/  IMAD R13, R0, UR4, RZ ;  /* 0x00000004000d7c24 */ /* 0x000fe2000f8e02ff */
[----:B-1----:R-:W-:-:S04]  /*00b0*/  IADD3 R4, P1, PT, -R6, UR6, RZ ;  /* 0x0000000606047c10 */ /* 0x002fc8000ff3e1ff */
[----:B------:R-:W-:Y:S02]  /*00c0*/  IADD3 R13, PT, PT, R7, R13, RZ ;  /* 0x0000000d070d7210 */ /* 0x000fe40007ffe0ff */
[----:B------:R-:W-:Y:S02]  /*00d0*/  ISETP.LT.U32.AND P0, PT, R4, R5, PT ;  /* 0x000000050400720c */ /* 0x000fe40003f01070 */
[----:B------:R-:W-:-:S04]  /*00e0*/  IADD3.X R9, PT, PT, ~R13, UR7, RZ, P1, !PT ;  /* 0x000000070d097c10 */ /* 0x000fc80008ffe5ff */
[----:B------:R-:W-:-:S04]  /*00f0*/  ISETP.LT.AND.EX P0, PT, R9, R0, PT, P0 ;  /* 0x000000000900720c */ /* 0x000fc80003f01300 */
[----:B------:R-:W-:-:S04]  /*0100*/  SEL R4, R4, R5, P0 ;  /* 0x0000000504047207 */ /* 0x000fc80000000000 */
[----:B------:R-:W-:-:S04]  /*0110*/  SHF.L.U32 R0, R4, 0x2, RZ ;  /* 0x0000000204007819 */ /* 0x000fc800000006ff */
[----:B------:R-:W-:-:S13]  /*0120*/  ISETP.GE.AND P0, PT, R11, R0, PT ;  /* 0x000000000b00720c */ /* 0x000fda0003f06270 */
[----:B------:R-:W-:Y:S05]  /*0130*/  @P0 BRA `(.L_x_1) ;  /* 0x0000000000280947 */ /* 0x000fea0003800000 */
[----:B------:R-:W0:Y:S02]  /*0140*/  LDC.64 R8, c[0x0][0x3b0] ;  /* 0x0000ec00ff087b82 */ /* 0x000e240000000a00 */
[----:B0-----:R-:W-:-:S04]  /*0150*/  LEA R8, P0, R6, R8, 0x2 ;  /* 0x0000000806087211 */ /* 0x001fc800078010ff */
[----:B------:R-:W-:-:S03]  /*0160*/  LEA.HI.X R9, R6, R9, R13, 0x2, P0 ;  /* 0x0000000906097211 */ /* 0x000fc600000f140d */
[----:B------:R-:W-:-:S07]  /*0170*/  IMAD.WIDE.U32 R8, R3, 0x80, R8 ;  /* 0x0000008003087825 */ /* 0x000fce00078e0008 */
.L_x_2:
[----:B------:R-:W-:Y:S01]  /*0180*/  IADD3 R11, PT, PT, R11, 0x4000, RZ ;  /* 0x000040000b0b7810 */ /* 0x000fe20007ffe0ff */
[----:B------:R0:W-:Y:S03]  /*0190*/  CCTL.E.PF2 [R8] ;  /* 0x000000000800798f */ /* 0x0001e60000800100 */
[----:B------:R-:W-:Y:S02]  /*01a0*/  ISETP.GE.AND P0, PT, R11, R0, PT ;  /* 0x000000000b00720c */ /* 0x000fe40003f06270 */
[----:B0-----:R-:W-:-:S04]  /*01b0*/  IADD3 R8, P1, PT, R8, 0x4000, RZ ;  /* 0x0000400008087810 */ /* 0x001fc80007f3e0ff */
[----:B------:R-:W-:-:S07]  /*01c0*/  IADD3.X R9, PT, PT, RZ, R9, RZ, P1, !PT ;  /* 0x00000009ff097210 */ /* 0x000fce0000ffe4ff */
[----:B------:R-:W-:Y:S05]  /*01d0*/  @!P0 BRA `(.L_x_2) ;  /* 0xfffffffc00e88947 */ /* 0x000fea000383ffff */
.L_x_1:
[----:B------:R-:W-:Y:S05]  /*01e0*/  BSYNC.RECONVERGENT B0 ;  /* 0x0000000000007941 */ /* 0x000fea0003800200 */
.L_x_0:
[----:B------:R-:W0:Y:S01]  /*01f0*/  LDCU.64 UR8, c[0x0][0x3b0] ;  /* 0x00007600ff0877ac */ /* 0x000e220008000a00 */
[----:B------:R-:W1:Y:S01]  /*0200*/  LDC R0, c[0x0][0x398] ;  /* 0x0000e600ff007b82 */ /* 0x000e620000000800 */
[----:B------:R-:W-:Y:S01]  /*0210*/  ISETP.NE.AND P0, PT, R5, R4, PT ;  /* 0x000000040500720c */ /* 0x000fe20003f05270 */
[----:B------:R-:W2:Y:S01]  /*0220*/  LDCU.64 UR4, c[0x0][0x3a8] ;  /* 0x00007500ff0477ac */ /* 0x000ea20008000a00 */
[C---:B------:R-:W-:Y:S02]  /*0230*/  SHF.L.U32 R16, R6.reuse, 0x2, RZ ;  /* 0x0000000206107819 */ /* 0x040fe400000006ff */
[----:B------:R-:W-:Y:S01]  /*0240*/  SHF.L.U64.HI R17, R6, 0x2, R13 ;  /* 0x0000000206117819 */ /* 0x000fe2000001020d */
[----:B------:R-:W3:Y:S01]  /*0250*/  LDCU.64 UR6, c[0x0][0x358] ;  /* 0x00006b00ff0677ac */ /* 0x000ee20008000a00 */
[C---:B0-----:R-:W-:Y:S02]  /*0260*/  IADD3 R14, P1, PT, R16.reuse, UR8, RZ ;  /* 0x00000008100e7c10 */ /* 0x041fe4000ff3e0ff */
[----:B--2---:R-:W-:-:S02]  /*0270*/  IADD3 R12, P2, PT, R16, UR4, RZ ;  /* 0x00000004100c7c10 */ /* 0x004fc4000ff5e0ff */
[C---:B------:R-:W-:Y:S02]  /*0280*/  IADD3.X R15, PT, PT, R17.reuse, UR9, RZ, P1, !PT ;  /* 0x00000009110f7c10 */ /* 0x040fe40008ffe4ff */
[----:B------:R-:W-:Y:S01]  /*0290*/  IADD3.X R13, PT, PT, R17, UR5, RZ, P2, !PT ;  /* 0x00000005110d7c10 */ /* 0x000fe200097fe4ff */
[----:B---3--:R-:W-:Y:S08]  /*02a0*/  @!P0 BRA `(.L_x_3) ;  /* 0x0000001c00fc8947 */ /* 0x008ff00003800000 */
[----:B------:R-:W-:-:S13]  /*02b0*/  ISETP.GE.AND P0, PT, R2, 0x1, PT ;  /* 0x000000010200780c */ /* 0x000fda0003f06270 */
[----:B------:R-:W-:Y:S05]  /*02c0*/  @!P0 EXIT ;  /* 0x000000000000894d */ /* 0x000fea0003800000 */
[C---:B------:R-:W-:Y:S01]  /*02d0*/  ISETP.GE.U32.AND P0, PT, R2.reuse, 0x8, PT ;  /* 0x000000080200780c */ /* 0x040fe20003f06070 */
[----:B------:R-:W-:Y:S01]  /*02e0*/  HFMA2 R10, -RZ, RZ, 0, 0 ;  /* 0x00000000ff0a7431 */ /* 0x000fe200000001ff */
[----:B------:R-:W-:-:S11]  /*02f0*/  LOP3.LUT R7, R2, 0x7, RZ, 0xc0, !PT ;  /* 0x0000000702077812 */ /* 0x000fd600078ec0ff */
[----:B------:R-:W-:Y:S05]  /*0300*/  @!P0 BRA `(.L_x_4) ;  /* 0x0000000c00d48947 */ /* 0x000fea0003800000 */
[----:B------:R-:W0:Y:S01]  /*0310*/  LDC R6, c[0x0][0x398] ;  /* 0x0000e600ff067b82 */ /* 0x000e220000000800 */
[----:B------:R-:W-:Y:S01]  /*0320*/  LOP3.LUT R10, R2, 0x7ffffff8, RZ, 0xc0, !PT ;  /* 0x7ffffff8020a7812 */ /* 0x000fe200078ec0ff */
[----:B------:R-:W2:Y:S01]  /*0330*/  LDCU UR4, c[0x0][0x394] ;  /* 0x00007280ff0477ac */ /* 0x000ea20008000800 */
[----:B------:R-:W-:Y:S01]  /*0340*/  MOV R8, RZ ;  /* 0x000000ff00087202 */ /* 0x000fe20000000f00 */
[----:B------:R-:W3:Y:S04]  /*0350*/  LDCU UR5, c[0x0][0x390] ;  /* 0x00007200ff0577ac */ /* 0x000ee80008000800 */
[----:B------:R-:W4:Y:S02]  /*0360*/  LDC.64 R20, c[0x0][0x3a0] ;  /* 0x0000e800ff147b82 */ /* 0x000f240000000a00 */
.L_x_37:
[----:B------:R-:W-:Y:S01]  /*0370*/  LEA R5, R8, R3, 0x7 ;  /* 0x0000000308057211 */ /* 0x000fe200078e38ff */
[----:B------:R-:W-:Y:S03]  /*0380*/  BSSY.RECONVERGENT B2, `(.L_x_5) ;  /* 0x000001d000027945 */ /* 0x000fe60003800200 */
[----:B------:R-:W-:-:S13]  /*0390*/  ISETP.GE.AND P0, PT, R5, R4, PT ;  /* 0x000000040500720c */ /* 0x000fda0003f06270 */
[----:B0-23--:R-:W-:Y:S05]  /*03a0*/  @P0 BRA `(.L_x_6) ;  /* 0x0000000000680947 */ /* 0x00dfea0003800000 */
[----:B------:R-:W-:-:S06]  /*03b0*/  IMAD.WIDE.U32 R16, R5, 0x4, R14 ;  /* 0x0000000405107825 */ /* 0x000fcc00078e000e */
[----:B------:R-:W2:Y:S01]  /*03c0*/  LDG.E R16, desc[UR6][R16.64] ;  /* 0x0000000610107981 */ /* 0x000ea2000c1e1900 */
[----:B0-----:R-:W0:Y:S01]  /*03d0*/  MUFU.RCP R9, R6 ;  /* 0x0000000600097308 */ /* 0x001e220000001000 */
[----:B------:R-:W-:Y:S01]  /*03e0*/  BSSY.RECONVERGENT B3, `(.L_x_7) ;  /* 0x000000b000037945 */ /* 0x000fe20003800200 */
[----:B0-----:R-:W-:-:S04]  /*03f0*/  FFMA R2, R9, -R6, 1 ;  /* 0x3f80000009027423 */ /* 0x001fc80000000806 */
[----:B------:R-:W-:Y:S01]  /*0400*/  FFMA R2, R9, R2, R9 ;  /* 0x0000000209027223 */ /* 0x000fe20000000009 */
[----:B--2---:R-:W-:-:S04]  /*0410*/  FADD R23, R16, -UR4 ;  /* 0x8000000410177e21 */ /* 0x004fc80008000000 */
[----:B------:R-:W0:Y:S01]  /*0420*/  FCHK P0, R23, R6 ;  /* 0x0000000617007302 */ /* 0x000e220000000000 */
[----:B------:R-:W-:-:S04]  /*0430*/  FFMA R9, R23, R2, RZ ;  /* 0x0000000217097223 */ /* 0x000fc800000000ff */
[----:B------:R-:W-:-:S04]  /*0440*/  FFMA R11, R9, -R6, R23 ;  /* 0x80000006090b7223 */ /* 0x000fc80000000017 */
[----:B------:R-:W-:Y:S01]  /*0450*/  FFMA R22, R2, R11, R9 ;  /* 0x0000000b02167223 */ /* 0x000fe20000000009 */
[----:B0-----:R-:W-:Y:S06]  /*0460*/  @!P0 BRA `(.L_x_8) ;  /* 0x0000000000088947 */ /* 0x001fec0003800000 */
[----:B------:R-:W-:-:S07]  /*0470*/  MOV R2, 0x490 ;  /* 0x0000049000027802 */ /* 0x000fce0000000f00 */
[----:B-1-34-:R-:W-:Y:S05]  /*0480*/  CALL.REL.NOINC `($__internal_0_$__cuda_sm3x_div_rn_noftz_f32_slowpath) ;  /* 0x0000003800ac7944 */ /* 0x01afea0003c00000 */
.L_x_8:
[----:B---3--:R-:W-:Y:S05]  /*0490*/  BSYNC.RECONVERGENT B3 ;  /* 0x0000000000037941 */ /* 0x008fea0003800200 */
.L_x_7:
[----:B------:R-:W-:Y:S01]  /*04a0*/  FMUL R22, R22, UR5 ;  /* 0x0000000516167c20 */ /* 0x000fe20008400000 */
[----:B------:R-:W-:Y:S01]  /*04b0*/  MOV R9, 0x3f000000 ;  /* 0x3f00000000097802 */ /* 0x000fe20000000f00 */
[----:B------:R-:W-:-:S03]  /*04c0*/  HFMA2 R11, -RZ, RZ, 0, 5.9604644775390625e-08 ;  /* 0x00000001ff0b7431 */ /* 0x000fc600000001ff */
[----:B------:R-:W-:-:S05]  /*04d0*/  LOP3.LUT R9, R9, 0x80000000, R22, 0xb8, !PT ;  /* 0x8000000009097812 */ /* 0x000fca00078eb816 */
[----:B------:R-:W-:-:S06]  /*04e0*/  FADD.RZ R9, R22, R9 ;  /* 0x0000000916097221 */ /* 0x000fcc000000c000 */
[----:B------:R-:W4:Y:S01]  /*04f0*/  F2I.TRUNC.NTZ R9, R9 ;  /* 0x0000000900097305 */ /* 0x000f22000020f100 */
[----:B------:R-:W-:Y:S01]  /*0500*/  MOV R23, 0x3f800000 ;  /* 0x3f80000000177802 */ /* 0x000fe20000000f00 */
[----:B------:R-:W-:-:S04]  /*0510*/  IMAD.WIDE.U32 R18, R5, 0x4, R12 ;  /* 0x0000000405127825 */ /* 0x000fc800078e000c */
[----:B----4-:R-:W-:-:S05]  /*0520*/  IMAD.WIDE R16, R9, 0x4, R20 ;  /* 0x0000000409107825 */ /* 0x010fca00078e0214 */
[----:B------:R0:W-:Y:S04]  /*0530*/  REDG.E.ADD.STRONG.GPU desc[UR6][R16.64], R11 ;  /* 0x0000000b1000798e */ /* 0x0001e8000c12e106 */
[----:B------:R0:W-:Y:S02]  /*0540*/  STG.E desc[UR6][R18.64], R23 ;  /* 0x0000001712007986 */ /* 0x0001e4000c101906 */
.L_x_6:
[----:B--23--:R-:W-:Y:S05]  /*0550*/  BSYNC.RECONVERGENT B2 ;  /* 0x0000000000027941 */ /* 0x00cfea0003800200 */
.L_x_5:
[----:B0-----:R-:W-:Y:S01]  /*0560*/  IADD3 R17, PT, PT, R5, 0x80, RZ ;  /* 0x0000008005117810 */ /* 0x001fe20007ffe0ff */
[----:B------:R-:W-:Y:S03]  /*0570*/  BSSY.RECONVERGENT B2, `(.L_x_9) ;  /* 0x000001d000027945 */ /* 0x000fe60003800200 */
[C---:B------:R-:W-:Y:S01]  /*0580*/  ISETP.GE.AND P0, PT, R17.reuse, R4, PT ;  /* 0x000000041100720c */ /* 0x040fe20003f06270 */
[----:B------:R-:W-:-:S04]  /*0590*/  IMAD.WIDE R18, R17, 0x4, R14 ;  /* 0x0000000411127825 */ /* 0x000fc800078e020e */
[----:B------:R-:W-:-:S08]  /*05a0*/  IMAD.WIDE R16, R17, 0x4, R12 ;  /* 0x0000000411107825 */ /* 0x000fd000078e020c */
[----:B------:R-:W-:Y:S05]  /*05b0*/  @P0 BRA `(.L_x_10) ;  /* 0x0000000000600947 */ /* 0x000fea0003800000 */
[----:B------:R-:W2:Y:S01]  /*05c0*/  LDG.E R2, desc[UR6][R18.64] ;  /* 0x0000000612027981 */ /* 0x000ea2000c1e1900 */
[----:B------:R-:W0:Y:S01]  /*05d0*/  MUFU.RCP R9, R6 ;  /* 0x0000000600097308 */ /* 0x000e220000001000 */
[----:B------:R-:W-:Y:S01]  /*05e0*/  BSSY.RECONVERGENT B3, `(.L_x_11) ;  /* 0x000000b000037945 */ /* 0x000fe20003800200 */
[----:B0-----:R-:W-:Y:S01]  /*05f0*/  FFMA R22, R9, -R6, 1 ;  /* 0x3f80000009167423 */ /* 0x001fe20000000806 */
[----:B--2---:R-:W-:-:S03]  /*0600*/  FADD R23, R2, -UR4 ;  /* 0x8000000402177e21 */ /* 0x004fc60008000000 */
[----:B------:R-:W-:Y:S02]  /*0610*/  FFMA R2, R9, R22, R9 ;  /* 0x0000001609027223 */ /* 0x000fe40000000009 */
[----:B------:R-:W0:Y:S02]  /*0620*/  FCHK P0, R23, R6 ;  /* 0x0000000617007302 */ /* 0x000e240000000000 */
[----:B------:R-:W-:-:S04]  /*0630*/  FFMA R9, R2, R23, RZ ;  /* 0x0000001702097223 */ /* 0x000fc800000000ff */
[----:B------:R-:W-:-:S04]  /*0640*/  FFMA R22, R9, -R6, R23 ;  /* 0x8000000609167223 */ /* 0x000fc80000000017 */
[----:B------:R-:W-:Y:S01]  /*0650*/  FFMA R22, R2, R22, R9 ;  /* 0x0000001602167223 */ /* 0x000fe20000000009 */
[----:B0-----:R-:W-:Y:S06]  /*0660*/  @!P0 BRA `(.L_x_12) ;  /* 0x0000000000088947 */ /* 0x001fec0003800000 */
[----:B------:R-:W-:-:S07]  /*0670*/  MOV R2, 0x690 ;  /* 0x0000069000027802 */ /* 0x000fce0000000f00 */
[----:B-1--4-:R-:W-:Y:S05]  /*0680*/  CALL.REL.NOINC `($__internal_0_$__cuda_sm3x_div_rn_noftz_f32_slowpath) ;  /* 0x00000038002c7944 */ /* 0x012fea0003c00000 */
.L_x_12:
[----:B------:R-:W-:Y:S05]  /*0690*/  BSYNC.RECONVERGENT B3 ;  /* 0x0000000000037941 */ /* 0x000fea0003800200 */
.L_x_11:
[----:B------:R-:W-:Y:S02]  /*06a0*/  HFMA2 R9, -RZ, RZ, 1.75, 0 ;  /* 0x3f000000ff097431 */ /* 0x000fe400000001ff */
[----:B------:R-:W-:Y:S01]  /*06b0*/  FMUL R22, R22, UR5 ;  /* 0x0000000516167c20 */ /* 0x000fe20008400000 */
[----:B------:R-:W-:-:S04]  /*06c0*/  MOV R11, 0x1 ;  /* 0x00000001000b7802 */ /* 0x000fc80000000f00 */
[----:B------:R-:W-:-:S05]  /*06d0*/  LOP3.LUT R9, R9, 0x80000000, R22, 0xb8, !PT ;  /* 0x8000000009097812 */ /* 0x000fca00078eb816 */
[----:B------:R-:W-:-:S06]  /*06e0*/  FADD.RZ R9, R22, R9 ;  /* 0x0000000916097221 */ /* 0x000fcc000000c000 */
[----:B------:R-:W4:Y:S01]  /*06f0*/  F2I.TRUNC.NTZ R9, R9 ;  /* 0x0000000900097305 */ /* 0x000f22000020f100 */
[----:B------:R-:W-:Y:S02]  /*0700*/  HFMA2 R25, -RZ, RZ, 1.875, 0 ;  /* 0x3f800000ff197431 */ /* 0x000fe400000001ff */
[----:B----4-:R-:W-:-:S05]  /*0710*/  IMAD.WIDE R22, R9, 0x4, R20 ;  /* 0x0000000409167825 */ /* 0x010fca00078e0214 */
[----:B------:R0:W-:Y:S04]  /*0720*/  REDG.E.ADD.STRONG.GPU desc[UR6][R22.64], R11 ;  /* 0x0000000b1600798e */ /* 0x0001e8000c12e106 */
[----:B------:R0:W-:Y:S02]  /*0730*/  STG.E desc[UR6][R16.64], R25 ;  /* 0x0000001910007986 */ /* 0x0001e4000c101906 */
.L_x_10:
[----:B------:R-:W-:Y:S05]  /*0740*/  BSYNC.RECONVERGENT B2 ;  /* 0x0000000000027941 */ /* 0x000fea0003800200 */
.L_x_9:
[----:B------:R-:W-:Y:S01]  /*0750*/  VIADD R9, R5, 0x100 ;  /* 0x0000010005097836 */ /* 0x000fe20000000000 */
[----:B------:R-:W-:Y:S04]  /*0760*/  BSSY.RECONVERGENT B2, `(.L_x_13) ;  /* 0x000001b000027945 */ /* 0x000fe80003800200 */
[----:B------:R-:W-:-:S13]  /*0770*/  ISETP.GE.AND P0, PT, R9, R4, PT ;  /* 0x000000040900720c */ /* 0x000fda0003f06270 */
        /* <DEDUP_REMOVED lines=14> */
.L_x_16:
[----:B------:R-:W-:Y:S05]  /*0860*/  BSYNC.RECONVERGENT B3 ;  /* 0x0000000000037941 */ /* 0x000fea0003800200 */
.L_x_15:
[----:B------:R-:W-:Y:S01]  /*0870*/  FMUL R22, R22, UR5 ;  /* 0x0000000516167c20 */ /* 0x000fe20008400000 */
[----:B------:R-:W-:Y:S01]  /*0880*/  MOV R9, 0x3f000000 ;  /* 0x3f00000000097802 */ /* 0x000fe20000000f00 */
[----:B------:R-:W-:-:S03]  /*0890*/  HFMA2 R11, -RZ, RZ, 0, 5.9604644775390625e-08 ;  /* 0x00000001ff0b7431 */ /* 0x000fc600000001ff */
[----:B------:R-:W-:-:S05]  /*08a0*/  LOP3.LUT R9, R9, 0x80000000, R22, 0xb8, !PT ;  /* 0x8000000009097812 */ /* 0x000fca00078eb816 */
[----:B------:R-:W-:-:S06]  /*08b0*/  FADD.RZ R9, R22, R9 ;  /* 0x0000000916097221 */ /* 0x000fcc000000c000 */
[----:B------:R-:W4:Y:S01]  /*08c0*/  F2I.TRUNC.NTZ R9, R9 ;  /* 0x0000000900097305 */ /* 0x000f22000020f100 */
[----:B------:R-:W-:Y:S01]  /*08d0*/  MOV R25, 0x3f800000 ;  /* 0x3f80000000197802 */ /* 0x000fe20000000f00 */
[----:B----4-:R-:W-:-:S05]  /*08e0*/  IMAD.WIDE R22, R9, 0x4, R20 ;  /* 0x0000000409167825 */ /* 0x010fca00078e0214 */
[----:B------:R2:W-:Y:S04]  /*08f0*/  REDG.E.ADD.STRONG.GPU desc[UR6][R22.64], R11 ;  /* 0x0000000b1600798e */ /* 0x0005e8000c12e106 */
[----:B------:R2:W-:Y:S02]  /*0900*/  STG.E desc[UR6][R16.64+0x200], R25 ;  /* 0x0002001910007986 */ /* 0x0005e4000c101906 */
.L_x_14:
[----:B------:R-:W-:Y:S05]  /*0910*/  BSYNC.RECONVERGENT B2 ;  /* 0x0000000000027941 */ /* 0x000fea0003800200 */
.L_x_13:
[----:B------:R-:W-:Y:S01]  /*0920*/  IADD3 R9, PT, PT, R5, 0x180, RZ ;  /* 0x0000018005097810 */ /* 0x000fe20007ffe0ff */
[----:B------:R-:W-:Y:S03]  /*0930*/  BSSY.RECONVERGENT B2, `(.L_x_17) ;  /* 0x000001b000027945 */ /* 0x000fe60003800200 */
[----:B------:R-:W-:-:S13]  /*0940*/  ISETP.GE.AND P0, PT, R9, R4, PT ;  /* 0x000000040900720c */ /* 0x000fda0003f06270 */
[----:B------:R-:W-:Y:S05]  /*0950*/  @P0 BRA `(.L_x_18) ;  /* 0x0000000000600947 */ /* 0x000fea0003800000 */
[----:B------:R-:W3:Y:S01]  /*0960*/  LDG.E R2, desc[UR6][R18.64+0x400] ;  /* 0x0004000612027981 */ /* 0x000ee2000c1e1900 */
[----:B------:R-:W0:Y:S01]  /*0970*/  MUFU.RCP R9, R6 ;  /* 0x0000000600097308 */ /* 0x000e220000001000 */
[----:B------:R-:W-:Y:S01]  /*0980*/  BSSY.RECONVERGENT B3, `(.L_x_19) ;  /* 0x000000b000037945 */ /* 0x000fe20003800200 */
[----:B0-2---:R-:W-:Y:S01]  /*0990*/  FFMA R22, R9, -R6, 1 ;  /* 0x3f80000009167423 */ /* 0x005fe20000000806 */
[----:B---3--:R-:W-:-:S03]  /*09a0*/  FADD R23, R2, -UR4 ;  /* 0x8000000402177e21 */ /* 0x008fc60008000000 */
        /* <DEDUP_REMOVED lines=8> */
.L_x_20:
[----:B------:R-:W-:Y:S05]  /*0a30*/  BSYNC.RECONVERGENT B3 ;  /* 0x0000000000037941 */ /* 0x000fea0003800200 */
.L_x_19:
        /* <DEDUP_REMOVED lines=10> */
.L_x_18:
[----:B------:R-:W-:Y:S05]  /*0ae0*/  BSYNC.RECONVERGENT B2 ;  /* 0x0000000000027941 */ /* 0x000fea0003800200 */
.L_x_17:
[----:B------:R-:W-:Y:S01]  /*0af0*/  IADD3 R9, PT, PT, R5, 0x200, RZ ;  /* 0x0000020005097810 */ /* 0x000fe20007ffe0ff */
[----:B------:R-:W-:Y:S03]  /*0b00*/  BSSY.RECONVERGENT B2, `(.L_x_21) ;  /* 0x000001b000027945 */ /* 0x000fe60003800200 */
[----:B------:R-:W-:-:S13]  /*0b10*/  ISETP.GE.AND P0, PT, R9, R4, PT ;  /* 0x000000040900720c */ /* 0x000fda0003f06270 */
[----:B------:R-:W-:Y:S05]  /*0b20*/  @P0 BRA `(.L_x_22) ;  /* 0x0000000000600947 */ /* 0x000fea0003800000 */
[----:B------:R-:W5:Y:S01]  /*0b30*/  LDG.E R2, desc[UR6][R18.64+0x600] ;  /* 0x0006000612027981 */ /* 0x000f62000c1e1900 */
[----:B------:R-:W0:Y:S01]  /*0b40*/  MUFU.RCP R9, R6 ;  /* 0x0000000600097308 */ /* 0x000e220000001000 */
[----:B------:R-:W-:Y:S01]  /*0b50*/  BSSY.RECONVERGENT B3, `(.L_x_23) ;  /* 0x000000b000037945 */ /* 0x000fe20003800200 */
[----:B0-23--:R-:W-:Y:S01]  /*0b60*/  FFMA R22, R9, -R6, 1 ;  /* 0x3f80000009167423 */ /* 0x00dfe20000000806 */
[----:B-----5:R-:W-:-:S03]  /*0b70*/  FADD R23, R2, -UR4 ;  /* 0x8000000402177e21 */ /* 0x020fc60008000000 */
        /* <DEDUP_REMOVED lines=8> */
.L_x_24:
[----:B------:R-:W-:Y:S05]  /*0c00*/  BSYNC.RECONVERGENT B3 ;  /* 0x0000000000037941 */ /* 0x000fea0003800200 */
.L_x_23:
        /* <DEDUP_REMOVED lines=10> */
.L_x_22:
[----:B------:R-:W-:Y:S05]  /*0cb0*/  BSYNC.RECONVERGENT B2 ;  /* 0x0000000000027941 */ /* 0x000fea0003800200 */
.L_x_21:
        /* <DEDUP_REMOVED lines=17> */
.L_x_28:
[----:B------:R-:W-:Y:S05]  /*0dd0*/  BSYNC.RECONVERGENT B3 ;  /* 0x0000000000037941 */ /* 0x000fea0003800200 */
.L_x_27:
        /* <DEDUP_REMOVED lines=10> */
.L_x_26:
[----:B------:R-:W-:Y:S05]  /*0e80*/  BSYNC.RECONVERGENT B2 ;  /* 0x0000000000027941 */ /* 0x000fea0003800200 */
.L_x_25:
[----:B------:R-:W-:Y:S01]  /*0e90*/  VIADD R9, R5, 0x300 ;  /* 0x0000030005097836 */ /* 0x000fe20000000000 */
[----:B------:R-:W-:Y:S04]  /*0ea0*/  BSSY.RECONVERGENT B2, `(.L_x_29) ;  /* 0x000001b000027945 */ /* 0x000fe80003800200 */
        /* <DEDUP_REMOVED lines=15> */
.L_x_32:
[----:B------:R-:W-:Y:S05]  /*0fa0*/  BSYNC.RECONVERGENT B3 ;  /* 0x0000000000037941 */ /* 0x000fea0003800200 */
.L_x_31:
        /* <DEDUP_REMOVED lines=10> */
.L_x_30:
[----:B------:R-:W-:Y:S05]  /*1050*/  BSYNC.RECONVERGENT B2 ;  /* 0x0000000000027941 */ /* 0x000fea0003800200 */
.L_x_29:
[----:B------:R-:W-:Y:S01]  /*1060*/  IADD3 R5, PT, PT, R5, 0x380, RZ ;  /* 0x0000038005057810 */ /* 0x000fe20007ffe0ff */
[----:B------:R-:W-:Y:S03]  /*1070*/  BSSY.RECONVERGENT B2, `(.L_x_33) ;  /* 0x000001b000027945 */ /* 0x000fe60003800200 */
[----:B------:R-:W-:-:S13]  /*1080*/  ISETP.GE.AND P0, PT, R5, R4, PT ;  /* 0x000000040500720c */ /* 0x000fda0003f06270 */
[----:B------:R-:W-:Y:S05]  /*1090*/  @P0 BRA `(.L_x_34) ;  /* 0x0000000000600947 */ /* 0x000fea0003800000 */
[----:B------:R-:W0:Y:S01]  /*10a0*/  LDG.E R18, desc[UR6][R18.64+0xc00] ;  /* 0x000c000612127981 */ /* 0x000e22000c1e1900 */
[----:B------:R-:W5:Y:S01]  /*10b0*/  MUFU.RCP R5, R6 ;  /* 0x0000000600057308 */ /* 0x000f620000001000 */
[----:B------:R-:W-:Y:S01]  /*10c0*/  BSSY.RECONVERGENT B3, `(.L_x_35) ;  /* 0x000000b000037945 */ /* 0x000fe20003800200 */
[----:B-----5:R-:W-:-:S04]  /*10d0*/  FFMA R2, R5, -R6, 1 ;  /* 0x3f80000005027423 */ /* 0x020fc80000000806 */
[----:B------:R-:W-:Y:S01]  /*10e0*/  FFMA R2, R5, R2, R5 ;  /* 0x0000000205027223 */ /* 0x000fe20000000005 */
[----:B0-23--:R-:W-:-:S04]  /*10f0*/  FADD R23, R18, -UR4 ;  /* 0x8000000412177e21 */ /* 0x00dfc80008000000 */
[----:B------:R-:W0:Y:S01]  /*1100*/  FCHK P0, R23, R6 ;  /* 0x0000000617007302 */ /* 0x000e220000000000 */
[----:B------:R-:W-:-:S04]  /*1110*/  FFMA R5, R2, R23, RZ ;  /* 0x0000001702057223 */ /* 0x000fc800000000ff */
[----:B------:R-:W-:-:S04]  /*1120*/  FFMA R22, R5, -R6, R23 ;  /* 0x8000000605167223 */ /* 0x000fc80000000017 */
[----:B------:R-:W-:Y:S01]  /*1130*/  FFMA R22, R2, R22, R5 ;  /* 0x0000001602167223 */ /* 0x000fe20000000005 */
[----:B0-----:R-:W-:Y:S06]  /*1140*/  @!P0 BRA `(.L_x_36) ;  /* 0x0000000000088947 */ /* 0x001fec0003800000 */
[----:B------:R-:W-:-:S07]  /*1150*/  MOV R2, 0x1170 ;  /* 0x0000117000027802 */ /* 0x000fce0000000f00 */
[----:B-1--4-:R-:W-:Y:S05]  /*1160*/  CALL.REL.NOINC `($__internal_0_$__cuda_sm3x_div_rn_noftz_f32_slowpath) ;  /* 0x0000002c00747944 */ /* 0x012fea0003c00000 */
.L_x_36:
[----:B------:R-:W-:Y:S05]  /*1170*/  BSYNC.RECONVERGENT B3 ;  /* 0x0000000000037941 */ /* 0x000fea0003800200 */
.L_x_35:
        /* <DEDUP_REMOVED lines=10> */
.L_x_34:
[----:B------:R-:W-:Y:S05]  /*1220*/  BSYNC.RECONVERGENT B2 ;  /* 0x0000000000027941 */ /* 0x000fea0003800200 */
.L_x_33:
[----:B------:R-:W-:-:S04]  /*1230*/  IADD3 R8, PT, PT, R8, 0x8, RZ ;  /* 0x0000000808087810 */ /* 0x000fc80007ffe0ff */
[----:B------:R-:W-:-:S13]  /*1240*/  ISETP.NE.AND P0, PT, R8, R10, PT ;  /* 0x0000000a0800720c */ /* 0x000fda0003f05270 */
[----:B------:R-:W-:Y:S05]  /*1250*/  @P0 BRA `(.L_x_37) ;  /* 0xfffffff000440947 */ /* 0x000fea000383ffff */
.L_x_4:
[----:B------:R-:W-:-:S13]  /*1260*/  ISETP.NE.AND P0, PT, R7, RZ, PT ;  /* 0x000000ff0700720c */ /* 0x000fda0003f05270 */
[----:B------:R-:W-:Y:S05]  /*1270*/  @!P0 EXIT ;  /* 0x000000000000894d */ /* 0x000fea0003800000 */
[----:B------:R-:W5:Y:S01]  /*1280*/  LDCU UR4, c[0x0][0x388] ;  /* 0x00007100ff0477ac */ /* 0x000f620008000800 */
[----:B------:R-:W-:Y:S01]  /*1290*/  ISETP.GE.U32.AND P0, PT, R7, 0x4, PT ;  /* 0x000000040700780c */ /* 0x000fe20003f06070 */
[----:B-----5:R-:W-:-:S12]  /*12a0*/  ULOP3.LUT UR4, UR4, 0x3, URZ, 0xc0, !UPT ;  /* 0x0000000304047892 */ /* 0x020fd8000f8ec0ff */
[----:B------:R-:W-:Y:S05]  /*12b0*/  @!P0 BRA `(.L_x_38) ;  /* 0x0000000800348947 */ /* 0x000fea0003800000 */
[----:B------:R-:W-:Y:S01]  /*12c0*/  LEA R7, R10, R3, 0x7 ;  /* 0x000000030a077211 */ /* 0x000fe200078e38ff */
[----:B------:R-:W-:Y:S03]  /*12d0*/  BSSY.RECONVERGENT B2, `(.L_x_39) ;  /* 0x0000021000027945 */ /* 0x000fe60003800200 */
[----:B------:R-:W-:-:S13]  /*12e0*/  ISETP.GE.AND P0, PT, R7, R4, PT ;  /* 0x000000040700720c */ /* 0x000fda0003f06270 */
[----:B------:R-:W-:Y:S05]  /*12f0*/  @P0 BRA `(.L_x_40) ;  /* 0x0000000000780947 */ /* 0x000fea0003800000 */
[----:B0-----:R-:W-:Y:S01]  /*1300*/  IMAD.WIDE R8, R7, 0x4, R14 ;  /* 0x0000000407087825 */ /* 0x001fe200078e020e */
[----:B--23--:R-:W0:Y:S01]  /*1310*/  LDC R16, c[0x0][0x398] ;  /* 0x0000e600ff107b82 */ /* 0x00ce220000000800 */
[----:B------:R-:W2:Y:S04]  /*1320*/  LDCU UR5, c[0x0][0x394] ;  /* 0x00007280ff0577ac */ /* 0x000ea80008000800 */
[----:B------:R-:W2:Y:S01]  /*1330*/  LDG.E R8, desc[UR6][R8.64] ;  /* 0x0000000608087981 */ /* 0x000ea2000c1e1900 */
[----:B------:R-:W-:Y:S01]  /*1340*/  BSSY.RECONVERGENT B3, `(.L_x_41) ;  /* 0x000000c000037945 */ /* 0x000fe20003800200 */
[----:B0-----:R-:W0:Y:S02]  /*1350*/  MUFU.RCP R5, R16 ;  /* 0x0000001000057308 */ /* 0x001e240000001000 */
        /* <DEDUP_REMOVED lines=9> */
[----:B-1--4-:R-:W-:Y:S05]  /*13f0*/  CALL.REL.NOINC `($__internal_0_$__cuda_sm3x_div_rn_noftz_f32_slowpath) ;  /* 0x0000002800d07944 */ /* 0x012fea0003c00000 */
.L_x_42:
[----:B------:R-:W-:Y:S05]  /*1400*/  BSYNC.RECONVERGENT B3 ;  /* 0x0000000000037941 */ /* 0x000fea0003800200 */
.L_x_41:
[----:B------:R-:W0:Y:S01]  /*1410*/  LDCU UR5, c[0x0][0x390] ;  /* 0x00007200ff0577ac */ /* 0x000e220008000800 */
[----:B------:R-:W-:Y:S01]  /*1420*/  MOV R5, 0x3f000000 ;  /* 0x3f00000000057802 */ /* 0x000fe20000000f00 */
[----:B------:R-:W2:Y:S01]  /*1430*/  LDC.64 R8, c[0x0][0x3a0] ;  /* 0x0000e800ff087b82 */ /* 0x000ea20000000a00 */
[----:B------:R-:W-:Y:S02]  /*1440*/  HFMA2 R11, -RZ, RZ, 0, 5.9604644775390625e-08 ;  /* 0x00000001ff0b7431 */ /* 0x000fe400000001ff */
[----:B0-----:R-:W-:-:S05]  /*1450*/  FMUL R22, R22, UR5 ;  /* 0x0000000516167c20 */ /* 0x001fca0008400000 */
[----:B------:R-:W-:-:S05]  /*1460*/  LOP3.LUT R5, R5, 0x80000000, R22, 0xb8, !PT ;  /* 0x8000000005057812 */ /* 0x000fca00078eb816 */
[----:B------:R-:W-:-:S06]  /*1470*/  FADD.RZ R5, R22, R5 ;  /* 0x0000000516057221 */ /* 0x000fcc000000c000 */
[----:B------:R-:W2:Y:S01]  /*1480*/  F2I.TRUNC.NTZ R5, R5 ;  /* 0x0000000500057305 */ /* 0x000ea2000020f100 */
[----:B------:R-:W-:Y:S01]  /*1490*/  MOV R19, 0x3f800000 ;  /* 0x3f80000000137802 */ /* 0x000fe20000000f00 */
[----:B------:R-:W-:-:S04]  /*14a0*/  IMAD.WIDE R16, R7, 0x4, R12 ;  /* 0x0000000407107825 */ /* 0x000fc800078e020c */
[----:B--2---:R-:W-:-:S05]  /*14b0*/  IMAD.WIDE R8, R5, 0x4, R8 ;  /* 0x0000000405087825 */ /* 0x004fca00078e0208 */
[----:B------:R0:W-:Y:S04]  /*14c0*/  REDG.E.ADD.STRONG.GPU desc[UR6][R8.64], R11 ;  /* 0x0000000b0800798e */ /* 0x0001e8000c12e106 */
[----:B------:R0:W-:Y:S02]  /*14d0*/  STG.E desc[UR6][R16.64], R19 ;  /* 0x0000001310007986 */ /* 0x0001e4000c101906 */
.L_x_40:
[----:B------:R-:W-:Y:S05]  /*14e0*/  BSYNC.RECONVERGENT B2 ;  /* 0x0000000000027941 */ /* 0x000fea0003800200 */
.L_x_39:
[----:B------:R-:W-:Y:S01]  /*14f0*/  IADD3 R5, PT, PT, R7, 0x80, RZ ;  /* 0x0000008007057810 */ /* 0x000fe20007ffe0ff */
        /* <DEDUP_REMOVED lines=19> */
.L_x_46:
[----:B------:R-:W-:Y:S05]  /*1630*/  BSYNC.RECONVERGENT B3 ;  /* 0x0000000000037941 */ /* 0x000fea0003800200 */
.L_x_45:
[----:B------:R-:W0:Y:S01]  /*1640*/  LDCU UR5, c[0x0][0x390] ;  /* 0x00007200ff0577ac */ /* 0x000e220008000800 */
[----:B------:R-:W-:Y:S01]  /*1650*/  HFMA2 R11, -RZ, RZ, 1.75, 0 ;  /* 0x3f000000ff0b7431 */ /* 0x000fe200000001ff */
[----:B------:R-:W2:Y:S01]  /*1660*/  LDC.64 R8, c[0x0][0x3a0] ;  /* 0x0000e800ff087b82 */ /* 0x000ea20000000a00 */
[----:B------:R-:W-:Y:S01]  /*1670*/  MOV R19, 0x1 ;  /* 0x0000000100137802 */ /* 0x000fe20000000f00 */
[----:B0-----:R-:W-:-:S05]  /*1680*/  FMUL R22, R22, UR5 ;  /* 0x0000000516167c20 */ /* 0x001fca0008400000 */
[----:B------:R-:W-:-:S05]  /*1690*/  LOP3.LUT R11, R11, 0x80000000, R22, 0xb8, !PT ;  /* 0x800000000b0b7812 */ /* 0x000fca00078eb816 */
[----:B------:R-:W-:-:S06]  /*16a0*/  FADD.RZ R11, R22, R11 ;  /* 0x0000000b160b7221 */ /* 0x000fcc000000c000 */
[----:B------:R-:W2:Y:S01]  /*16b0*/  F2I.TRUNC.NTZ R11, R11 ;  /* 0x0000000b000b7305 */ /* 0x000ea2000020f100 */
[----:B------:R-:W-:-:S04]  /*16c0*/  IMAD.WIDE R16, R5, 0x4, R12 ;  /* 0x0000000405107825 */ /* 0x000fc800078e020c */
[----:B------:R-:W-:Y:S02]  /*16d0*/  IMAD.MOV.U32 R5, RZ, RZ, 0x3f800000 ;  /* 0x3f800000ff057424 */ /* 0x000fe400078e00ff */
[----:B--2---:R-:W-:-:S05]  /*16e0*/  IMAD.WIDE R8, R11, 0x4, R8 ;  /* 0x000000040b087825 */ /* 0x004fca00078e0208 */
[----:B------:R0:W-:Y:S04]  /*16f0*/  REDG.E.ADD.STRONG.GPU desc[UR6][R8.64], R19 ;  /* 0x000000130800798e */ /* 0x0001e8000c12e106 */
[----:B------:R0:W-:Y:S02]  /*1700*/  STG.E desc[UR6][R16.64], R5 ;  /* 0x0000000510007986 */ /* 0x0001e4000c101906 */
.L_x_44:
[----:B------:R-:W-:Y:S05]  /*1710*/  BSYNC.RECONVERGENT B2 ;  /* 0x0000000000027941 */ /* 0x000fea0003800200 */
.L_x_43:
[----:B0-----:R-:W-:Y:S01]  /*1720*/  IADD3 R5, PT, PT, R7, 0x100, RZ ;  /* 0x0000010007057810 */ /* 0x001fe20007ffe0ff */
[----:B------:R-:W-:Y:S03]  /*1730*/  BSSY.RECONVERGENT B2, `(.L_x_47) ;  /* 0x0000021000027945 */ /* 0x000fe60003800200 */
[----:B------:R-:W-:-:S13]  /*1740*/  ISETP.GE.AND P0, PT, R5, R4, PT ;  /* 0x000000040500720c */ /* 0x000fda0003f06270 */
[----:B------:R-:W-:Y:S05]  /*1750*/  @P0 BRA `(.L_x_48) ;  /* 0x0000000000780947 */ /* 0x000fea0003800000 */
[----:B------:R-:W-:Y:S01]  /*1760*/  IMAD.WIDE R8, R5, 0x4, R14 ;  /* 0x0000000405087825 */ /* 0x000fe200078e020e */
        /* <DEDUP_REMOVED lines=15> */
.L_x_50:
[----:B------:R-:W-:Y:S05]  /*1860*/  BSYNC.RECONVERGENT B3 ;  /* 0x0000000000037941 */ /* 0x000fea0003800200 */
.L_x_49:
        /* <DEDUP_REMOVED lines=9> */
[----:B------:R-:W-:Y:S02]  /*1900*/  HFMA2 R5, -RZ, RZ, 1.875, 0 ;  /* 0x3f800000ff057431 */ /* 0x000fe400000001ff */
[----:B--2---:R-:W-:-:S05]  /*1910*/  IMAD.WIDE R8, R11, 0x4, R8 ;  /* 0x000000040b087825 */ /* 0x004fca00078e0208 */
[----:B------:R0:W-:Y:S04]  /*1920*/  REDG.E.ADD.STRONG.GPU desc[UR6][R8.64], R19 ;  /* 0x000000130800798e */ /* 0x0001e8000c12e106 */
[----:B------:R0:W-:Y:S02]  /*1930*/  STG.E desc[UR6][R16.64], R5 ;  /* 0x0000000510007986 */ /* 0x0001e4000c101906 */
.L_x_48:
[----:B------:R-:W-:Y:S05]  /*1940*/  BSYNC.RECONVERGENT B2 ;  /* 0x0000000000027941 */ /* 0x000fea0003800200 */
.L_x_47:
        /* <DEDUP_REMOVED lines=20> */
.L_x_54:
[----:B------:R-:W-:Y:S05]  /*1a90*/  BSYNC.RECONVERGENT B3 ;  /* 0x0000000000037941 */ /* 0x000fea0003800200 */
.L_x_53:
        /* <DEDUP_REMOVED lines=8> */
[----:B------:R-:W-:Y:S01]  /*1b20*/  IMAD.WIDE R6, R7, 0x4, R12 ;  /* 0x0000000407067825 */ /* 0x000fe200078e020c */
[----:B------:R-:W-:-:S03]  /*1b30*/  MOV R17, 0x3f800000 ;  /* 0x3f80000000117802 */ /* 0x000fc60000000f00 */
[----:B--2---:R-:W-:-:S05]  /*1b40*/  IMAD.WIDE R8, R5, 0x4, R8 ;  /* 0x0000000405087825 */ /* 0x004fca00078e0208 */
[----:B------:R0:W-:Y:S04]  /*1b50*/  REDG.E.ADD.STRONG.GPU desc[UR6][R8.64], R11 ;  /* 0x0000000b0800798e */ /* 0x0001e8000c12e106 */
[----:B------:R0:W-:Y:S02]  /*1b60*/  STG.E desc[UR6][R6.64], R17 ;  /* 0x0000001106007986 */ /* 0x0001e4000c101906 */
.L_x_52:
[----:B------:R-:W-:Y:S05]  /*1b70*/  BSYNC.RECONVERGENT B2 ;  /* 0x0000000000027941 */ /* 0x000fea0003800200 */
.L_x_51:
[----:B------:R-:W-:-:S07]  /*1b80*/  IADD3 R10, PT, PT, R10, 0x4, RZ ;  /* 0x000000040a0a7810 */ /* 0x000fce0007ffe0ff */
.L_x_38:
[----:B------:R-:W-:-:S13]  /*1b90*/  ISETP.NE.AND P0, PT, RZ, UR4, PT ;  /* 0x00000004ff007c0c */ /* 0x000fda000bf05270 */
[----:B------:R-:W-:Y:S05]  /*1ba0*/  @!P0 EXIT ;  /* 0x000000000000894d */ /* 0x000fea0003800000 */
[----:B------:R-:W-:-:S09]  /*1bb0*/  UISETP.NE.AND UP0, UPT, UR4, 0x1, UPT ;  /* 0x000000010400788c */ /* 0x000fd2000bf05270 */
[----:B------:R-:W-:Y:S05]  /*1bc0*/  BRA.U !UP0, `(.L_x_55) ;  /* 0x00000005081c7547 */ /* 0x000fea000b800000 */
[----:B0-----:R-:W-:Y:S01]  /*1bd0*/  LEA R5, R10, R3, 0x7 ;  /* 0x000000030a057211 */ /* 0x001fe200078e38ff */
        /* <DEDUP_REMOVED lines=19> */
.L_x_59:
[----:B------:R-:W-:Y:S05]  /*1d10*/  BSYNC.RECONVERGENT B3 ;  /* 0x0000000000037941 */ /* 0x000fea0003800200 */
.L_x_58:
[----:B------:R-:W0:Y:S01]  /*1d20*/  LDCU UR4, c[0x0][0x390] ;  /* 0x00007200ff0477ac */ /* 0x000e220008000800 */
[----:B------:R-:W-:Y:S01]  /*1d30*/  HFMA2 R9, -RZ, RZ, 1.75, 0 ;  /* 0x3f000000ff097431 */ /* 0x000fe200000001ff */
[----:B------:R-:W2:Y:S01]  /*1d40*/  LDC.64 R6, c[0x0][0x3a0] ;  /* 0x0000e800ff067b82 */ /* 0x000ea20000000a00 */
[----:B------:R-:W-:Y:S01]  /*1d50*/  MOV R11, 0x1 ;  /* 0x00000001000b7802 */ /* 0x000fe20000000f00 */
[----:B0-----:R-:W-:-:S05]  /*1d60*/  FMUL R22, R22, UR4 ;  /* 0x0000000416167c20 */ /* 0x001fca0008400000 */
[----:B------:R-:W-:-:S05]  /*1d70*/  LOP3.LUT R9, R9, 0x80000000, R22, 0xb8, !PT ;  /* 0x8000000009097812 */ /* 0x000fca00078eb816 */
[----:B------:R-:W-:-:S04]  /*1d80*/  FADD.RZ R22, R22, R9 ;  /* 0x0000000916167221 */ /* 0x000fc8000000c000 */
[----:B------:R-:W2:Y:S01]  /*1d90*/  F2I.TRUNC.NTZ R9, R22 ;  /* 0x0000001600097305 */ /* 0x000ea2000020f100 */
[----:B------:R-:W-:Y:S02]  /*1da0*/  HFMA2 R17, -RZ, RZ, 1.875, 0 ;  /* 0x3f800000ff117431 */ /* 0x000fe400000001ff */
[----:B--2---:R-:W-:-:S04]  /*1db0*/  IMAD.WIDE R6, R9, 0x4, R6 ;  /* 0x0000000409067825 */ /* 0x004fc800078e0206 */
[----:B------:R-:W-:Y:S01]  /*1dc0*/  IMAD.WIDE R8, R5, 0x4, R12 ;  /* 0x0000000405087825 */ /* 0x000fe200078e020c */
[----:B------:R0:W-:Y:S04]  /*1dd0*/  REDG.E.ADD.STRONG.GPU desc[UR6][R6.64], R11 ;  /* 0x0000000b0600798e */ /* 0x0001e8000c12e106 */
[----:B------:R0:W-:Y:S02]  /*1de0*/  STG.E desc[UR6][R8.64], R17 ;  /* 0x0000001108007986 */ /* 0x0001e4000c101906 */
.L_x_57:
[----:B------:R-:W-:Y:S05]  /*1df0*/  BSYNC.RECONVERGENT B2 ;  /* 0x0000000000027941 */ /* 0x000fea0003800200 */
.L_x_56:
        /* <DEDUP_REMOVED lines=20> */
.L_x_63:
[----:B------:R-:W-:Y:S05]  /*1f40*/  BSYNC.RECONVERGENT B3 ;  /* 0x0000000000037941 */ /* 0x000fea0003800200 */
.L_x_62:
[----:B------:R-:W0:Y:S01]  /*1f50*/  LDCU UR4, c[0x0][0x390] ;  /* 0x00007200ff0477ac */ /* 0x000e220008000800 */
[----:B------:R-:W-:Y:S01]  /*1f60*/  MOV R9, 0x3f000000 ;  /* 0x3f00000000097802 */ /* 0x000fe20000000f00 */
[----:B------:R-:W2:Y:S01]  /*1f70*/  LDC.64 R6, c[0x0][0x3a0] ;  /* 0x0000e800ff067b82 */ /* 0x000ea20000000a00 */
[----:B------:R-:W-:Y:S02]  /*1f80*/  IMAD.MOV.U32 R11, RZ, RZ, 0x1 ;  /* 0x00000001ff0b7424 */ /* 0x000fe400078e00ff */
[----:B0-----:R-:W-:-:S05]  /*1f90*/  FMUL R22, R22, UR4 ;  /* 0x0000000416167c20 */ /* 0x001fca0008400000 */
[----:B------:R-:W-:-:S05]  /*1fa0*/  LOP3.LUT R9, R9, 0x80000000, R22, 0xb8, !PT ;  /* 0x8000000009097812 */ /* 0x000fca00078eb816 */
[----:B------:R-:W-:-:S04]  /*1fb0*/  FADD.RZ R22, R22, R9 ;  /* 0x0000000916167221 */ /* 0x000fc8000000c000 */
[----:B------:R-:W2:Y:S02]  /*1fc0*/  F2I.TRUNC.NTZ R9, R22 ;  /* 0x0000001600097305 */ /* 0x000ea4000020f100 */
[----:B--2---:R-:W-:-:S04]  /*1fd0*/  IMAD.WIDE R6, R9, 0x4, R6 ;  /* 0x0000000409067825 */ /* 0x004fc800078e0206 */
[----:B------:R-:W-:-:S04]  /*1fe0*/  IMAD.WIDE R8, R5, 0x4, R12 ;  /* 0x0000000405087825 */ /* 0x000fc800078e020c */
[----:B------:R-:W-:Y:S01]  /*1ff0*/  HFMA2 R5, -RZ, RZ, 1.875, 0 ;  /* 0x3f800000ff057431 */ /* 0x000fe200000001ff */
[----:B------:R0:W-:Y:S04]  /*2000*/  REDG.E.ADD.STRONG.GPU desc[UR6][R6.64], R11 ;  /* 0x0000000b0600798e */ /* 0x0001e8000c12e106 */
[----:B------:R0:W-:Y:S02]  /*2010*/  STG.E desc[UR6][R8.64], R5 ;  /* 0x0000000508007986 */ /* 0x0001e4000c101906 */
.L_x_61:
[----:B------:R-:W-:Y:S05]  /*2020*/  BSYNC.RECONVERGENT B2 ;  /* 0x0000000000027941 */ /* 0x000fea0003800200 */
.L_x_60:
[----:B------:R-:W-:-:S07]  /*2030*/  IADD3 R10, PT, PT, R10, 0x2, RZ ;  /* 0x000000020a0a7810 */ /* 0x000fce0007ffe0ff */
.L_x_55:
[----:B------:R-:W5:Y:S02]  /*2040*/  LDC R2, c[0x0][0x388] ;  /* 0x0000e200ff027b82 */ /* 0x000f640000000800 */
[----:B-----5:R-:W-:-:S04]  /*2050*/  LOP3.LUT R2, R2, 0x1, RZ, 0xc0, !PT ;  /* 0x0000000102027812 */ /* 0x020fc800078ec0ff */
[----:B------:R-:W-:-:S13]  /*2060*/  ISETP.NE.U32.AND P0, PT, R2, 0x1, PT ;  /* 0x000000010200780c */ /* 0x000fda0003f05070 */
[----:B------:R-:W-:Y:S05]  /*2070*/  @P0 EXIT ;  /* 0x000000000000094d */ /* 0x000fea0003800000 */
[----:B------:R-:W-:-:S04]  /*2080*/  LEA R3, R10, R3, 0x7 ;  /* 0x000000030a037211 */ /* 0x000fc800078e38ff */
[----:B------:R-:W-:-:S13]  /*2090*/  ISETP.GE.AND P0, PT, R3, R4, PT ;  /* 0x000000040300720c */ /* 0x000fda0003f06270 */
[----:B------:R-:W-:Y:S05]  /*20a0*/  @P0 EXIT ;  /* 0x000000000000094d */ /* 0x000fea0003800000 */
[----:B------:R-:W-:Y:S01]  /*20b0*/  IMAD.WIDE R14, R3, 0x4, R14 ;  /* 0x00000004030e7825 */ /* 0x000fe200078e020e */
[----:B0-----:R-:W0:Y:S01]  /*20c0*/  LDC R6, c[0x0][0x398] ;  /* 0x0000e600ff067b82 */ /* 0x001e220000000800 */
[----:B------:R-:W2:Y:S04]  /*20d0*/  LDCU UR4, c[0x0][0x394] ;  /* 0x00007280ff0477ac */ /* 0x000ea80008000800 */
[----:B------:R-:W2:Y:S01]  /*20e0*/  LDG.E R14, desc[UR6][R14.64] ;  /* 0x000000060e0e7981 */ /* 0x000ea2000c1e1900 */
[----:B------:R-:W-:Y:S01]  /*20f0*/  BSSY.RECONVERGENT B2, `(.L_x_64) ;  /* 0x000000c000027945 */ /* 0x000fe20003800200 */
[----:B0-----:R-:W0:Y:S02]  /*2100*/  MUFU.RCP R5, R6 ;  /* 0x0000000600057308 */ /* 0x001e240000001000 */
[----:B0-----:R-:W-:-:S04]  /*2110*/  FFMA R2, R5, -R6, 1 ;  /* 0x3f80000005027423 */ /* 0x001fc80000000806 */
[----:B------:R-:W-:Y:S01]  /*2120*/  FFMA R2, R5, R2, R5 ;  /* 0x0000000205027223 */ /* 0x000fe20000000005 */
[----:B--23--:R-:W-:-:S04]  /*2130*/  FADD R23, R14, -UR4 ;  /* 0x800000040e177e21 */ /* 0x00cfc80008000000 */
[----:B------:R-:W0:Y:S01]  /*2140*/  FCHK P0, R23, R6 ;  /* 0x0000000617007302 */ /* 0x000e220000000000 */
[----:B------:R-:W-:-:S04]  /*2150*/  FFMA R5, R2, R23, RZ ;  /* 0x0000001702057223 */ /* 0x000fc800000000ff */
[----:B------:R-:W-:-:S04]  /*2160*/  FFMA R4, R5, -R6, R23 ;  /* 0x8000000605047223 */ /* 0x000fc80000000017 */
[----:B------:R-:W-:Y:S01]  /*2170*/  FFMA R22, R2, R4, R5 ;  /* 0x0000000402167223 */ /* 0x000fe20000000005 */
[----:B0-----:R-:W-:Y:S06]  /*2180*/  @!P0 BRA `(.L_x_65) ;  /* 0x0000000000088947 */ /* 0x001fec0003800000 */
[----:B------:R-:W-:-:S07]  /*2190*/  MOV R2, 0x21b0 ;  /* 0x000021b000027802 */ /* 0x000fce0000000f00 */
[----:B-1--4-:R-:W-:Y:S05]  /*21a0*/  CALL.REL.NOINC `($__internal_0_$__cuda_sm3x_div_rn_noftz_f32_slowpath) ;  /* 0x0000001c00647944 */ /* 0x012fea0003c00000 */
.L_x_65:
[----:B------:R-:W-:Y:S05]  /*21b0*/  BSYNC.RECONVERGENT B2 ;  /* 0x0000000000027941 */ /* 0x000fea0003800200 */
.L_x_64:
        /* <DEDUP_REMOVED lines=11> */
[----:B------:R-:W-:Y:S04]  /*2270*/  REDG.E.ADD.STRONG.GPU desc[UR6][R4.64], R9 ;  /* 0x000000090400798e */ /* 0x000fe8000c12e106 */
[----:B------:R-:W-:Y:S01]  /*2280*/  STG.E desc[UR6][R12.64], R3 ;  /* 0x000000030c007986 */ /* 0x000fe2000c101906 */
[----:B------:R-:W-:Y:S05]  /*2290*/  EXIT ;  /* 0x000000000000794d */ /* 0x000fea0003800000 */
.L_x_3:
[----:B------:R-:W-:-:S13]  /*22a0*/  ISETP.GE.AND P0, PT, R2, 0x1, PT ;  /* 0x000000010200780c */ /* 0x000fda0003f06270 */
[----:B------:R-:W-:Y:S05]  /*22b0*/  @!P0 EXIT ;  /* 0x000000000000894d */ /* 0x000fea0003800000 */
[----:B------:R-:W-:Y:S01]  /*22c0*/  ISETP.GE.U32.AND P0, PT, R2, 0x8, PT ;  /* 0x000000080200780c */ /* 0x000fe20003f06070 */
[----:B------:R-:W-:-:S12]  /*22d0*/  HFMA2 R4, -RZ, RZ, 0, 0 ;  /* 0x00000000ff047431 */ /* 0x000fd800000001ff */
[----:B------:R-:W-:Y:S05]  /*22e0*/  @!P0 BRA `(.L_x_66) ;  /* 0x0000000c00ac8947 */ /* 0x000fea0003800000 */
[----:B------:R-:W0:Y:S01]  /*22f0*/  LDC R5, c[0x0][0x398] ;  /* 0x0000e600ff057b82 */ /* 0x000e220000000800 */
[----:B------:R-:W-:Y:S01]  /*2300*/  LOP3.LUT R4, R2, 0x7ffffff8, RZ, 0xc0, !PT ;  /* 0x7ffffff802047812 */ /* 0x000fe200078ec0ff */
[C---:B------:R-:W-:Y:S01]  /*2310*/  IMAD.WIDE.U32 R6, R3.reuse, 0x4, R16 ;  /* 0x0000000403067825 */ /* 0x040fe200078e0010 */
[----:B------:R-:W-:Y:S01]  /*2320*/  IADD3 R8, PT, PT, R3, 0x80, RZ ;  /* 0x0000008003087810 */ /* 0x000fe20007ffe0ff */
[----:B------:R-:W2:Y:S01]  /*2330*/  LDCU UR4, c[0x0][0x394] ;  /* 0x00007280ff0477ac */ /* 0x000ea20008000800 */
[----:B------:R-:W-:-:S03]  /*2340*/  IADD3 R9, PT, PT, -R4, RZ, RZ ;  /* 0x000000ff04097210 */ /* 0x000fc60007ffe1ff */
[----:B------:R-:W3:Y:S01]  /*2350*/  LDC.64 R10, c[0x0][0x3a0] ;  /* 0x0000e800ff0a7b82 */ /* 0x000ee20000000a00 */
[----:B------:R-:W4:Y:S01]  /*2360*/  LDCU UR5, c[0x0][0x390] ;  /* 0x00007200ff0577ac */ /* 0x000f220008000800 */
[----:B------:R-:W0:Y:S01]  /*2370*/  LDCU.64 UR8, c[0x0][0x390] ;  /* 0x00007200ff0877ac */ /* 0x000e220008000a00 */
[----:B------:R-:W0:Y:S01]  /*2380*/  LDCU.64 UR10, c[0x0][0x3b0] ;  /* 0x00007600ff0a77ac */ /* 0x000e220008000a00 */
[----:B------:R-:W0:Y:S02]  /*2390*/  LDCU.64 UR12, c[0x0][0x3a8] ;  /* 0x00007500ff0c77ac */ /* 0x000e240008000a00 */
.L_x_83:
[----:B0-----:R-:W-:-:S04]  /*23a0*/  IADD3 R18, P0, PT, R6, UR10, RZ ;  /* 0x0000000a06127c10 */ /* 0x001fc8000ff1e0ff */
[----:B------:R-:W-:-:S05]  /*23b0*/  IADD3.X R19, PT, PT, R7, UR11, RZ, P0, !PT ;  /* 0x0000000b07137c10 */ /* 0x000fca00087fe4ff */
[----:B------:R-:W2:Y:S01]  /*23c0*/  LDG.E R18, desc[UR6][R18.64] ;  /* 0x0000000612127981 */ /* 0x000ea2000c1e1900 */
[----:B------:R-:W0:Y:S01]  /*23d0*/  MUFU.RCP R2, R5 ;  /* 0x0000000500027308 */ /* 0x000e220000001000 */
[----:B------:R-:W-:Y:S01]  /*23e0*/  MOV R20, R16 ;  /* 0x0000001000147202 */ /* 0x000fe20000000f00 */
[----:B------:R-:W-:Y:S01]  /*23f0*/  BSSY.RECONVERGENT B2, `(.L_x_67) ;  /* 0x000000e000027945 */ /* 0x000fe20003800200 */
[----:B0-----:R-:W-:-:S04]  /*2400*/  FFMA R21, R2, -R5, 1 ;  /* 0x3f80000002157423 */ /* 0x001fc80000000805 */
[----:B------:R-:W-:Y:S01]  /*2410*/  FFMA R2, R2, R21, R2 ;  /* 0x0000001502027223 */ /* 0x000fe20000000002 */
[----:B------:R-:W-:-:S03]  /*2420*/  MOV R21, R17 ;  /* 0x0000001100157202 */ /* 0x000fc60000000f00 */
[----:B------:R-:W-:-:S04]  /*2430*/  IMAD.WIDE R20, R8, 0x4, R20 ;  /* 0x0000000408147825 */ /* 0x000fc800078e0214 */
[----:B--2---:R-:W-:-:S04]  /*2440*/  FADD R24, R18, -UR4 ;  /* 0x8000000412187e21 */ /* 0x004fc80008000000 */
[----:B------:R-:W0:Y:S01]  /*2450*/  FCHK P0, R24, R5 ;  /* 0x0000000518007302 */ /* 0x000e220000000000 */
[----:B------:R-:W-:-:S04]  /*2460*/  FFMA R23, R2, R24, RZ ;  /* 0x0000001802177223 */ /* 0x000fc800000000ff */
[----:B------:R-:W-:-:S04]  /*2470*/  FFMA R22, R23, -R5, R24 ;  /* 0x8000000517167223 */ /* 0x000fc80000000018 */
[----:B------:R-:W-:Y:S01]  /*2480*/  FFMA R22, R2, R22, R23 ;  /* 0x0000001602167223 */ /* 0x000fe20000000017 */
[----:B0-----:R-:W-:Y:S06]  /*2490*/  @!P0 BRA `(.L_x_68) ;  /* 0x00000000000c8947 */ /* 0x001fec0003800000 */
[----:B------:R-:W-:Y:S02]  /*24a0*/  MOV R23, R24 ;  /* 0x0000001800177202 */ /* 0x000fe40000000f00 */
[----:B------:R-:W-:-:S07]  /*24b0*/  MOV R2, 0x24d0 ;  /* 0x000024d000027802 */ /* 0x000fce0000000f00 */
[----:B-1-34-:R-:W-:Y:S05]  /*24c0*/  CALL.REL.NOINC `($__internal_0_$__cuda_sm3x_div_rn_noftz_f32_slowpath) ;  /* 0x00000018009c7944 */ /* 0x01afea0003c00000 */
.L_x_68:
[----:B----4-:R-:W-:Y:S05]  /*24d0*/  BSYNC.RECONVERGENT B2 ;  /* 0x0000000000027941 */ /* 0x010fea0003800200 */
.L_x_67:
[----:B------:R-:W-:Y:S02]  /*24e0*/  HFMA2 R19, -RZ, RZ, 1.75, 0 ;  /* 0x3f000000ff137431 */ /* 0x000fe400000001ff */
[----:B------:R-:W-:Y:S01]  /*24f0*/  FMUL R22, R22, UR8 ;  /* 0x0000000816167c20 */ /* 0x000fe20008400000 */
[----:B------:R-:W-:Y:S02]  /*2500*/  IADD3 R18, P1, PT, R20, UR10, RZ ;  /* 0x0000000a14127c10 */ /* 0x000fe4000ff3e0ff */
[----:B------:R-:W-:Y:S02]  /*2510*/  MOV R29, 0x1 ;  /* 0x00000001001d7802 */ /* 0x000fe40000000f00 */
[----:B------:R-:W-:-:S05]  /*2520*/  LOP3.LUT R19, R19, 0x80000000, R22, 0xb8, !PT ;  /* 0x8000000013137812 */ /* 0x000fca00078eb816 */
[----:B------:R-:W-:Y:S01]  /*2530*/  FADD.RZ R2, R22, R19 ;  /* 0x0000001316027221 */ /* 0x000fe2000000c000 */
[----:B------:R-:W-:-:S03]  /*2540*/  IADD3 R22, P0, PT, R6, UR12, RZ ;  /* 0x0000000c06167c10 */ /* 0x000fc6000ff1e0ff */
[----:B------:R-:W3:Y:S01]  /*2550*/  F2I.TRUNC.NTZ R25, R2 ;  /* 0x0000000200197305 */ /* 0x000ee2000020f100 */
[----:B------:R-:W-:Y:S01]  /*2560*/  HFMA2 R28, -RZ, RZ, 1.875, 0 ;  /* 0x3f800000ff1c7431 */ /* 0x000fe200000001ff */
[----:B------:R-:W-:Y:S02]  /*2570*/  IADD3.X R23, PT, PT, R7, UR13, RZ, P0, !PT ;  /* 0x0000000d07177c10 */ /* 0x000fe400087fe4ff */
[----:B------:R-:W-:Y:S01]  /*2580*/  IADD3.X R19, PT, PT, R21, UR11, RZ, P1, !PT ;  /* 0x0000000b15137c10 */ /* 0x000fe20008ffe4ff */
[----:B---3--:R-:W-:-:S05]  /*2590*/  IMAD.WIDE R24, R25, 0x4, R10 ;  /* 0x0000000419187825 */ /* 0x008fca00078e020a */
[----:B------:R-:W-:Y:S04]  /*25a0*/  REDG.E.ADD.STRONG.GPU desc[UR6][R24.64], R29 ;  /* 0x0000001d1800798e */ /* 0x000fe8000c12e106 */
[----:B------:R0:W-:Y:S04]  /*25b0*/  STG.E desc[UR6][R22.64], R28 ;  /* 0x0000001c16007986 */ /* 0x0001e8000c101906 */
[----:B------:R-:W2:Y:S01]  /*25c0*/  LDG.E R26, desc[UR6][R18.64] ;  /* 0x00000006121a7981 */ /* 0x000ea2000c1e1900 */
[----:B------:R-:W0:Y:S01]  /*25d0*/  MUFU.RCP R2, R5 ;  /* 0x0000000500027308 */ /* 0x000e220000001000 */
        /* <DEDUP_REMOVED lines=9> */
[----:B------:R-:W-:Y:S01]  /*2670*/  IMAD.MOV.U32 R23, RZ, RZ, R27 ;  /* 0x000000ffff177224 */ /* 0x000fe200078e001b */
[----:B------:R-:W-:-:S07]  /*2680*/  MOV R2, 0x26a0 ;  /* 0x000026a000027802 */ /* 0x000fce0000000f00 */
[----:B-1----:R-:W-:Y:S05]  /*2690*/  CALL.REL.NOINC `($__internal_0_$__cuda_sm3x_div_rn_noftz_f32_slowpath) ;  /* 0x0000001800287944 */ /* 0x002fea0003c00000 */
[----:B------:R-:W-:-:S07]  /*26a0*/  MOV R2, R22 ;  /* 0x0000001600027202 */ /* 0x000fce0000000f00 */
.L_x_70:
[----:B------:R-:W-:Y:S05]  /*26b0*/  BSYNC.RECONVERGENT B2 ;  /* 0x0000000000027941 */ /* 0x000fea0003800200 */
.L_x_69:
[----:B------:R-:W-:Y:S02]  /*26c0*/  HFMA2 R23, -RZ, RZ, 1.75, 0 ;  /* 0x3f000000ff177431 */ /* 0x000fe400000001ff */
[----:B------:R-:W-:Y:S01]  /*26d0*/  FMUL R2, R2, UR8 ;  /* 0x0000000802027c20 */ /* 0x000fe20008400000 */
[----:B------:R-:W-:Y:S01]  /*26e0*/  IADD3 R20, P0, PT, R20, UR12, RZ ;  /* 0x0000000c14147c10 */ /* 0x000fe2000ff1e0ff */
[----:B------:R-:W-:Y:S01]  /*26f0*/  HFMA2 R26, -RZ, RZ, 1.875, 0 ;  /* 0x3f800000ff1a7431 */ /* 0x000fe200000001ff */
[----:B------:R-:W-:Y:S02]  /*2700*/  MOV R29, 0x1 ;  /* 0x00000001001d7802 */ /* 0x000fe40000000f00 */
[----:B------:R-:W-:Y:S02]  /*2710*/  IADD3.X R21, PT, PT, R21, UR13, RZ, P0, !PT ;  /* 0x0000000d15157c10 */ /* 0x000fe400087fe4ff */
[----:B------:R-:W-:-:S05]  /*2720*/  LOP3.LUT R23, R23, 0x80000000, R2, 0xb8, !PT ;  /* 0x8000000017177812 */ /* 0x000fca00078eb802 */
[----:B------:R-:W-:-:S04]  /*2730*/  FADD.RZ R2, R2, R23 ;  /* 0x0000001702027221 */ /* 0x000fc8000000c000 */
[----:B------:R-:W0:Y:S02]  /*2740*/  F2I.TRUNC.NTZ R23, R2 ;  /* 0x0000000200177305 */ /* 0x000e24000020f100 */
[----:B0-----:R-:W-:-:S05]  /*2750*/  IMAD.WIDE R22, R23, 0x4, R10 ;  /* 0x0000000417167825 */ /* 0x001fca00078e020a */
[----:B------:R0:W-:Y:S04]  /*2760*/  REDG.E.ADD.STRONG.GPU desc[UR6][R22.64], R29 ;  /* 0x0000001d1600798e */ /* 0x0001e8000c12e106 */
[----:B------:R0:W-:Y:S04]  /*2770*/  STG.E desc[UR6][R20.64], R26 ;  /* 0x0000001a14007986 */ /* 0x0001e8000c101906 */
[----:B------:R-:W2:Y:S01]  /*2780*/  LDG.E R24, desc[UR6][R18.64+0x200] ;  /* 0x0002000612187981 */ /* 0x000ea2000c1e1900 */
[----:B------:R-:W3:Y:S01]  /*2790*/  MUFU.RCP R28, R5 ;  /* 0x00000005001c7308 */ /* 0x000ee20000001000 */
[----:B------:R-:W-:Y:S01]  /*27a0*/  BSSY.RECONVERGENT B2, `(.L_x_71) ;  /* 0x000000d000027945 */ /* 0x000fe20003800200 */
[----:B---3--:R-:W-:-:S04]  /*27b0*/  FFMA R25, R28, -R5, 1 ;  /* 0x3f8000001c197423 */ /* 0x008fc80000000805 */
[----:B------:R-:W-:Y:S01]  /*27c0*/  FFMA R2, R28, R25, R28 ;  /* 0x000000191c027223 */ /* 0x000fe2000000001c */
[----:B--2---:R-:W-:-:S04]  /*27d0*/  FADD R27, R24, -UR9 ;  /* 0x80000009181b7e21 */ /* 0x004fc80008000000 */
[----:B------:R-:W2:Y:S01]  /*27e0*/  FCHK P0, R27, R5 ;  /* 0x000000051b007302 */ /* 0x000ea20000000000 */
[----:B------:R-:W-:-:S04]  /*27f0*/  FFMA R24, R2, R27, RZ ;  /* 0x0000001b02187223 */ /* 0x000fc800000000ff */
[----:B------:R-:W-:-:S04]  /*2800*/  FFMA R25, R24, -R5, R27 ;  /* 0x8000000518197223 */ /* 0x000fc8000000001b */
[----:B------:R-:W-:Y:S01]  /*2810*/  FFMA R2, R2, R25, R24 ;  /* 0x0000001902027223 */ /* 0x000fe20000000018 */
[----:B0-2---:R-:W-:Y:S06]  /*2820*/  @!P0 BRA `(.L_x_72) ;  /* 0x0000000000108947 */ /* 0x005fec0003800000 */
[----:B------:R-:W-:Y:S02]  /*2830*/  MOV R23, R27 ;  /* 0x0000001b00177202 */ /* 0x000fe40000000f00 */
[----:B------:R-:W-:-:S07]  /*2840*/  MOV R2, 0x2860 ;  /* 0x0000286000027802 */ /* 0x000fce0000000f00 */
[----:B-1----:R-:W-:Y:S05]  /*2850*/  CALL.REL.NOINC `($__internal_0_$__cuda_sm3x_div_rn_noftz_f32_slowpath) ;  /* 0x0000001400b87944 */ /* 0x002fea0003c00000 */
[----:B------:R-:W-:-:S07]  /*2860*/  MOV R2, R22 ;  /* 0x0000001600027202 */ /* 0x000fce0000000f00 */
.L_x_72:
[----:B------:R-:W-:Y:S05]  /*2870*/  BSYNC.RECONVERGENT B2 ;  /* 0x0000000000027941 */ /* 0x000fea0003800200 */
.L_x_71:
[----:B------:R-:W-:Y:S02]  /*2880*/  HFMA2 R23, -RZ, RZ, 1.75, 0 ;  /* 0x3f000000ff177431 */ /* 0x000fe400000001ff */
[----:B------:R-:W-:Y:S01]  /*2890*/  FMUL R2, R2, UR8 ;  /* 0x0000000802027c20 */ /* 0x000fe20008400000 */
[----:B------:R-:W-:Y:S01]  /*28a0*/  HFMA2 R26, -RZ, RZ, 1.875, 0 ;  /* 0x3f800000ff1a7431 */ /* 0x000fe200000001ff */
[----:B------:R-:W-:-:S03]  /*28b0*/  MOV R29, 0x1 ;  /* 0x00000001001d7802 */ /* 0x000fc60000000f00 */
        /* <DEDUP_REMOVED lines=9> */
[----:B---3--:R-:W-:Y:S01]  /*2950*/  FFMA R25, R28, -R5, 1 ;  /* 0x3f8000001c197423 */ /* 0x008fe20000000805 */
[----:B--2---:R-:W-:-:S03]  /*2960*/  FADD R27, R2, -UR9 ;  /* 0x80000009021b7e21 */ /* 0x004fc60008000000 */
[----:B------:R-:W-:Y:S02]  /*2970*/  FFMA R2, R28, R25, R28 ;  /* 0x000000191c027223 */ /* 0x000fe4000000001c */
[----:B------:R-:W2:Y:S02]  /*2980*/  FCHK P0, R27, R5 ;  /* 0x000000051b007302 */ /* 0x000ea40000000000 */
        /* <DEDUP_REMOVED lines=8> */
.L_x_74:
[----:B------:R-:W-:Y:S05]  /*2a10*/  BSYNC.RECONVERGENT B2 ;  /* 0x0000000000027941 */ /* 0x000fea0003800200 */
.L_x_73:
        /* <DEDUP_REMOVED lines=24> */
[----:B------:R-:W-:-:S07]  /*2ba0*/  IMAD.MOV.U32 R2, RZ, RZ, R22 ;  /* 0x000000ffff027224 */ /* 0x000fce00078e0016 */
.L_x_76:
[----:B------:R-:W-:Y:S05]  /*2bb0*/  BSYNC.RECONVERGENT B2 ;  /* 0x0000000000027941 */ /* 0x000fea0003800200 */
.L_x_75:
[----:B------:R-:W-:Y:S01]  /*2bc0*/  FMUL R2, R2, UR8 ;  /* 0x0000000802027c20 */ /* 0x000fe20008400000 */
[----:B------:R-:W-:Y:S01]  /*2bd0*/  MOV R23, 0x3f000000 ;  /* 0x3f00000000177802 */ /* 0x000fe20000000f00 */
[----:B------:R-:W-:Y:S01]  /*2be0*/  HFMA2 R29, -RZ, RZ, 0, 5.9604644775390625e-08 ;  /* 0x00000001ff1d7431 */ /* 0x000fe200000001ff */
[----:B------:R-:W-:Y:S02]  /*2bf0*/  MOV R26, 0x3f800000 ;  /* 0x3f800000001a7802 */ /* 0x000fe40000000f00 */
        /* <DEDUP_REMOVED lines=21> */
.L_x_78:
[----:B------:R-:W-:Y:S05]  /*2d50*/  BSYNC.RECONVERGENT B2 ;  /* 0x0000000000027941 */ /* 0x000fea0003800200 */
.L_x_77:
        /* <DEDUP_REMOVED lines=25> */
.L_x_80:
[----:B------:R-:W-:Y:S05]  /*2ef0*/  BSYNC.RECONVERGENT B2 ;  /* 0x0000000000027941 */ /* 0x000fea0003800200 */
.L_x_79:
        /* <DEDUP_REMOVED lines=25> */
.L_x_82:
[----:B------:R-:W-:Y:S05]  /*3090*/  BSYNC.RECONVERGENT B2 ;  /* 0x0000000000027941 */ /* 0x000fea0003800200 */
.L_x_81:
[----:B------:R-:W-:Y:S01]  /*30a0*/  FMUL R2, R2, UR5 ;  /* 0x0000000502027c20 */ /* 0x000fe20008400000 */
[----:B------:R-:W-:Y:S02]  /*30b0*/  IMAD.MOV.U32 R19, RZ, RZ, 0x3f000000 ;  /* 0x3f000000ff137424 */ /* 0x000fe400078e00ff */
[----:B------:R-:W-:-:S03]  /*30c0*/  HFMA2 R23, -RZ, RZ, 0, 5.9604644775390625e-08 ;  /* 0x00000001ff177431 */ /* 0x000fc600000001ff */
[----:B------:R-:W-:-:S05]  /*30d0*/  LOP3.LUT R19, R19, 0x80000000, R2, 0xb8, !PT ;  /* 0x8000000013137812 */ /* 0x000fca00078eb802 */
[----:B------:R-:W-:-:S04]  /*30e0*/  FADD.RZ R2, R2, R19 ;  /* 0x0000001302027221 */ /* 0x000fc8000000c000 */
[----:B------:R-:W0:Y:S01]  /*30f0*/  F2I.TRUNC.NTZ R19, R2 ;  /* 0x0000000200137305 */ /* 0x000e22000020f100 */
[----:B------:R-:W-:Y:S02]  /*3100*/  MOV R25, 0x3f800000 ;  /* 0x3f80000000197802 */ /* 0x000fe40000000f00 */
[----:B------:R-:W-:Y:S01]  /*3110*/  IADD3 R9, PT, PT, R9, 0x8, RZ ;  /* 0x0000000809097810 */ /* 0x000fe20007ffe0ff */
[----:B0-----:R-:W-:-:S05]  /*3120*/  IMAD.WIDE R18, R19, 0x4, R10 ;  /* 0x0000000413127825 */ /* 0x001fca00078e020a */
[----:B------:R0:W-:Y:S01]  /*3130*/  REDG.E.ADD.STRONG.GPU desc[UR6][R18.64], R23 ;  /* 0x000000171200798e */ /* 0x0001e2000c12e106 */
[----:B------:R-:W-:Y:S02]  /*3140*/  ISETP.NE.AND P0, PT, R9, RZ, PT ;  /* 0x000000ff0900720c */ /* 0x000fe40003f05270 */
[----:B------:R-:W-:Y:S01]  /*3150*/  IADD3 R6, P1, PT, R6, 0x1000, RZ ;  /* 0x0000100006067810 */ /* 0x000fe20007f3e0ff */
[----:B------:R0:W-:Y:S01]  /*3160*/  STG.E desc[UR6][R20.64+0xc00], R25 ;  /* 0x000c001914007986 */ /* 0x0001e2000c101906 */
[----:B------:R-:W-:Y:S02]  /*3170*/  IADD3 R8, PT, PT, R8, 0x400, RZ ;  /* 0x0000040008087810 */ /* 0x000fe40007ffe0ff */
[----:B------:R-:W-:-:S07]  /*3180*/  IADD3.X R7, PT, PT, RZ, R7, RZ, P1, !PT ;  /* 0x00000007ff077210 */ /* 0x000fce0000ffe4ff */
[----:B------:R-:W-:Y:S05]  /*3190*/  @P0 BRA `(.L_x_83) ;  /* 0xfffffff000800947 */ /* 0x000fea000383ffff */
.L_x_66:
[----:B------:R-:W2:Y:S02]  /*31a0*/  LDC R5, c[0x0][0x388] ;  /* 0x0000e200ff057b82 */ /* 0x000ea40000000800 */
[----:B--2---:R-:W-:-:S13]  /*31b0*/  LOP3.LUT P0, R2, R5, 0x7, RZ, 0xc0, !PT ;  /* 0x0000000705027812 */ /* 0x004fda000780c0ff */
[----:B------:R-:W-:Y:S05]  /*31c0*/  @!P0 EXIT ;  /* 0x000000000000894d */ /* 0x000fea0003800000 */
[----:B------:R-:W-:Y:S02]  /*31d0*/  ISETP.GE.U32.AND P0, PT, R2, 0x4, PT ;  /* 0x000000040200780c */ /* 0x000fe40003f06070 */
[----:B------:R-:W-:-:S11]  /*31e0*/  LOP3.LUT R5, R5, 0x3, RZ, 0xc0, !PT ;  /* 0x0000000305057812 */ /* 0x000fd600078ec0ff */
[----:B------:R-:W-:Y:S05]  /*31f0*/  @!P0 BRA `(.L_x_84) ;  /* 0x0000000400c48947 */ /* 0x000fea0003800000 */
[----:B------:R-:W-:Y:S01]  /*3200*/  LEA R7, R4, R3, 0x7 ;  /* 0x0000000304077211 */ /* 0x000fe200078e38ff */
[----:B------:R-:W2:Y:S01]  /*3210*/  LDC R10, c[0x0][0x398] ;  /* 0x0000e600ff0a7b82 */ /* 0x000ea20000000800 */
[----:B------:R-:W0:Y:S03]  /*3220*/  LDCU UR4, c[0x0][0x394] ;  /* 0x00007280ff0477ac */ /* 0x000e260008000800 */
[----:B------:R-:W-:-:S05]  /*3230*/  IMAD.WIDE R8, R7, 0x4, R14 ;  /* 0x0000000407087825 */ /* 0x000fca00078e020e */
[----:B------:R-:W0:Y:S01]  /*3240*/  LDG.E R2, desc[UR6][R8.64] ;  /* 0x0000000608027981 */ /* 0x000e22000c1e1900 */
[----:B------:R-:W-:Y:S01]  /*3250*/  BSSY.RECONVERGENT B2, `(.L_x_85) ;  /* 0x000000c000027945 */ /* 0x000fe20003800200 */
[----:B--2---:R-:W2:Y:S02]  /*3260*/  MUFU.RCP R11, R10 ;  /* 0x0000000a000b7308 */ /* 0x004ea40000001000 */
[----:B--2---:R-:W-:Y:S01]  /*3270*/  FFMA R6, R11, -R10, 1 ;  /* 0x3f8000000b067423 */ /* 0x004fe2000000080a */
[----:B0-----:R-:W-:-:S03]  /*3280*/  FADD R23, R2, -UR4 ;  /* 0x8000000402177e21 */ /* 0x001fc60008000000 */
[----:B------:R-:W-:Y:S02]  /*3290*/  FFMA R2, R11, R6, R11 ;  /* 0x000000060b027223 */ /* 0x000fe4000000000b */
[----:B------:R-:W0:Y:S02]  /*32a0*/  FCHK P0, R23, R10 ;  /* 0x0000000a17007302 */ /* 0x000e240000000000 */
[----:B------:R-:W-:-:S04]  /*32b0*/  FFMA R11, R2, R23, RZ ;  /* 0x00000017020b7223 */ /* 0x000fc800000000ff */
[----:B------:R-:W-:-:S04]  /*32c0*/  FFMA R6, R11, -R10, R23 ;  /* 0x8000000a0b067223 */ /* 0x000fc80000000017 */
[----:B------:R-:W-:Y:S01]  /*32d0*/  FFMA R22, R2, R6, R11 ;  /* 0x0000000602167223 */ /* 0x000fe2000000000b */
[----:B0-----:R-:W-:Y:S06]  /*32e0*/  @!P0 BRA `(.L_x_86) ;  /* 0x0000000000088947 */ /* 0x001fec0003800000 */
[----:B------:R-:W-:-:S07]  /*32f0*/  MOV R2, 0x3310 ;  /* 0x0000331000027802 */ /* 0x000fce0000000f00 */
[----:B-1----:R-:W-:Y:S05]  /*3300*/  CALL.REL.NOINC `($__internal_0_$__cuda_sm3x_div_rn_noftz_f32_slowpath) ;  /* 0x0000000c000c7944 */ /* 0x002fea0003c00000 */
.L_x_86:
[----:B------:R-:W-:Y:S05]  /*3310*/  BSYNC.RECONVERGENT B2 ;  /* 0x0000000000027941 */ /* 0x000fea0003800200 */
.L_x_85:
[----:B------:R-:W0:Y:S01]  /*3320*/  LDCU.64 UR4, c[0x0][0x390] ;  /* 0x00007200ff0477ac */ /* 0x000e220008000a00 */
[----:B------:R-:W-:Y:S01]  /*3330*/  HFMA2 R17, -RZ, RZ, 1.75, 0 ;  /* 0x3f000000ff117431 */ /* 0x000fe200000001ff */
[----:B------:R-:W2:Y:S01]  /*3340*/  LDC.64 R10, c[0x0][0x3a0] ;  /* 0x0000e800ff0a7b82 */ /* 0x000ea20000000a00 */
[----:B------:R-:W-:Y:S01]  /*3350*/  HFMA2 R21, -RZ, RZ, 1.875, 0 ;  /* 0x3f800000ff157431 */ /* 0x000fe200000001ff */
[----:B------:R-:W-:Y:S01]  /*3360*/  MOV R19, 0x1 ;  /* 0x0000000100137802 */ /* 0x000fe20000000f00 */
[----:B------:R-:W-:-:S05]  /*3370*/  IMAD.WIDE R6, R7, 0x4, R12 ;  /* 0x0000000407067825 */ /* 0x000fca00078e020c */
[----:B------:R-:W3:Y:S01]  /*3380*/  LDC R18, c[0x0][0x398] ;  /* 0x0000e600ff127b82 */ /* 0x000ee20000000800 */
[----:B0-----:R-:W-:-:S05]  /*3390*/  FMUL R22, R22, UR4 ;  /* 0x0000000416167c20 */ /* 0x001fca0008400000 */
[----:B------:R-:W-:-:S05]  /*33a0*/  LOP3.LUT R17, R17, 0x80000000, R22, 0xb8, !PT ;  /* 0x8000000011117812 */ /* 0x000fca00078eb816 */
[----:B------:R-:W-:-:S06]  /*33b0*/  FADD.RZ R17, R22, R17 ;  /* 0x0000001116117221 */ /* 0x000fcc000000c000 */
[----:B------:R-:W2:Y:S02]  /*33c0*/  F2I.TRUNC.NTZ R17, R17 ;  /* 0x0000001100117305 */ /* 0x000ea4000020f100 */
[----:B--2---:R-:W-:-:S05]  /*33d0*/  IMAD.WIDE R10, R17, 0x4, R10 ;  /* 0x00000004110a7825 */ /* 0x004fca00078e020a */
[----:B------:R0:W-:Y:S04]  /*33e0*/  REDG.E.ADD.STRONG.GPU desc[UR6][R10.64], R19 ;  /* 0x000000130a00798e */ /* 0x0001e8000c12e106 */
[----:B------:R0:W-:Y:S04]  /*33f0*/  STG.E desc[UR6][R6.64], R21 ;  /* 0x0000001506007986 */ /* 0x0001e8000c101906 */
[----:B------:R-:W2:Y:S01]  /*3400*/  LDG.E R2, desc[UR6][R8.64+0x200] ;  /* 0x0002000608027981 */ /* 0x000ea2000c1e1900 */
[----:B---3--:R-:W3:Y:S01]  /*3410*/  MUFU.RCP R25, R18 ;  /* 0x0000001200197308 */ /* 0x008ee20000001000 */
        /* <DEDUP_REMOVED lines=9> */
[----:B------:R-:W-:-:S07]  /*34b0*/  MOV R2, 0x34d0 ;  /* 0x000034d000027802 */ /* 0x000fce0000000f00 */
[----:B-1----:R-:W-:Y:S05]  /*34c0*/  CALL.REL.NOINC `($__internal_0_$__cuda_sm3x_div_rn_noftz_f32_slowpath) ;  /* 0x00000008009c7944 */ /* 0x002fea0003c00000 */
.L_x_88:
[----:B------:R-:W-:Y:S05]  /*34d0*/  BSYNC.RECONVERGENT B2 ;  /* 0x0000000000027941 */ /* 0x000fea0003800200 */
.L_x_87:
[----:B------:R-:W0:Y:S01]  /*34e0*/  LDCU.64 UR4, c[0x0][0x390] ;  /* 0x00007200ff0477ac */ /* 0x000e220008000a00 */
[----:B------:R-:W-:Y:S01]  /*34f0*/  MOV R17, 0x3f000000 ;  /* 0x3f00000000117802 */ /* 0x000fe20000000f00 */
[----:B------:R-:W2:Y:S01]  /*3500*/  LDC.64 R10, c[0x0][0x3a0] ;  /* 0x0000e800ff0a7b82 */ /* 0x000ea20000000a00 */
[----:B------:R-:W-:Y:S01]  /*3510*/  HFMA2 R19, -RZ, RZ, 0, 5.9604644775390625e-08 ;  /* 0x00000001ff137431 */ /* 0x000fe200000001ff */
[----:B------:R-:W-:-:S06]  /*3520*/  MOV R21, 0x3f800000 ;  /* 0x3f80000000157802 */ /* 0x000fcc0000000f00 */
        /* <DEDUP_REMOVED lines=21> */
.L_x_90:
[----:B------:R-:W-:Y:S05]  /*3680*/  BSYNC.RECONVERGENT B2 ;  /* 0x0000000000027941 */ /* 0x000fea0003800200 */
.L_x_89:
[----:B------:R-:W0:Y:S01]  /*3690*/  LDCU.64 UR4, c[0x0][0x390] ;  /* 0x00007200ff0477ac */ /* 0x000e220008000a00 */
[----:B------:R-:W-:Y:S01]  /*36a0*/  HFMA2 R17, -RZ, RZ, 1.75, 0 ;  /* 0x3f000000ff117431 */ /* 0x000fe200000001ff */
[----:B------:R-:W2:Y:S01]  /*36b0*/  LDC.64 R10, c[0x0][0x3a0] ;  /* 0x0000e800ff0a7b82 */ /* 0x000ea20000000a00 */
[----:B------:R-:W-:Y:S01]  /*36c0*/  HFMA2 R21, -RZ, RZ, 1.875, 0 ;  /* 0x3f800000ff157431 */ /* 0x000fe200000001ff */
        /* <DEDUP_REMOVED lines=20> */
[----:B------:R-:W-:-:S07]  /*3810*/  MOV R2, 0x3830 ;  /* 0x0000383000027802 */ /* 0x000fce0000000f00 */
[----:B-1----:R-:W-:Y:S05]  /*3820*/  CALL.REL.NOINC `($__internal_0_$__cuda_sm3x_div_rn_noftz_f32_slowpath) ;  /* 0x0000000400c47944 */ /* 0x002fea0003c00000 */
.L_x_92:
[----:B------:R-:W-:Y:S05]  /*3830*/  BSYNC.RECONVERGENT B2 ;  /* 0x0000000000027941 */ /* 0x000fea0003800200 */
.L_x_91:
[----:B------:R-:W0:Y:S01]  /*3840*/  LDCU UR4, c[0x0][0x390] ;  /* 0x00007200ff0477ac */ /* 0x000e220008000800 */
[----:B------:R-:W-:Y:S01]  /*3850*/  IMAD.MOV.U32 R11, RZ, RZ, 0x3f000000 ;  /* 0x3f000000ff0b7424 */ /* 0x000fe200078e00ff */
[----:B------:R-:W2:Y:S01]  /*3860*/  LDC.64 R8, c[0x0][0x3a0] ;  /* 0x0000e800ff087b82 */ /* 0x000ea20000000a00 */
[----:B------:R-:W-:Y:S01]  /*3870*/  MOV R17, 0x1 ;  /* 0x0000000100117802 */ /* 0x000fe20000000f00 */
[----:B0-----:R-:W-:-:S05]  /*3880*/  FMUL R22, R22, UR4 ;  /* 0x0000000416167c20 */ /* 0x001fca0008400000 */
[----:B------:R-:W-:-:S05]  /*3890*/  LOP3.LUT R11, R11, 0x80000000, R22, 0xb8, !PT ;  /* 0x800000000b0b7812 */ /* 0x000fca00078eb816 */
[----:B------:R-:W-:-:S06]  /*38a0*/  FADD.RZ R11, R22, R11 ;  /* 0x0000000b160b7221 */ /* 0x000fcc000000c000 */
[----:B------:R-:W2:Y:S01]  /*38b0*/  F2I.TRUNC.NTZ R11, R11 ;  /* 0x0000000b000b7305 */ /* 0x000ea2000020f100 */
[----:B------:R-:W-:Y:S02]  /*38c0*/  HFMA2 R19, -RZ, RZ, 1.875, 0 ;  /* 0x3f800000ff137431 */ /* 0x000fe400000001ff */
[----:B--2---:R-:W-:-:S05]  /*38d0*/  IMAD.WIDE R8, R11, 0x4, R8 ;  /* 0x000000040b087825 */ /* 0x004fca00078e0208 */
[----:B------:R2:W-:Y:S01]  /*38e0*/  REDG.E.ADD.STRONG.GPU desc[UR6][R8.64], R17 ;  /* 0x000000110800798e */ /* 0x0005e2000c12e106 */
[----:B------:R-:W-:-:S03]  /*38f0*/  IADD3 R4, PT, PT, R4, 0x4, RZ ;  /* 0x0000000404047810 */ /* 0x000fc60007ffe0ff */
[----:B------:R2:W-:Y:S04]  /*3900*/  STG.E desc[UR6][R6.64+0x600], R19 ;  /* 0x0006001306007986 */ /* 0x0005e8000c101906 */
.L_x_84:
[----:B------:R-:W-:-:S13]  /*3910*/  ISETP.NE.AND P0, PT, R5, RZ, PT ;  /* 0x000000ff0500720c */ /* 0x000fda0003f05270 */
[----:B------:R-:W-:Y:S05]  /*3920*/  @!P0 EXIT ;  /* 0x000000000000894d */ /* 0x000fea0003800000 */
[----:B------:R-:W-:-:S13]  /*3930*/  ISETP.NE.AND P0, PT, R5, 0x1, PT ;  /* 0x000000010500780c */ /* 0x000fda0003f05270 */
[----:B------:R-:W-:Y:S05]  /*3940*/  @!P0 BRA `(.L_x_93) ;  /* 0x0000000000ec8947 */ /* 0x000fea0003800000 */
[----:B------:R-:W-:Y:S01]  /*3950*/  LEA R5, R4, R3, 0x7 ;  /* 0x0000000304057211 */ /* 0x000fe200078e38ff */
[----:B------:R-:W3:Y:S01]  /*3960*/  LDC R10, c[0x0][0x398] ;  /* 0x0000e600ff0a7b82 */ /* 0x000ee20000000800 */
[----:B------:R-:W0:Y:S03]  /*3970*/  LDCU UR4, c[0x0][0x394] ;  /* 0x00007280ff0477ac */ /* 0x000e260008000800 */
[----:B--2---:R-:W-:-:S05]  /*3980*/  IMAD.WIDE R6, R5, 0x4, R14 ;  /* 0x0000000405067825 */ /* 0x004fca00078e020e */
[----:B------:R-:W0:Y:S01]  /*3990*/  LDG.E R2, desc[UR6][R6.64] ;  /* 0x0000000606027981 */ /* 0x000e22000c1e1900 */
[----:B------:R-:W-:Y:S01]  /*39a0*/  BSSY.RECONVERGENT B2, `(.L_x_94) ;  /* 0x000000c000027945 */ /* 0x000fe20003800200 */
[----:B---3--:R-:W2:Y:S02]  /*39b0*/  MUFU.RCP R9, R10 ;  /* 0x0000000a00097308 */ /* 0x008ea40000001000 */
        /* <DEDUP_REMOVED lines=10> */
.L_x_95:
[----:B------:R-:W-:Y:S05]  /*3a60*/  BSYNC.RECONVERGENT B2 ;  /* 0x0000000000027941 */ /* 0x000fea0003800200 */
.L_x_94:
[----:B------:R-:W0:Y:S01]  /*3a70*/  LDCU.64 UR4, c[0x0][0x390] ;  /* 0x00007200ff0477ac */ /* 0x000e220008000a00 */
[----:B------:R-:W-:Y:S01]  /*3a80*/  MOV R9, 0x3f000000 ;  /* 0x3f00000000097802 */ /* 0x000fe20000000f00 */
[----:B------:R-:W2:Y:S01]  /*3a90*/  LDC.64 R10, c[0x0][0x3a0] ;  /* 0x0000e800ff0a7b82 */ /* 0x000ea20000000a00 */
[----:B------:R-:W-:-:S07]  /*3aa0*/  HFMA2 R19, -RZ, RZ, 0, 5.9604644775390625e-08 ;  /* 0x00000001ff137431 */ /* 0x000fce00000001ff */
[----:B------:R-:W3:Y:S01]  /*3ab0*/  LDC R18, c[0x0][0x398] ;  /* 0x0000e600ff127b82 */ /* 0x000ee20000000800 */
[----:B0-----:R-:W-:-:S05]  /*3ac0*/  FMUL R22, R22, UR4 ;  /* 0x0000000416167c20 */ /* 0x001fca0008400000 */
[----:B------:R-:W-:-:S05]  /*3ad0*/  LOP3.LUT R9, R9, 0x80000000, R22, 0xb8, !PT ;  /* 0x8000000009097812 */ /* 0x000fca00078eb816 */
[----:B------:R-:W-:Y:S01]  /*3ae0*/  FADD.RZ R22, R22, R9 ;  /* 0x0000000916167221 */ /* 0x000fe2000000c000 */
[----:B------:R-:W-:-:S03]  /*3af0*/  IMAD.WIDE R8, R5, 0x4, R12 ;  /* 0x0000000405087825 */ /* 0x000fc600078e020c */
[----:B------:R-:W2:Y:S02]  /*3b00*/  F2I.TRUNC.NTZ R17, R22 ;  /* 0x0000001600117305 */ /* 0x000ea4000020f100 */
[----:B--2---:R-:W-:Y:S01]  /*3b10*/  IMAD.WIDE R10, R17, 0x4, R10 ;  /* 0x00000004110a7825 */ /* 0x004fe200078e020a */
[----:B------:R-:W-:-:S04]  /*3b20*/  MOV R17, 0x3f800000 ;  /* 0x3f80000000117802 */ /* 0x000fc80000000f00 */
        /* <DEDUP_REMOVED lines=15> */
.L_x_97:
[----:B------:R-:W-:Y:S05]  /*3c20*/  BSYNC.RECONVERGENT B2 ;  /* 0x0000000000027941 */ /* 0x000fea0003800200 */
.L_x_96:
        /* <DEDUP_REMOVED lines=13> */
.L_x_93:
[----:B------:R-:W4:Y:S02]  /*3d00*/  LDC R2, c[0x0][0x388] ;  /* 0x0000e200ff027b82 */ /* 0x000f240000000800 */
[----:B----4-:R-:W-:-:S04]  /*3d10*/  LOP3.LUT R2, R2, 0x1, RZ, 0xc0, !PT ;  /* 0x0000000102027812 */ /* 0x010fc800078ec0ff */
[----:B------:R-:W-:-:S13]  /*3d20*/  ISETP.NE.U32.AND P0, PT, R2, 0x1, PT ;  /* 0x000000010200780c */ /* 0x000fda0003f05070 */
[----:B------:R-:W-:Y:S05]  /*3d30*/  @P0 EXIT ;  /* 0x000000000000094d */ /* 0x000fea0003800000 */
[----:B------:R-:W-:Y:S01]  /*3d40*/  LEA R3, R4, R3, 0x7 ;  /* 0x0000000304037211 */ /* 0x000fe200078e38ff */
[----:B--23--:R-:W2:Y:S01]  /*3d50*/  LDC R6, c[0x0][0x398] ;  /* 0x0000e600ff067b82 */ /* 0x00cea20000000800 */
[----:B------:R-:W0:Y:S03]  /*3d60*/  LDCU UR4, c[0x0][0x394] ;  /* 0x00007280ff0477ac */ /* 0x000e260008000800 */
[----:B------:R-:W-:-:S06]  /*3d70*/  IMAD.WIDE R14, R3, 0x4, R14 ;  /* 0x00000004030e7825 */ /* 0x000fcc00078e020e */
[----:B------:R-:W0:Y:S01]  /*3d80*/  LDG.E R14, desc[UR6][R14.64] ;  /* 0x000000060e0e7981 */ /* 0x000e22000c1e1900 */
[----:B------:R-:W-:Y:S01]  /*3d90*/  BSSY.RECONVERGENT B2, `(.L_x_98) ;  /* 0x000000c000027945 */ /* 0x000fe20003800200 */
[----:B--2---:R-:W2:Y:S02]  /*3da0*/  MUFU.RCP R5, R6 ;  /* 0x0000000600057308 */ /* 0x004ea40000001000 */
[----:B--2---:R-:W-:-:S04]  /*3db0*/  FFMA R2, R5, -R6, 1 ;  /* 0x3f80000005027423 */ /* 0x004fc80000000806 */
[----:B------:R-:W-:Y:S01]  /*3dc0*/  FFMA R2, R5, R2, R5 ;  /* 0x0000000205027223 */ /* 0x000fe20000000005 */
[----:B0-----:R-:W-:-:S04]  /*3dd0*/  FADD R23, R14, -UR4 ;  /* 0x800000040e177e21 */ /* 0x001fc80008000000 */
[----:B------:R-:W0:Y:S01]  /*3de0*/  FCHK P0, R23, R6 ;  /* 0x0000000617007302 */ /* 0x000e220000000000 */
[----:B------:R-:W-:-:S04]  /*3df0*/  FFMA R5, R2, R23, RZ ;  /* 0x0000001702057223 */ /* 0x000fc800000000ff */
[----:B------:R-:W-:-:S04]  /*3e00*/  FFMA R4, R5, -R6, R23 ;  /* 0x8000000605047223 */ /* 0x000fc80000000017 */
[----:B------:R-:W-:Y:S01]  /*3e10*/  FFMA R22, R2, R4, R5 ;  /* 0x0000000402167223 */ /* 0x000fe20000000005 */
[----:B0-----:R-:W-:Y:S06]  /*3e20*/  @!P0 BRA `(.L_x_99) ;  /* 0x0000000000088947 */ /* 0x001fec0003800000 */
[----:B------:R-:W-:-:S07]  /*3e30*/  MOV R2, 0x3e50 ;  /* 0x00003e5000027802 */ /* 0x000fce0000000f00 */
[----:B-1----:R-:W-:Y:S05]  /*3e40*/  CALL.REL.NOINC `($__internal_0_$__cuda_sm3x_div_rn_noftz_f32_slowpath) ;  /* 0x00000000003c7944 */ /* 0x002fea0003c00000 */
.L_x_99:
[----:B------:R-:W-:Y:S05]  /*3e50*/  BSYNC.RECONVERGENT B2 ;  /* 0x0000000000027941 */ /* 0x000fea0003800200 */
.L_x_98:
        /* <DEDUP_REMOVED lines=14> */
        .weak           $__internal_0_$__cuda_sm3x_div_rn_noftz_f32_slowpath
        .type           $__internal_0_$__cuda_sm3x_div_rn_noftz_f32_slowpath,@function
        .size           $__internal_0_$__cuda_sm3x_div_rn_noftz_f32_slowpath,(.L_x_1935 - $__internal_0_$__cuda_sm3x_div_rn_noftz_f32_slowpath)
$__internal_0_$__cuda_sm3x_div_rn_noftz_f32_slowpath:
[----:B------:R-:W-:Y:S01]  /*3f40*/  SHF.R.U32.HI R28, RZ, 0x17, R0 ;  /* 0x00000017ff1c7819 */ /* 0x000fe20000011600 */
[----:B------:R-:W-:Y:S01]  /*3f50*/  BSSY.RECONVERGENT B0, `(.L_x_100) ;  /* 0x0000063000007945 */ /* 0x000fe20003800200 */
[----:B------:R-:W-:Y:S02]  /*3f60*/  SHF.R.U32.HI R24, RZ, 0x17, R23 ;  /* 0x00000017ff187819 */ /* 0x000fe40000011617 */
[----:B------:R-:W-:Y:S02]  /*3f70*/  LOP3.LUT R28, R28, 0xff, RZ, 0xc0, !PT ;  /* 0x000000ff1c1c7812 */ /* 0x000fe400078ec0ff */
[----:B------:R-:W-:Y:S02]  /*3f80*/  LOP3.LUT R24, R24, 0xff, RZ, 0xc0, !PT ;  /* 0x000000ff18187812 */ /* 0x000fe400078ec0ff */
[----:B------:R-:W-:Y:S02]  /*3f90*/  IADD3 R22, PT, PT, R28, -0x1, RZ ;  /* 0xffffffff1c167810 */ /* 0x000fe40007ffe0ff */
[----:B------:R-:W-:Y:S01]  /*3fa0*/  MOV R26, R0 ;  /* 0x00000000001a7202 */ /* 0x000fe20000000f00 */
[----:B------:R-:W-:Y:S01]  /*3fb0*/  VIADD R25, R24, 0xffffffff ;  /* 0xffffffff18197836 */ /* 0x000fe20000000000 */
[----:B------:R-:W-:-:S04]  /*3fc0*/  ISETP.GT.U32.AND P0, PT, R22, 0xfd, PT ;  /* 0x000000fd1600780c */ /* 0x000fc80003f04070 */
[----:B------:R-:W-:-:S13]  /*3fd0*/  ISETP.GT.U32.OR P0, PT, R25, 0xfd, P0 ;  /* 0x000000fd1900780c */ /* 0x000fda0000704470 */
[----:B------:R-:W-:Y:S01]  /*3fe0*/  @!P0 MOV R27, RZ ;  /* 0x000000ff001b8202 */ /* 0x000fe20000000f00 */
[----:B------:R-:W-:Y:S06]  /*3ff0*/  @!P0 BRA `(.L_x_101) ;  /* 0x00000000005c8947 */ /* 0x000fec0003800000 */
[----:B------:R-:W-:Y:S02]  /*4000*/  FSETP.GTU.FTZ.AND P0, PT, |R23|, +INF , PT ;  /* 0x7f8000001700780b */ /* 0x000fe40003f1c200 */
[----:B------:R-:W-:-:S04]  /*4010*/  FSETP.GTU.FTZ.AND P1, PT, |R0|, +INF , PT ;  /* 0x7f8000000000780b */ /* 0x000fc80003f3c200 */
[----:B------:R-:W-:-:S13]  /*4020*/  PLOP3.LUT P0, PT, P0, P1, PT, 0xf8, 0x8f ;  /* 0x00000000008f781c */ /* 0x000fda0000703f70 */
[----:B------:R-:W-:Y:S05]  /*4030*/  @P0 BRA `(.L_x_102) ;  /* 0x00000004004c0947 */ /* 0x000fea0003800000 */
[----:B------:R-:W-:-:S13]  /*4040*/  LOP3.LUT P0, RZ, R26, 0x7fffffff, R23, 0xc8, !PT ;  /* 0x7fffffff1aff7812 */ /* 0x000fda000780c817 */
[----:B------:R-:W-:Y:S05]  /*4050*/  @!P0 BRA `(.L_x_103) ;  /* 0x00000004003c8947 */ /* 0x000fea0003800000 */
[C---:B------:R-:W-:Y:S02]  /*4060*/  FSETP.NEU.FTZ.AND P2, PT, |R23|.reuse, +INF , PT ;  /* 0x7f8000001700780b */ /* 0x040fe40003f5d200 */
[----:B------:R-:W-:Y:S02]  /*4070*/  FSETP.NEU.FTZ.AND P1, PT, |R0|, +INF , PT ;  /* 0x7f8000000000780b */ /* 0x000fe40003f3d200 */
[----:B------:R-:W-:-:S11]  /*4080*/  FSETP.NEU.FTZ.AND P0, PT, |R23|, +INF , PT ;  /* 0x7f8000001700780b */ /* 0x000fd60003f1d200 */
[----:B------:R-:W-:Y:S05]  /*4090*/  @!P1 BRA !P2, `(.L_x_103) ;  /* 0x00000004002c9947 */ /* 0x000fea0005000000 */
[----:B------:R-:W-:-:S04]  /*40a0*/  LOP3.LUT P2, RZ, R23, 0x7fffffff, RZ, 0xc0, !PT ;  /* 0x7fffffff17ff7812 */ /* 0x000fc8000784c0ff */
[----:B------:R-:W-:-:S13]  /*40b0*/  PLOP3.LUT P1, PT, P1, P2, PT, 0x2f, 0xf2 ;  /* 0x0000000000f2781c */ /* 0x000fda0000f24577 */
[----:B------:R-:W-:Y:S05]  /*40c0*/  @P1 BRA `(.L_x_104) ;  /* 0x0000000400181947 */ /* 0x000fea0003800000 */
[----:B------:R-:W-:-:S04]  /*40d0*/  LOP3.LUT P1, RZ, R26, 0x7fffffff, RZ, 0xc0, !PT ;  /* 0x7fffffff1aff7812 */ /* 0x000fc8000782c0ff */
[----:B------:R-:W-:-:S13]  /*40e0*/  PLOP3.LUT P0, PT, P0, P1, PT, 0x2f, 0xf2 ;  /* 0x0000000000f2781c */ /* 0x000fda0000702577 */
[----:B------:R-:W-:Y:S05]  /*40f0*/  @P0 BRA `(.L_x_105) ;  /* 0x0000000400000947 */ /* 0x000fea0003800000 */
[----:B------:R-:W-:Y:S02]  /*4100*/  ISETP.GE.AND P0, PT, R25, RZ, PT ;  /* 0x000000ff1900720c */ /* 0x000fe40003f06270 */
[----:B------:R-:W-:-:S11]  /*4110*/  ISETP.GE.AND P1, PT, R22, RZ, PT ;  /* 0x000000ff1600720c */ /* 0x000fd60003f26270 */
[----:B------:R-:W-:Y:S01]  /*4120*/  @P0 MOV R27, RZ ;  /* 0x000000ff001b0202 */ /* 0x000fe20000000f00 */
[----:B------:R-:W-:Y:S01]  /*4130*/  @!P0 FFMA R23, R23, 1.84467440737095516160e+19, RZ ;  /* 0x5f80000017178823 */ /* 0x000fe200000000ff */
[----:B------:R-:W-:Y:S01]  /*4140*/  @!P0 MOV R27, 0xffffffc0 ;  /* 0xffffffc0001b8802 */ /* 0x000fe20000000f00 */
[----:B------:R-:W-:-:S03]  /*4150*/  @!P1 FFMA R26, R0, 1.84467440737095516160e+19, RZ ;  /* 0x5f800000001a9823 */ /* 0x000fc600000000ff */
[----:B------:R-:W-:-:S07]  /*4160*/  @!P1 IADD3 R27, PT, PT, R27, 0x40, RZ ;  /* 0x000000401b1b9810 */ /* 0x000fce0007ffe0ff */
.L_x_101:
[----:B------:R-:W-:Y:S01]  /*4170*/  LEA R29, R28, 0xc0800000, 0x17 ;  /* 0xc08000001c1d7811 */ /* 0x000fe200078eb8ff */
[----:B------:R-:W-:Y:S01]  /*4180*/  BSSY.RECONVERGENT B1, `(.L_x_106) ;  /* 0x0000036000017945 */ /* 0x000fe20003800200 */
[----:B------:R-:W-:Y:S02]  /*4190*/  IADD3 R24, PT, PT, R24, -0x7f, RZ ;  /* 0xffffff8118187810 */ /* 0x000fe40007ffe0ff */
[----:B------:R-:W-:Y:S02]  /*41a0*/  IADD3 R29, PT, PT, -R29, R26, RZ ;  /* 0x0000001a1d1d7210 */ /* 0x000fe40007ffe1ff */
[C---:B------:R-:W-:Y:S01]  /*41b0*/  IADD3 R28, PT, PT, R24.reuse, 0x7f, -R28 ;  /* 0x0000007f181c7810 */ /* 0x040fe20007ffe81c */
[----:B------:R-:W-:Y:S01]  /*41c0*/  IMAD R23, R24, -0x800000, R23 ;  /* 0xff80000018177824 */ /* 0x000fe200078e0217 */
[----:B------:R-:W0:Y:S01]  /*41d0*/  MUFU.RCP R22, R29 ;  /* 0x0000001d00167308 */ /* 0x000e220000001000 */
[----:B------:R-:W-:Y:S01]  /*41e0*/  FADD.FTZ R25, -R29, -RZ ;  /* 0x800000ff1d197221 */ /* 0x000fe20000010100 */
[----:B------:R-:W-:-:S03]  /*41f0*/  IADD3 R27, PT, PT, R28, R27, RZ ;  /* 0x0000001b1c1b7210 */ /* 0x000fc60007ffe0ff */
[----:B0-----:R-:W-:-:S04]  /*4200*/  FFMA R24, R22, R25, 1 ;  /* 0x3f80000016187423 */ /* 0x001fc80000000019 */
[----:B------:R-:W-:-:S04]  /*4210*/  FFMA R24, R22, R24, R22 ;  /* 0x0000001816187223 */ /* 0x000fc80000000016 */
[----:B------:R-:W-:-:S04]  /*4220*/  FFMA R22, R23, R24, RZ ;  /* 0x0000001817167223 */ /* 0x000fc800000000ff */
[----:B------:R-:W-:-:S04]  /*4230*/  FFMA R26, R25, R22, R23 ;  /* 0x00000016191a7223 */ /* 0x000fc80000000017 */
[----:B------:R-:W-:-:S04]  /*4240*/  FFMA R26, R24, R26, R22 ;  /* 0x0000001a181a7223 */ /* 0x000fc80000000016 */
[----:B------:R-:W-:-:S04]  /*4250*/  FFMA R25, R25, R26, R23 ;  /* 0x0000001a19197223 */ /* 0x000fc80000000017 */
[----:B------:R-:W-:-:S05]  /*4260*/  FFMA R22, R24, R25, R26 ;  /* 0x0000001918167223 */ /* 0x000fca000000001a */
[----:B------:R-:W-:-:S04]  /*4270*/  SHF.R.U32.HI R28, RZ, 0x17, R22 ;  /* 0x00000017ff1c7819 */ /* 0x000fc80000011616 */
[----:B------:R-:W-:-:S04]  /*4280*/  LOP3.LUT R28, R28, 0xff, RZ, 0xc0, !PT ;  /* 0x000000ff1c1c7812 */ /* 0x000fc800078ec0ff */
[----:B------:R-:W-:-:S04]  /*4290*/  IADD3 R23, PT, PT, R28, R27, RZ ;  /* 0x0000001b1c177210 */ /* 0x000fc80007ffe0ff */
[----:B------:R-:W-:-:S04]  /*42a0*/  IADD3 R28, PT, PT, R23, -0x1, RZ ;  /* 0xffffffff171c7810 */ /* 0x000fc80007ffe0ff */
[----:B------:R-:W-:-:S13]  /*42b0*/  ISETP.GE.U32.AND P0, PT, R28, 0xfe, PT ;  /* 0x000000fe1c00780c */ /* 0x000fda0003f06070 */
[----:B------:R-:W-:Y:S05]  /*42c0*/  @!P0 BRA `(.L_x_107) ;  /* 0x0000000000808947 */ /* 0x000fea0003800000 */
[----:B------:R-:W-:-:S13]  /*42d0*/  ISETP.GT.AND P0, PT, R23, 0xfe, PT ;  /* 0x000000fe1700780c */ /* 0x000fda0003f04270 */
[----:B------:R-:W-:Y:S05]  /*42e0*/  @P0 BRA `(.L_x_108) ;  /* 0x00000000006c0947 */ /* 0x000fea0003800000 */
[----:B------:R-:W-:-:S13]  /*42f0*/  ISETP.GE.AND P0, PT, R23, 0x1, PT ;  /* 0x000000011700780c */ /* 0x000fda0003f06270 */
[----:B------:R-:W-:Y:S05]  /*4300*/  @P0 BRA `(.L_x_109) ;  /* 0x0000000000740947 */ /* 0x000fea0003800000 */
[----:B------:R-:W-:Y:S02]  /*4310*/  ISETP.GE.AND P0, PT, R23, -0x18, PT ;  /* 0xffffffe81700780c */ /* 0x000fe40003f06270 */
[----:B------:R-:W-:-:S11]  /*4320*/  LOP3.LUT R22, R22, 0x80000000, RZ, 0xc0, !PT ;  /* 0x8000000016167812 */ /* 0x000fd600078ec0ff */
[----:B------:R-:W-:Y:S05]  /*4330*/  @!P0 BRA `(.L_x_109) ;  /* 0x0000000000688947 */ /* 0x000fea0003800000 */
[CCC-:B------:R-:W-:Y:S01]  /*4340*/  FFMA.RP R27, R24.reuse, R25.reuse, R26.reuse ;  /* 0x00000019181b7223 */ /* 0x1c0fe2000000801a */
[CCC-:B------:R-:W-:Y:S01]  /*4350*/  FFMA.RM R28, R24.reuse, R25.reuse, R26.reuse ;  /* 0x00000019181c7223 */ /* 0x1c0fe2000000401a */
[----:B------:R-:W-:Y:S01]  /*4360*/  FFMA.RZ R24, R24, R25, R26 ;  /* 0x0000001918187223 */ /* 0x000fe2000000c01a */
[C---:B------:R-:W-:Y:S02]  /*4370*/  IADD3 R25, PT, PT, R23.reuse, 0x20, RZ ;  /* 0x0000002017197810 */ /* 0x040fe40007ffe0ff */
[C---:B------:R-:W-:Y:S02]  /*4380*/  ISETP.NE.AND P2, PT, R23.reuse, RZ, PT ;  /* 0x000000ff1700720c */ /* 0x040fe40003f45270 */
[----:B------:R-:W-:Y:S02]  /*4390*/  LOP3.LUT R24, R24, 0x7fffff, RZ, 0xc0, !PT ;  /* 0x007fffff18187812 */ /* 0x000fe400078ec0ff */
[----:B------:R-:W-:Y:S02]  /*43a0*/  ISETP.NE.AND P1, PT, R23, RZ, PT ;  /* 0x000000ff1700720c */ /* 0x000fe40003f25270 */
[----:B------:R-:W-:-:S02]  /*43b0*/  LOP3.LUT R24, R24, 0x800000, RZ, 0xfc, !PT ;  /* 0x0080000018187812 */ /* 0x000fc400078efcff */
[----:B------:R-:W-:Y:S02]  /*43c0*/  IADD3 R23, PT, PT, -R23, RZ, RZ ;  /* 0x000000ff17177210 */ /* 0x000fe40007ffe1ff */
[----:B------:R-:W-:Y:S02]  /*43d0*/  SHF.L.U32 R25, R24, R25, RZ ;  /* 0x0000001918197219 */ /* 0x000fe400000006ff */
[----:B------:R-:W-:Y:S02]  /*43e0*/  FSETP.NEU.FTZ.AND P0, PT, R27, R28, PT ;  /* 0x0000001c1b00720b */ /* 0x000fe40003f1d000 */
[----:B------:R-:W-:Y:S02]  /*43f0*/  SEL R23, R23, RZ, P2 ;  /* 0x000000ff17177207 */ /* 0x000fe40001000000 */
[----:B------:R-:W-:Y:S02]  /*4400*/  ISETP.NE.AND P1, PT, R25, RZ, P1 ;  /* 0x000000ff1900720c */ /* 0x000fe40000f25270 */
[----:B------:R-:W-:-:S02]  /*4410*/  SHF.R.U32.HI R26, RZ, R23, R24 ;  /* 0x00000017ff1a7219 */ /* 0x000fc40000011618 */
[----:B------:R-:W-:Y:S02]  /*4420*/  PLOP3.LUT P0, PT, P0, P1, PT, 0xf8, 0x8f ;  /* 0x00000000008f781c */ /* 0x000fe40000703f70 */
[----:B------:R-:W-:Y:S02]  /*4430*/  SHF.R.U32.HI R24, RZ, 0x1, R26 ;  /* 0x00000001ff187819 */ /* 0x000fe4000001161a */
[----:B------:R-:W-:-:S04]  /*4440*/  SEL R23, RZ, 0x1, !P0 ;  /* 0x00000001ff177807 */ /* 0x000fc80004000000 */
[----:B------:R-:W-:-:S04]  /*4450*/  LOP3.LUT R23, R23, 0x1, R24, 0xf8, !PT ;  /* 0x0000000117177812 */ /* 0x000fc800078ef818 */
[----:B------:R-:W-:-:S04]  /*4460*/  LOP3.LUT R23, R23, R26, RZ, 0xc0, !PT ;  /* 0x0000001a17177212 */ /* 0x000fc800078ec0ff */
[----:B------:R-:W-:-:S04]  /*4470*/  IADD3 R23, PT, PT, R24, R23, RZ ;  /* 0x0000001718177210 */ /* 0x000fc80007ffe0ff */
[----:B------:R-:W-:Y:S01]  /*4480*/  LOP3.LUT R22, R23, R22, RZ, 0xfc, !PT ;  /* 0x0000001617167212 */ /* 0x000fe200078efcff */
[----:B------:R-:W-:Y:S06]  /*4490*/  BRA `(.L_x_109) ;  /* 0x0000000000107947 */ /* 0x000fec0003800000 */
.L_x_108:
[----:B------:R-:W-:-:S04]  /*44a0*/  LOP3.LUT R22, R22, 0x80000000, RZ, 0xc0, !PT ;  /* 0x8000000016167812 */ /* 0x000fc800078ec0ff */
[----:B------:R-:W-:Y:S01]  /*44b0*/  LOP3.LUT R22, R22, 0x7f800000, RZ, 0xfc, !PT ;  /* 0x7f80000016167812 */ /* 0x000fe200078efcff */
[----:B------:R-:W-:Y:S06]  /*44c0*/  BRA `(.L_x_109) ;  /* 0x0000000000047947 */ /* 0x000fec0003800000 */
.L_x_107:
[----:B------:R-:W-:-:S07]  /*44d0*/  LEA R22, R27, R22, 0x17 ;  /* 0x000000161b167211 */ /* 0x000fce00078eb8ff */
.L_x_109:
[----:B------:R-:W-:Y:S05]  /*44e0*/  BSYNC.RECONVERGENT B1 ;  /* 0x0000000000017941 */ /* 0x000fea0003800200 */
.L_x_106:
[----:B------:R-:W-:Y:S05]  /*44f0*/  BRA `(.L_x_110) ;  /* 0x0000000000207947 */ /* 0x000fea0003800000 */
.L_x_105:
[----:B------:R-:W-:-:S04]  /*4500*/  LOP3.LUT R23, R26, 0x80000000, R23, 0x48, !PT ;  /* 0x800000001a177812 */ /* 0x000fc800078e4817 */
[----:B------:R-:W-:Y:S01]  /*4510*/  LOP3.LUT R22, R23, 0x7f800000, RZ, 0xfc, !PT ;  /* 0x7f80000017167812 */ /* 0x000fe200078efcff */
[----:B------:R-:W-:Y:S06]  /*4520*/  BRA `(.L_x_110) ;  /* 0x0000000000147947 */ /* 0x000fec0003800000 */
.L_x_104:
[----:B------:R-:W-:Y:S01]  /*4530*/  LOP3.LUT R22, R26, 0x80000000, R23, 0x48, !PT ;  /* 0x800000001a167812 */ /* 0x000fe200078e4817 */
[----:B------:R-:W-:Y:S06]  /*4540*/  BRA `(.L_x_110) ;  /* 0x00000000000c7947 */ /* 0x000fec0003800000 */
.L_x_103:
[----:B------:R-:W0:Y:S01]  /*4550*/  MUFU.RSQ R22, -QNAN ;  /* 0xffc0000000167908 */ /* 0x000e220000001400 */
[----:B------:R-:W-:Y:S05]  /*4560*/  BRA `(.L_x_110) ;  /* 0x0000000000047947 */ /* 0x000fea0003800000 */
.L_x_102:
[----:B------:R-:W-:-:S07]  /*4570*/  FADD.FTZ R22, R23, R0 ;  /* 0x0000000017167221 */ /* 0x000fce0000010000 */
.L_x_110:
[----:B------:R-:W-:Y:S05]  /*4580*/  BSYNC.RECONVERGENT B0 ;  /* 0x0000000000007941 */ /* 0x000fea0003800200 */
.L_x_100:
[----:B------:R-:W-:Y:S01]  /*4590*/  HFMA2 R25, -RZ, RZ, 0, 0 ;  /* 0x00000000ff197431 */ /* 0x000fe200000001ff */
[----:B------:R-:W-:-:S04]  /*45a0*/  MOV R24, R2 ;  /* 0x0000000200187202 */ /* 0x000fc80000000f00 */
[----:B0-----:R-:W-:Y:S05]  /*45b0*/  RET.REL.NODEC R24 `(_ZN3cub18CUB_300001_SM_10006detail9transform16transform_kernelINS2_10policy_hubILb1EN4cuda3std3__45tupleIJN6thrust24THRUST_300001_SM_1000_NS6detail15normal_iteratorINSA_10device_ptrIfEEEEEEEE10policy1000El12calculateBinSF_JPfEEEvT0_iT1_T2_DpNS2_10kernel_argIT3_EE) ;  /* 0xffffffb818907950 */ /* 0x001fea0003c3ffff */
.L_x_111:
[----:B------:R-:W-:-:S00]  /*45c0*/  BRA `(.L_x_111) ;  /* 0xfffffffc00fc7947 */ /* 0x000fc0000383ffff */
[----:B------:R-:W-:-:S00]  /*45d0*/  NOP ;  /* 0x0000000000007918 */ /* 0x000fc00000000000 */
        /* <DEDUP_REMOVED lines=10> */
.L_x_1935:


//--------------------- .text._ZN3cub18CUB_300001_SM_10006detail9transform16transform_kernelINS2_10policy_hubILb1EN4cuda3std3__45tupleIJN6thrust24THRUST_300001_SM_1000_NS6detail15normal_iteratorINSA_10device_ptrIfEEEEEEEE10policy1000Ei12calculateBinSF_JPfEEEvT0_iT1_T2_DpNS2_10kernel_argIT3_EE --------------------------
	.section	.text._ZN3cub18CUB_300001_SM_10006detail9transform16transform_kernelINS2_10policy_hubILb1EN4cuda3std3__45tupleIJN6thrust24THRUST_300001_SM_1000_NS6detail15normal_iteratorINSA_10device_ptrIfEEEEEEEE10policy1000Ei12calculateBinSF_JPfEEEvT0_iT1_T2_DpNS2_10kernel_argIT3_EE,"ax",@progbits
	.align	128
        .global         _ZN3cub18CUB_300001_SM_10006detail9transform16transform_kernelINS2_10policy_hubILb1EN4cuda3std3__45tupleIJN6thrust24THRUST_300001_SM_1000_NS6detail15normal_iteratorINSA_10device_ptrIfEEEEEEEE10policy1000Ei12calculateBinSF_JPfEEEvT0_iT1_T2_DpNS2_10kernel_argIT3_EE
        .type           _ZN3cub18CUB_300001_SM_10006detail9transform16transform_kernelINS2_10policy_hubILb1EN4cuda3std3__45tupleIJN6thrust24THRUST_300001_SM_1000_NS6detail15normal_iteratorINSA_10device_ptrIfEEEEEEEE10policy1000Ei12calculateBinSF_JPfEEEvT0_iT1_T2_DpNS2_10kernel_argIT3_EE,@function
        .size           _ZN3cub18CUB_300001_SM_10006detail9transform16transform_kernelINS2_10policy_hubILb1EN4cuda3std3__45tupleIJN6thrust24THRUST_300001_SM_1000_NS6detail15normal_iteratorINSA_10device_ptrIfEEEEEEEE10policy1000Ei12calculateBinSF_JPfEEEvT0_iT1_T2_DpNS2_10kernel_argIT3_EE,(.L_x_1936 - _ZN3cub18CUB_300001_SM_10006detail9transform16transform_kernelINS2_10policy_hubILb1EN4cuda3std3__45tupleIJN6thrust24THRUST_300001_SM_1000_NS6detail15normal_iteratorINSA_10device_ptrIfEEEEEEEE10policy1000Ei12calculateBinSF_JPfEEEvT0_iT1_T2_DpNS2_10kernel_argIT3_EE)
        .other          _ZN3cub18CUB_300001_SM_10006detail9transform16transform_kernelINS2_10policy_hubILb1EN4cuda3std3__45tupleIJN6thrust24THRUST_300001_SM_1000_NS6detail15normal_iteratorINSA_10device_ptrIfEEEEEEEE10policy1000Ei12calculateBinSF_JPfEEEvT0_iT1_T2_DpNS2_10kernel_argIT3_EE,@"STO_CUDA_ENTRY STV_DEFAULT"
_ZN3cub18CUB_300001_SM_10006detail9transform16transform_kernelINS2_10policy_hubILb1EN4cuda3std3__45tupleIJN6thrust24THRUST_300001_SM_1000_NS6detail15normal_iteratorINSA_10device_ptrIfEEEEEEEE10policy1000Ei12calculateBinSF_JPfEEEvT0_iT1_T2_DpNS2_10kernel_argIT3_EE:
.text._ZN3cub18CUB_300001_SM_10006detail9transform16transform_kernelINS2_10policy_hubILb1EN4cuda3std3__45tupleIJN6thrust24THRUST_300001_SM_1000_NS6detail15normal_iteratorINSA_10device_ptrIfEEEEEEEE10policy1000Ei12calculateBinSF_JPfEEEvT0_iT1_T2_DpNS2_10kernel_argIT3_EE:
[----:B------:R-:W-:Y:S08]  /*0000*/  LDC R1, c[0x0][0x37c] ;  /* 0x0000df00ff017b82 */ /* 0x000ff00000000800 */
[----:B------:R-:W0:Y:S01]  /*0010*/  LDC.64 R2, c[0x0][0x380] ;  /* 0x0000e000ff027b82 */ /* 0x000e220000000a00 */
[----:B------:R-:W1:Y:S01]  /*0020*/  S2R R28, SR_TID.X ;  /* 0x00000000001c7919 */ /* 0x000e620000002100 */
[----:B------:R-:W-:Y:S06]  /*0030*/  BSSY.RECONVERGENT B0, `(.L_x_112) ;  /* 0x0000013000007945 */ /* 0x000fec0003800200 */
[----:B------:R-:W2:Y:S01]  /*0040*/  S2UR UR4, SR_CTAID.X ;  /* 0x00000000000479c3 */ /* 0x000ea20000002500 */
[----:B0-----:R-:W-:-:S05]  /*0050*/  SHF.L.U32 R0, R3, 0x7, RZ ;  /* 0x0000000703007819 */ /* 0x001fca00000006ff */
[----:B--2---:R-:W-:Y:S01]  /*0060*/  IMAD R25, R0, UR4, RZ ;  /* 0x0000000400197c24 */ /* 0x004fe2000f8e02ff */
[----:B-1----:R-:W-:-:S04]  /*0070*/  SHF.L.U32 R9, R28, 0x7, RZ ;  /* 0x000000071c097819 */ /* 0x002fc800000006ff */
[----:B------:R-:W-:-:S04]  /*0080*/  IADD3 R7, PT, PT, -R25, R2, RZ ;  /* 0x0000000219077210 */ /* 0x000fc80007ffe1ff */
[----:B------:R-:W-:-:S04]  /*0090*/  VIMNMX R17, PT, PT, R0, R7, PT ;  /* 0x0000000700117248 */ /* 0x000fc80003fe0100 */
[----:B------:R-:W-:-:S04]  /*00a0*/  SHF.L.U32 R2, R17, 0x2, RZ ;  /* 0x0000000211027819 */ /* 0x000fc800000006ff */
[----:B------:R-:W-:-:S13]  /*00b0*/  ISETP.GE.AND P0, PT, R9, R2, PT ;  /* 0x000000020900720c */ /* 0x000fda0003f06270 */
[----:B------:R-:W-:Y:S05]  /*00c0*/  @P0 BRA `(.L_x_113) ;  /* 0x0000000000240947 */ /* 0x000fea0003800000 */
[----:B------:R-:W0:Y:S02]  /*00d0*/  LDC.64 R4, c[0x0][0x3a8] ;  /* 0x0000ea00ff047b82 */ /* 0x000e240000000a00 */
[----:B0-----:R-:W-:-:S04]  /*00e0*/  IMAD.WIDE.U32 R4, R28, 0x80, R4 ;  /* 0x000000801c047825 */ /* 0x001fc800078e0004 */
[----:B------:R-:W-:-:S07]  /*00f0*/  IMAD.WIDE R4, R25, 0x4, R4 ;  /* 0x0000000419047825 */ /* 0x000fce00078e0204 */
.L_x_114:
[----:B------:R-:W-:Y:S01]  /*0100*/  IADD3 R9, PT, PT, R9, 0x4000, RZ ;  /* 0x0000400009097810 */ /* 0x000fe20007ffe0ff */
[----:B------:R0:W-:Y:S03]  /*0110*/  CCTL.E.PF2 [R4] ;  /* 0x000000000400798f */ /* 0x0001e60000800100 */
[----:B------:R-:W-:Y:S02]  /*0120*/  ISETP.GE.AND P0, PT, R9, R2, PT ;  /* 0x000000020900720c */ /* 0x000fe40003f06270 */
[----:B0-----:R-:W-:-:S04]  /*0130*/  IADD3 R4, P1, PT, R4, 0x4000, RZ ;  /* 0x0000400004047810 */ /* 0x001fc80007f3e0ff */
[----:B------:R-:W-:-:S07]  /*0140*/  IADD3.X R5, PT, PT, RZ, R5, RZ, P1, !PT ;  /* 0x00000005ff057210 */ /* 0x000fce0000ffe4ff */
[----:B------:R-:W-:Y:S05]  /*0150*/  @!P0 BRA `(.L_x_114) ;  /* 0xfffffffc00e88947 */ /* 0x000fea000383ffff */
.L_x_113:
[----:B------:R-:W-:Y:S05]  /*0160*/  BSYNC.RECONVERGENT B0 ;  /* 0x0000000000007941 */ /* 0x000fea0003800200 */
.L_x_112:
[----:B------:R-:W0:Y:S01]  /*0170*/  LDCU.128 UR8, c[0x0][0x3a0] ;  /* 0x00007400ff0877ac */ /* 0x000e220008000c00 */
[----:B------:R-:W1:Y:S01]  /*0180*/  LDC R23, c[0x0][0x390] ;  /* 0x0000e400ff177b82 */ /* 0x000e620000000800 */
[----:B------:R-:W-:Y:S01]  /*0190*/  ISETP.GT.AND P0, PT, R0, R7, PT ;  /* 0x000000070000720c */ /* 0x000fe20003f04270 */
[----:B------:R-:W-:Y:S01]  /*01a0*/  IMAD.WIDE R24, R25, 0x4, RZ ;  /* 0x0000000419187825 */ /* 0x000fe200078e02ff */
[----:B------:R-:W2:Y:S02]  /*01b0*/  LDCU.64 UR6, c[0x0][0x358] ;  /* 0x00006b00ff0677ac */ /* 0x000ea40008000a00 */
[C---:B0-----:R-:W-:Y:S02]  /*01c0*/  IADD3 R12, P1, PT, R24.reuse, UR10, RZ ;  /* 0x0000000a180c7c10 */ /* 0x041fe4000ff3e0ff */
[----:B------:R-:W-:Y:S02]  /*01d0*/  IADD3 R8, P2, PT, R24, UR8, RZ ;  /* 0x0000000818087c10 */ /* 0x000fe4000ff5e0ff */
[----:B------:R-:W-:-:S02]  /*01e0*/  IADD3.X R13, PT, PT, R25, UR11, RZ, P1, !PT ;  /* 0x0000000b190d7c10 */ /* 0x000fc40008ffe4ff */
[----:B------:R-:W-:-:S03]  /*01f0*/  IADD3.X R9, PT, PT, R25, UR9, RZ, P2, !PT ;  /* 0x0000000919097c10 */ /* 0x000fc600097fe4ff */
[----:B--2---:R-:W-:Y:S06]  /*0200*/  @P0 BRA `(.L_x_115) ;  /* 0x0000001c00340947 */ /* 0x004fec0003800000 */
[----:B------:R-:W-:-:S13]  /*0210*/  ISETP.GE.AND P0, PT, R3, 0x1, PT ;  /* 0x000000010300780c */ /* 0x000fda0003f06270 */
[----:B------:R-:W-:Y:S05]  /*0220*/  @!P0 EXIT ;  /* 0x000000000000894d */ /* 0x000fea0003800000 */
[----:B------:R-:W-:Y:S01]  /*0230*/  ISETP.GE.U32.AND P0, PT, R3, 0x8, PT ;  /* 0x000000080300780c */ /* 0x000fe20003f06070 */
[----:B------:R-:W-:-:S12]  /*0240*/  HFMA2 R22, -RZ, RZ, 0, 0 ;  /* 0x00000000ff167431 */ /* 0x000fd800000001ff */
[----:B------:R-:W-:Y:S05]  /*0250*/  @!P0 BRA `(.L_x_116) ;  /* 0x0000000c009c8947 */ /* 0x000fea0003800000 */
[----:B------:R-:W0:Y:S01]  /*0260*/  LDC R21, c[0x0][0x390] ;  /* 0x0000e400ff157b82 */ /* 0x000e220000000800 */
[C---:B------:R-:W-:Y:S01]  /*0270*/  IMAD.WIDE.U32 R4, R28.reuse, 0x4, R24 ;  /* 0x000000041c047825 */ /* 0x040fe200078e0018 */
[----:B------:R-:W-:Y:S01]  /*0280*/  LOP3.LUT R6, R3, 0x7ffffff8, RZ, 0xc0, !PT ;  /* 0x7ffffff803067812 */ /* 0x000fe200078ec0ff */
[----:B------:R-:W2:Y:S01]  /*0290*/  LDCU UR4, c[0x0][0x38c] ;  /* 0x00007180ff0477ac */ /* 0x000ea20008000800 */
[----:B------:R-:W-:Y:S01]  /*02a0*/  MOV R3, R4 ;  /* 0x0000000400037202 */ /* 0x000fe20000000f00 */
[----:B------:R-:W3:Y:S03]  /*02b0*/  LDCU UR5, c[0x0][0x388] ;  /* 0x00007100ff0577ac */ /* 0x000ee60008000800 */
[----:B------:R-:W4:Y:S01]  /*02c0*/  LDC R29, c[0x0][0x384] ;  /* 0x0000e100ff1d7b82 */ /* 0x000f220000000800 */
[----:B------:R-:W-:Y:S02]  /*02d0*/  MOV R4, R5 ;  /* 0x0000000500047202 */ /* 0x000fe40000000f00 */
[----:B------:R-:W-:Y:S01]  /*02e0*/  IADD3 R5, PT, PT, R28, 0x80, RZ ;  /* 0x000000801c057810 */ /* 0x000fe20007ffe0ff */
[----:B------:R-:W0:Y:S01]  /*02f0*/  LDCU.64 UR8, c[0x0][0x388] ;  /* 0x00007100ff0877ac */ /* 0x000e220008000a00 */
[----:B------:R-:W-:-:S03]  /*0300*/  IADD3 R6, PT, PT, -R6, RZ, RZ ;  /* 0x000000ff06067210 */ /* 0x000fc60007ffe1ff */
[----:B------:R-:W0:Y:S01]  /*0310*/  LDC.64 R26, c[0x0][0x398] ;  /* 0x0000e600ff1a7b82 */ /* 0x000e220000000a00 */
[----:B------:R-:W0:Y:S01]  /*0320*/  LDCU.64 UR10, c[0x0][0x3a8] ;  /* 0x00007500ff0a77ac */ /* 0x000e220008000a00 */
[----:B------:R-:W0:Y:S01]  /*0330*/  LDCU.64 UR16, c[0x0][0x3a0] ;  /* 0x00007400ff1077ac */ /* 0x000e220008000a00 */
[----:B------:R-:W0:Y:S02]  /*0340*/  LDCU.128 UR12, c[0x0][0x3a0] ;  /* 0x00007400ff0c77ac */ /* 0x000e240008000c00 */
.L_x_133:
[----:B0-----:R-:W-:-:S04]  /*0350*/  IADD3 R10, P0, PT, R3, UR10, RZ ;  /* 0x0000000a030a7c10 */ /* 0x001fc8000ff1e0ff */
[----:B------:R-:W-:-:S05]  /*0360*/  IADD3.X R11, PT, PT, R4, UR11, RZ, P0, !PT ;  /* 0x0000000b040b7c10 */ /* 0x000fca00087fe4ff */
[----:B------:R-:W2:Y:S01]  /*0370*/  LDG.E R0, desc[UR6][R10.64] ;  /* 0x000000060a007981 */ /* 0x000ea2000c1e1900 */
[----:B------:R-:W0:Y:S01]  /*0380*/  MUFU.RCP R2, R21 ;  /* 0x0000001500027308 */ /* 0x000e220000001000 */
[----:B------:R-:W-:Y:S01]  /*0390*/  BSSY.RECONVERGENT B2, `(.L_x_117) ;  /* 0x000000e000027945 */ /* 0x000fe20003800200 */
[----:B----4-:R-:W-:Y:S01]  /*03a0*/  LOP3.LUT R22, R29, 0x7ffffff8, RZ, 0xc0, !PT ;  /* 0x7ffffff81d167812 */ /* 0x010fe200078ec0ff */
[----:B------:R-:W-:-:S04]  /*03b0*/  IMAD.WIDE R16, R5, 0x4, R24 ;  /* 0x0000000405107825 */ /* 0x000fc800078e0218 */
        /* <DEDUP_REMOVED lines=9> */
[----:B-1-3--:R-:W-:Y:S05]  /*0450*/  CALL.REL.NOINC `($__internal_1_$__cuda_sm3x_div_rn_noftz_f32_slowpath) ;  /* 0x0000003800d87944 */ /* 0x00afea0003c00000 */
[----:B------:R-:W-:-:S07]  /*0460*/  MOV R2, R0 ;  /* 0x0000000000027202 */ /* 0x000fce0000000f00 */
.L_x_118:
[----:B---3--:R-:W-:Y:S05]  /*0470*/  BSYNC.RECONVERGENT B2 ;  /* 0x0000000000027941 */ /* 0x008fea0003800200 */
.L_x_117:
[----:B------:R-:W-:Y:S01]  /*0480*/  FMUL R2, R2, UR8 ;  /* 0x0000000802027c20 */ /* 0x000fe20008400000 */
[----:B------:R-:W-:Y:S01]  /*0490*/  IMAD.MOV.U32 R7, RZ, RZ, 0x3f000000 ;  /* 0x3f000000ff077424 */ /* 0x000fe200078e00ff */
[----:B------:R-:W-:Y:S02]  /*04a0*/  IADD3 R18, P0, PT, R3, UR12, RZ ;  /* 0x0000000c03127c10 */ /* 0x000fe4000ff1e0ff */
[----:B------:R-:W-:Y:S02]  /*04b0*/  IADD3 R14, P1, PT, R16, UR14, RZ ;  /* 0x0000000e100e7c10 */ /* 0x000fe4000ff3e0ff */
[----:B------:R-:W-:-:S05]  /*04c0*/  LOP3.LUT R7, R7, 0x80000000, R2, 0xb8, !PT ;  /* 0x8000000007077812 */ /* 0x000fca00078eb802 */
[----:B------:R-:W-:Y:S01]  /*04d0*/  FADD.RZ R7, R2, R7 ;  /* 0x0000000702077221 */ /* 0x000fe2000000c000 */
[----:B------:R-:W-:-:S05]  /*04e0*/  HFMA2 R2, -RZ, RZ, 0, 5.9604644775390625e-08 ;  /* 0x00000001ff027431 */ /* 0x000fca00000001ff */
[----:B------:R-:W0:Y:S01]  /*04f0*/  F2I.TRUNC.NTZ R7, R7 ;  /* 0x0000000700077305 */ /* 0x000e22000020f100 */
[----:B------:R-:W-:Y:S02]  /*0500*/  IADD3.X R19, PT, PT, R4, UR13, RZ, P0, !PT ;  /* 0x0000000d04137c10 */ /* 0x000fe400087fe4ff */
[----:B------:R-:W-:Y:S02]  /*0510*/  MOV R20, 0x3f800000 ;  /* 0x3f80000000147802 */ /* 0x000fe40000000f00 */
[----:B------:R-:W-:Y:S01]  /*0520*/  IADD3.X R15, PT, PT, R17, UR15, RZ, P1, !PT ;  /* 0x0000000f110f7c10 */ /* 0x000fe20008ffe4ff */
[----:B0-----:R-:W-:-:S05]  /*0530*/  IMAD.WIDE R10, R7, 0x4, R26 ;  /* 0x00000004070a7825 */ /* 0x001fca00078e021a */
[----:B------:R0:W-:Y:S04]  /*0540*/  REDG.E.ADD.STRONG.GPU desc[UR6][R10.64], R2 ;  /* 0x000000020a00798e */ /* 0x0001e8000c12e106 */
[----:B------:R2:W-:Y:S04]  /*0550*/  STG.E desc[UR6][R18.64], R20 ;  /* 0x0000001412007986 */ /* 0x0005e8000c101906 */
[----:B------:R-:W3:Y:S01]  /*0560*/  LDG.E R0, desc[UR6][R14.64] ;  /* 0x000000060e007981 */ /* 0x000ee2000c1e1900 */
[----:B------:R-:W0:Y:S01]  /*0570*/  MUFU.RCP R7, R21 ;  /* 0x0000001500077308 */ /* 0x000e220000001000 */
[----:B------:R-:W-:Y:S01]  /*0580*/  BSSY.RECONVERGENT B2, `(.L_x_119) ;  /* 0x000000c000027945 */ /* 0x000fe20003800200 */
[----:B0-----:R-:W-:Y:S01]  /*0590*/  FFMA R2, R7, -R21, 1 ;  /* 0x3f80000007027423 */ /* 0x001fe20000000815 */
[----:B---3--:R-:W-:-:S03]  /*05a0*/  FADD R11, R0, -UR9 ;  /* 0x80000009000b7e21 */ /* 0x008fc60008000000 */
[----:B------:R-:W-:Y:S02]  /*05b0*/  FFMA R0, R7, R2, R7 ;  /* 0x0000000207007223 */ /* 0x000fe40000000007 */
[----:B------:R-:W0:Y:S02]  /*05c0*/  FCHK P0, R11, R21 ;  /* 0x000000150b007302 */ /* 0x000e240000000000 */
[----:B------:R-:W-:-:S04]  /*05d0*/  FFMA R2, R0, R11, RZ ;  /* 0x0000000b00027223 */ /* 0x000fc800000000ff */
[----:B------:R-:W-:-:S04]  /*05e0*/  FFMA R7, R2, -R21, R11 ;  /* 0x8000001502077223 */ /* 0x000fc8000000000b */
[----:B------:R-:W-:Y:S01]  /*05f0*/  FFMA R0, R0, R7, R2 ;  /* 0x0000000700007223 */ /* 0x000fe20000000002 */
[----:B0-2---:R-:W-:Y:S06]  /*0600*/  @!P0 BRA `(.L_x_120) ;  /* 0x00000000000c8947 */ /* 0x005fec0003800000 */
[----:B------:R-:W-:Y:S02]  /*0610*/  MOV R0, R11 ;  /* 0x0000000b00007202 */ /* 0x000fe40000000f00 */
[----:B------:R-:W-:-:S07]  /*0620*/  MOV R2, 0x640 ;  /* 0x0000064000027802 */ /* 0x000fce0000000f00 */
[----:B-1----:R-:W-:Y:S05]  /*0630*/  CALL.REL.NOINC `($__internal_1_$__cuda_sm3x_div_rn_noftz_f32_slowpath) ;  /* 0x0000003800607944 */ /* 0x002fea0003c00000 */
.L_x_120:
[----:B------:R-:W-:Y:S05]  /*0640*/  BSYNC.RECONVERGENT B2 ;  /* 0x0000000000027941 */ /* 0x000fea0003800200 */
.L_x_119:
[----:B------:R-:W-:Y:S02]  /*0650*/  HFMA2 R7, -RZ, RZ, 1.75, 0 ;  /* 0x3f000000ff077431 */ /* 0x000fe400000001ff */
[----:B------:R-:W-:Y:S01]  /*0660*/  FMUL R0, R0, UR8 ;  /* 0x0000000800007c20 */ /* 0x000fe20008400000 */
[----:B------:R-:W-:Y:S01]  /*0670*/  IADD3 R16, P0, PT, R16, UR16, RZ ;  /* 0x0000001010107c10 */ /* 0x000fe2000ff1e0ff */
[----:B------:R-:W-:Y:S01]  /*0680*/  HFMA2 R20, -RZ, RZ, 1.875, 0 ;  /* 0x3f800000ff147431 */ /* 0x000fe200000001ff */
[----:B------:R-:W-:Y:S02]  /*0690*/  MOV R18, 0x1 ;  /* 0x0000000100127802 */ /* 0x000fe40000000f00 */
[----:B------:R-:W-:Y:S02]  /*06a0*/  IADD3.X R17, PT, PT, R17, UR17, RZ, P0, !PT ;  /* 0x0000001111117c10 */ /* 0x000fe400087fe4ff */
[----:B------:R-:W-:-:S05]  /*06b0*/  LOP3.LUT R7, R7, 0x80000000, R0, 0xb8, !PT ;  /* 0x8000000007077812 */ /* 0x000fca00078eb800 */
[----:B------:R-:W-:-:S06]  /*06c0*/  FADD.RZ R7, R0, R7 ;  /* 0x0000000700077221 */ /* 0x000fcc000000c000 */
        /* <DEDUP_REMOVED lines=17> */
[----:B-1----:R-:W-:Y:S05]  /*07e0*/  CALL.REL.NOINC `($__internal_1_$__cuda_sm3x_div_rn_noftz_f32_slowpath) ;  /* 0x0000003400f47944 */ /* 0x002fea0003c00000 */
.L_x_122:
[----:B------:R-:W-:Y:S05]  /*07f0*/  BSYNC.RECONVERGENT B2 ;  /* 0x0000000000027941 */ /* 0x000fea0003800200 */
.L_x_121:
[----:B------:R-:W-:Y:S01]  /*0800*/  FMUL R0, R0, UR8 ;  /* 0x0000000800007c20 */ /* 0x000fe20008400000 */
[----:B------:R-:W-:Y:S01]  /*0810*/  MOV R7, 0x3f000000 ;  /* 0x3f00000000077802 */ /* 0x000fe20000000f00 */
[----:B------:R-:W-:Y:S01]  /*0820*/  HFMA2 R18, -RZ, RZ, 0, 5.9604644775390625e-08 ;  /* 0x00000001ff127431 */ /* 0x000fe200000001ff */
[----:B------:R-:W-:Y:S02]  /*0830*/  MOV R20, 0x3f800000 ;  /* 0x3f80000000147802 */ /* 0x000fe40000000f00 */
        /* <DEDUP_REMOVED lines=20> */
.L_x_124:
[----:B------:R-:W-:Y:S05]  /*0980*/  BSYNC.RECONVERGENT B2 ;  /* 0x0000000000027941 */ /* 0x000fea0003800200 */
.L_x_123:
[----:B------:R-:W-:Y:S01]  /*0990*/  FMUL R0, R0, UR8 ;  /* 0x0000000800007c20 */ /* 0x000fe20008400000 */
[----:B------:R-:W-:Y:S02]  /*09a0*/  IMAD.MOV.U32 R7, RZ, RZ, 0x3f000000 ;  /* 0x3f000000ff077424 */ /* 0x000fe400078e00ff */
        /* <DEDUP_REMOVED lines=22> */
.L_x_126:
[----:B------:R-:W-:Y:S05]  /*0b10*/  BSYNC.RECONVERGENT B2 ;  /* 0x0000000000027941 */ /* 0x000fea0003800200 */
.L_x_125:
[----:B------:R-:W-:Y:S02]  /*0b20*/  HFMA2 R7, -RZ, RZ, 1.75, 0 ;  /* 0x3f000000ff077431 */ /* 0x000fe400000001ff */
[----:B------:R-:W-:Y:S01]  /*0b30*/  FMUL R0, R0, UR8 ;  /* 0x0000000800007c20 */ /* 0x000fe20008400000 */
[----:B------:R-:W-:Y:S01]  /*0b40*/  HFMA2 R20, -RZ, RZ, 1.875, 0 ;  /* 0x3f800000ff147431 */ /* 0x000fe200000001ff */
[----:B------:R-:W-:-:S03]  /*0b50*/  MOV R18, 0x1 ;  /* 0x0000000100127802 */ /* 0x000fc60000000f00 */
        /* <DEDUP_REMOVED lines=20> */
.L_x_128:
[----:B------:R-:W-:Y:S05]  /*0ca0*/  BSYNC.RECONVERGENT B2 ;  /* 0x0000000000027941 */ /* 0x000fea0003800200 */
.L_x_127:
        /* <DEDUP_REMOVED lines=24> */
.L_x_130:
[----:B------:R-:W-:Y:S05]  /*0e30*/  BSYNC.RECONVERGENT B2 ;  /* 0x0000000000027941 */ /* 0x000fea0003800200 */
.L_x_129:
        /* <DEDUP_REMOVED lines=23> */
[----:B-1----:R-:W-:Y:S05]  /*0fb0*/  CALL.REL.NOINC `($__internal_1_$__cuda_sm3x_div_rn_noftz_f32_slowpath) ;  /* 0x0000003000007944 */ /* 0x002fea0003c00000 */
.L_x_132:
[----:B------:R-:W-:Y:S05]  /*0fc0*/  BSYNC.RECONVERGENT B2 ;  /* 0x0000000000027941 */ /* 0x000fea0003800200 */
.L_x_131:
[----:B------:R-:W-:Y:S02]  /*0fd0*/  HFMA2 R7, -RZ, RZ, 1.75, 0 ;  /* 0x3f000000ff077431 */ /* 0x000fe400000001ff */
[----:B------:R-:W-:Y:S01]  /*0fe0*/  FMUL R0, R0, UR5 ;  /* 0x0000000500007c20 */ /* 0x000fe20008400000 */
[----:B------:R-:W-:-:S04]  /*0ff0*/  MOV R15, 0x1 ;  /* 0x00000001000f7802 */ /* 0x000fc80000000f00 */
[----:B------:R-:W-:-:S05]  /*1000*/  LOP3.LUT R7, R7, 0x80000000, R0, 0xb8, !PT ;  /* 0x8000000007077812 */ /* 0x000fca00078eb800 */
[----:B------:R-:W-:-:S06]  /*1010*/  FADD.RZ R7, R0, R7 ;  /* 0x0000000700077221 */ /* 0x000fcc000000c000 */
[----:B------:R-:W0:Y:S01]  /*1020*/  F2I.TRUNC.NTZ R7, R7 ;  /* 0x0000000700077305 */ /* 0x000e22000020f100 */
[----:B------:R-:W-:Y:S01]  /*1030*/  HFMA2 R19, -RZ, RZ, 1.875, 0 ;  /* 0x3f800000ff137431 */ /* 0x000fe200000001ff */
        /* <DEDUP_REMOVED lines=9> */
.L_x_116:
        /* <DEDUP_REMOVED lines=8> */
[----:B------:R-:W3:Y:S03]  /*1150*/  LDCU UR4, c[0x0][0x38c] ;  /* 0x00007180ff0477ac */ /* 0x000ee60008000800 */
[----:B0-----:R-:W-:-:S05]  /*1160*/  IMAD.WIDE R14, R4, 0x4, R12 ;  /* 0x00000004040e7825 */ /* 0x001fca00078e020c */
[----:B------:R-:W3:Y:S01]  /*1170*/  LDG.E R0, desc[UR6][R14.64] ;  /* 0x000000060e007981 */ /* 0x000ee2000c1e1900 */
[----:B------:R-:W-:Y:S01]  /*1180*/  BSSY.RECONVERGENT B2, `(.L_x_135) ;  /* 0x000000d000027945 */ /* 0x000fe20003800200 */
[----:B--2---:R-:W0:Y:S02]  /*1190*/  MUFU.RCP R2, R7 ;  /* 0x0000000700027308 */ /* 0x004e240000001000 */
[----:B0-----:R-:W-:Y:S01]  /*11a0*/  FFMA R5, R2, -R7, 1 ;  /* 0x3f80000002057423 */ /* 0x001fe20000000807 */
[----:B---3--:R-:W-:-:S03]  /*11b0*/  FADD R6, R0, -UR4 ;  /* 0x8000000400067e21 */ /* 0x008fc60008000000 */
[----:B------:R-:W-:Y:S02]  /*11c0*/  FFMA R0, R2, R5, R2 ;  /* 0x0000000502007223 */ /* 0x000fe40000000002 */
[----:B------:R-:W0:Y:S02]  /*11d0*/  FCHK P0, R6, R7 ;  /* 0x0000000706007302 */ /* 0x000e240000000000 */
[----:B------:R-:W-:-:S04]  /*11e0*/  FFMA R5, R0, R6, RZ ;  /* 0x0000000600057223 */ /* 0x000fc800000000ff */
[----:B------:R-:W-:-:S04]  /*11f0*/  FFMA R2, R5, -R7, R6 ;  /* 0x8000000705027223 */ /* 0x000fc80000000006 */
[----:B------:R-:W-:Y:S01]  /*1200*/  FFMA R0, R0, R2, R5 ;  /* 0x0000000200007223 */ /* 0x000fe20000000005 */
[----:B0-----:R-:W-:Y:S06]  /*1210*/  @!P0 BRA `(.L_x_136) ;  /* 0x00000000000c8947 */ /* 0x001fec0003800000 */
[----:B------:R-:W-:Y:S02]  /*1220*/  MOV R0, R6 ;  /* 0x0000000600007202 */ /* 0x000fe40000000f00 */
[----:B------:R-:W-:-:S07]  /*1230*/  MOV R2, 0x1250 ;  /* 0x0000125000027802 */ /* 0x000fce0000000f00 */
[----:B-1----:R-:W-:Y:S05]  /*1240*/  CALL.REL.NOINC `($__internal_1_$__cuda_sm3x_div_rn_noftz_f32_slowpath) ;  /* 0x0000002c005c7944 */ /* 0x002fea0003c00000 */
.L_x_136:
[----:B------:R-:W-:Y:S05]  /*1250*/  BSYNC.RECONVERGENT B2 ;  /* 0x0000000000027941 */ /* 0x000fea0003800200 */
.L_x_135:
[----:B------:R-:W0:Y:S01]  /*1260*/  LDCU.64 UR4, c[0x0][0x388] ;  /* 0x00007100ff0477ac */ /* 0x000e220008000a00 */
[----:B------:R-:W-:Y:S01]  /*1270*/  IMAD.MOV.U32 R5, RZ, RZ, 0x3f000000 ;  /* 0x3f000000ff057424 */ /* 0x000fe200078e00ff */
[----:B------:R-:W2:Y:S01]  /*1280*/  LDC.64 R6, c[0x0][0x398] ;  /* 0x0000e600ff067b82 */ /* 0x000ea20000000a00 */
[----:B------:R-:W-:Y:S01]  /*1290*/  HFMA2 R17, -RZ, RZ, 0, 5.9604644775390625e-08 ;  /* 0x00000001ff117431 */ /* 0x000fe200000001ff */
[----:B------:R-:W-:-:S06]  /*12a0*/  MOV R19, 0x3f800000 ;  /* 0x3f80000000137802 */ /* 0x000fcc0000000f00 */
[----:B------:R-:W3:Y:S01]  /*12b0*/  LDC R21, c[0x0][0x390] ;  /* 0x0000e400ff157b82 */ /* 0x000ee20000000800 */
[----:B0-----:R-:W-:-:S05]  /*12c0*/  FMUL R0, R0, UR4 ;  /* 0x0000000400007c20 */ /* 0x001fca0008400000 */
[----:B------:R-:W-:-:S05]  /*12d0*/  LOP3.LUT R5, R5, 0x80000000, R0, 0xb8, !PT ;  /* 0x8000000005057812 */ /* 0x000fca00078eb800 */
[----:B------:R-:W-:Y:S01]  /*12e0*/  FADD.RZ R0, R0, R5 ;  /* 0x0000000500007221 */ /* 0x000fe2000000c000 */
[----:B------:R-:W-:-:S03]  /*12f0*/  IMAD.WIDE R4, R4, 0x4, R8 ;  /* 0x0000000404047825 */ /* 0x000fc600078e0208 */
        /* <DEDUP_REMOVED lines=18> */
.L_x_138:
[----:B------:R-:W-:Y:S05]  /*1420*/  BSYNC.RECONVERGENT B2 ;  /* 0x0000000000027941 */ /* 0x000fea0003800200 */
.L_x_137:
        /* <DEDUP_REMOVED lines=27> */
.L_x_140:
[----:B------:R-:W-:Y:S05]  /*15e0*/  BSYNC.RECONVERGENT B2 ;  /* 0x0000000000027941 */ /* 0x000fea0003800200 */
.L_x_139:
        /* <DEDUP_REMOVED lines=27> */
.L_x_142:
[----:B------:R-:W-:Y:S05]  /*17a0*/  BSYNC.RECONVERGENT B2 ;  /* 0x0000000000027941 */ /* 0x000fea0003800200 */
.L_x_141:
[----:B------:R-:W0:Y:S01]  /*17b0*/  LDCU UR4, c[0x0][0x388] ;  /* 0x00007100ff0477ac */ /* 0x000e220008000800 */
[----:B------:R-:W-:Y:S01]  /*17c0*/  HFMA2 R11, -RZ, RZ, 1.75, 0 ;  /* 0x3f000000ff0b7431 */ /* 0x000fe200000001ff */
[----:B------:R-:W2:Y:S01]  /*17d0*/  LDC.64 R6, c[0x0][0x398] ;  /* 0x0000e600ff067b82 */ /* 0x000ea20000000a00 */
[----:B------:R-:W-:Y:S02]  /*17e0*/  IMAD.MOV.U32 R15, RZ, RZ, 0x1 ;  /* 0x00000001ff0f7424 */ /* 0x000fe400078e00ff */
[----:B0-----:R-:W-:-:S05]  /*17f0*/  FMUL R0, R0, UR4 ;  /* 0x0000000400007c20 */ /* 0x001fca0008400000 */
[----:B------:R-:W-:-:S05]  /*1800*/  LOP3.LUT R11, R11, 0x80000000, R0, 0xb8, !PT ;  /* 0x800000000b0b7812 */ /* 0x000fca00078eb800 */
[----:B------:R-:W-:-:S06]  /*1810*/  FADD.RZ R11, R0, R11 ;  /* 0x0000000b000b7221 */ /* 0x000fcc000000c000 */
[----:B------:R-:W2:Y:S01]  /*1820*/  F2I.TRUNC.NTZ R11, R11 ;  /* 0x0000000b000b7305 */ /* 0x000ea2000020f100 */
[----:B------:R-:W-:Y:S01]  /*1830*/  MOV R17, 0x3f800000 ;  /* 0x3f80000000117802 */ /* 0x000fe20000000f00 */
[----:B--2---:R-:W-:-:S05]  /*1840*/  IMAD.WIDE R6, R11, 0x4, R6 ;  /* 0x000000040b067825 */ /* 0x004fca00078e0206 */
[----:B------:R2:W-:Y:S01]  /*1850*/  REDG.E.ADD.STRONG.GPU desc[UR6][R6.64], R15 ;  /* 0x0000000f0600798e */ /* 0x0005e2000c12e106 */
[----:B------:R-:W-:-:S03]  /*1860*/  IADD3 R22, PT, PT, R22, 0x4, RZ ;  /* 0x0000000416167810 */ /* 0x000fc60007ffe0ff */
[----:B------:R2:W-:Y:S04]  /*1870*/  STG.E desc[UR6][R4.64+0x600], R17 ;  /* 0x0006001104007986 */ /* 0x0005e8000c101906 */
.L_x_134:
[----:B------:R-:W-:-:S13]  /*1880*/  ISETP.NE.AND P0, PT, R3, RZ, PT ;  /* 0x000000ff0300720c */ /* 0x000fda0003f05270 */
[----:B------:R-:W-:Y:S05]  /*1890*/  @!P0 EXIT ;  /* 0x000000000000894d */ /* 0x000fea0003800000 */
[----:B------:R-:W-:-:S13]  /*18a0*/  ISETP.NE.AND P0, PT, R3, 0x1, PT ;  /* 0x000000010300780c */ /* 0x000fda0003f05270 */
[----:B------:R-:W-:Y:S05]  /*18b0*/  @!P0 BRA `(.L_x_143) ;  /* 0x0000000000f48947 */ /* 0x000fea0003800000 */
[----:B--2---:R-:W-:Y:S01]  /*18c0*/  LEA R4, R22, R28, 0x7 ;  /* 0x0000001c16047211 */ /* 0x004fe200078e38ff */
        /* <DEDUP_REMOVED lines=17> */
.L_x_145:
[----:B------:R-:W-:Y:S05]  /*19e0*/  BSYNC.RECONVERGENT B2 ;  /* 0x0000000000027941 */ /* 0x000fea0003800200 */
.L_x_144:
        /* <DEDUP_REMOVED lines=28> */
.L_x_147:
[----:B------:R-:W-:Y:S05]  /*1bb0*/  BSYNC.RECONVERGENT B2 ;  /* 0x0000000000027941 */ /* 0x000fea0003800200 */
.L_x_146:
        /* <DEDUP_REMOVED lines=13> */
.L_x_143:
[----:B------:R-:W4:Y:S02]  /*1c90*/  LDC R0, c[0x0][0x384] ;  /* 0x0000e100ff007b82 */ /* 0x000f240000000800 */
[----:B----4-:R-:W-:-:S04]  /*1ca0*/  LOP3.LUT R0, R0, 0x1, RZ, 0xc0, !PT ;  /* 0x0000000100007812 */ /* 0x010fc800078ec0ff */
[----:B------:R-:W-:-:S13]  /*1cb0*/  ISETP.NE.U32.AND P0, PT, R0, 0x1, PT ;  /* 0x000000010000780c */ /* 0x000fda0003f05070 */
[----:B------:R-:W-:Y:S05]  /*1cc0*/  @P0 EXIT ;  /* 0x000000000000094d */ /* 0x000fea0003800000 */
[----:B------:R-:W-:Y:S01]  /*1cd0*/  IMAD R22, R22, 0x80, R28 ;  /* 0x0000008016167824 */ /* 0x000fe200078e021c */
[----:B--23--:R-:W2:Y:S01]  /*1ce0*/  LDC R5, c[0x0][0x390] ;  /* 0x0000e400ff057b82 */ /* 0x00cea20000000800 */
[----:B------:R-:W3:Y:S02]  /*1cf0*/  LDCU UR4, c[0x0][0x38c] ;  /* 0x00007180ff0477ac */ /* 0x000ee40008000800 */
[----:B------:R-:W-:-:S06]  /*1d00*/  IMAD.WIDE R12, R22, 0x4, R12 ;  /* 0x00000004160c7825 */ /* 0x000fcc00078e020c */
[----:B------:R-:W3:Y:S01]  /*1d10*/  LDG.E R12, desc[UR6][R12.64] ;  /* 0x000000060c0c7981 */ /* 0x000ee2000c1e1900 */
[----:B------:R-:W-:Y:S01]  /*1d20*/  BSSY.RECONVERGENT B2, `(.L_x_148) ;  /* 0x000000d000027945 */ /* 0x000fe20003800200 */
[----:B--2---:R-:W2:Y:S02]  /*1d30*/  MUFU.RCP R0, R5 ;  /* 0x0000000500007308 */ /* 0x004ea40000001000 */
[----:B--2---:R-:W-:-:S04]  /*1d40*/  FFMA R3, R0, -R5, 1 ;  /* 0x3f80000000037423 */ /* 0x004fc80000000805 */
[----:B------:R-:W-:Y:S01]  /*1d50*/  FFMA R0, R0, R3, R0 ;  /* 0x0000000300007223 */ /* 0x000fe20000000000 */
[----:B---3--:R-:W-:-:S04]  /*1d60*/  FADD R4, R12, -UR4 ;  /* 0x800000040c047e21 */ /* 0x008fc80008000000 */
[----:B------:R-:W2:Y:S01]  /*1d70*/  FCHK P0, R4, R5 ;  /* 0x0000000504007302 */ /* 0x000ea20000000000 */
[----:B------:R-:W-:-:S04]  /*1d80*/  FFMA R3, R0, R4, RZ ;  /* 0x0000000400037223 */ /* 0x000fc800000000ff */
[----:B------:R-:W-:-:S04]  /*1d90*/  FFMA R2, R3, -R5, R4 ;  /* 0x8000000503027223 */ /* 0x000fc80000000004 */
[----:B------:R-:W-:Y:S01]  /*1da0*/  FFMA R0, R0, R2, R3 ;  /* 0x0000000200007223 */ /* 0x000fe20000000003 */
[----:B--2---:R-:W-:Y:S06]  /*1db0*/  @!P0 BRA `(.L_x_149) ;  /* 0x00000000000c8947 */ /* 0x004fec0003800000 */
[----:B------:R-:W-:Y:S02]  /*1dc0*/  MOV R0, R4 ;  /* 0x0000000400007202 */ /* 0x000fe40000000f00 */
[----:B------:R-:W-:-:S07]  /*1dd0*/  MOV R2, 0x1df0 ;  /* 0x00001df000027802 */ /* 0x000fce0000000f00 */
[----:B01----:R-:W-:Y:S05]  /*1de0*/  CALL.REL.NOINC `($__internal_1_$__cuda_sm3x_div_rn_noftz_f32_slowpath) ;  /* 0x0000002000747944 */ /* 0x003fea0003c00000 */
.L_x_149:
[----:B------:R-:W-:Y:S05]  /*1df0*/  BSYNC.RECONVERGENT B2 ;  /* 0x0000000000027941 */ /* 0x000fea0003800200 */
.L_x_148:
[----:B------:R-:W2:Y:S01]  /*1e00*/  LDCU UR4, c[0x0][0x388] ;  /* 0x00007100ff0477ac */ /* 0x000ea20008000800 */
[----:B------:R-:W-:Y:S01]  /*1e10*/  HFMA2 R5, -RZ, RZ, 1.75, 0 ;  /* 0x3f000000ff057431 */ /* 0x000fe200000001ff */
[----:B------:R-:W3:Y:S01]  /*1e20*/  LDC.64 R2, c[0x0][0x398] ;  /* 0x0000e600ff027b82 */ /* 0x000ee20000000a00 */
[----:B------:R-:W-:Y:S01]  /*1e30*/  MOV R7, 0x1 ;  /* 0x0000000100077802 */ /* 0x000fe20000000f00 */
[----:B--2---:R-:W-:-:S05]  /*1e40*/  FMUL R0, R0, UR4 ;  /* 0x0000000400007c20 */ /* 0x004fca0008400000 */
[----:B------:R-:W-:-:S05]  /*1e50*/  LOP3.LUT R5, R5, 0x80000000, R0, 0xb8, !PT ;  /* 0x8000000005057812 */ /* 0x000fca00078eb800 */
[----:B------:R-:W-:-:S06]  /*1e60*/  FADD.RZ R5, R0, R5 ;  /* 0x0000000500057221 */ /* 0x000fcc000000c000 */
[----:B------:R-:W3:Y:S01]  /*1e70*/  F2I.TRUNC.NTZ R5, R5 ;  /* 0x0000000500057305 */ /* 0x000ee2000020f100 */
[----:B0-----:R-:W-:Y:S02]  /*1e80*/  HFMA2 R11, -RZ, RZ, 1.875, 0 ;  /* 0x3f800000ff0b7431 */ /* 0x001fe400000001ff */
[----:B------:R-:W-:-:S04]  /*1e90*/  IMAD.WIDE R8, R22, 0x4, R8 ;  /* 0x0000000416087825 */ /* 0x000fc800078e0208 */
[----:B---3--:R-:W-:-:S05]  /*1ea0*/  IMAD.WIDE R2, R5, 0x4, R2 ;  /* 0x0000000405027825 */ /* 0x008fca00078e0202 */
[----:B------:R-:W-:Y:S04]  /*1eb0*/  REDG.E.ADD.STRONG.GPU desc[UR6][R2.64], R7 ;  /* 0x000000070200798e */ /* 0x000fe8000c12e106 */
[----:B------:R-:W-:Y:S01]  /*1ec0*/  STG.E desc[UR6][R8.64], R11 ;  /* 0x0000000b08007986 */ /* 0x000fe2000c101906 */
[----:B------:R-:W-:Y:S05]  /*1ed0*/  EXIT ;  /* 0x000000000000794d */ /* 0x000fea0003800000 */
.L_x_115:
[----:B------:R-:W-:-:S13]  /*1ee0*/  ISETP.GE.AND P0, PT, R3, 0x1, PT ;  /* 0x000000010300780c */ /* 0x000fda0003f06270 */
[----:B------:R-:W-:Y:S05]  /*1ef0*/  @!P0 EXIT ;  /* 0x000000000000894d */ /* 0x000fea0003800000 */
[C---:B------:R-:W-:Y:S02]  /*1f00*/  ISETP.GE.U32.AND P0, PT, R3.reuse, 0x8, PT ;  /* 0x000000080300780c */ /* 0x040fe40003f06070 */
[----:B------:R-:W-:Y:S02]  /*1f10*/  LOP3.LUT R22, R3, 0x7, RZ, 0xc0, !PT ;  /* 0x0000000703167812 */ /* 0x000fe400078ec0ff */
[----:B------:R-:W-:-:S09]  /*1f20*/  MOV R21, RZ ;  /* 0x000000ff00157202 */ /* 0x000fd20000000f00 */
[----:B------:R-:W-:Y:S05]  /*1f30*/  @!P0 BRA `(.L_x_150) ;  /* 0x0000000c00f48947 */ /* 0x000fea0003800000 */
[----:B------:R-:W0:Y:S01]  /*1f40*/  LDC R16, c[0x0][0x390] ;  /* 0x0000e400ff107b82 */ /* 0x000e220000000800 */
[----:B------:R-:W-:Y:S01]  /*1f50*/  HFMA2 R6, -RZ, RZ, 0, 0 ;  /* 0x00000000ff067431 */ /* 0x000fe200000001ff */
[----:B------:R-:W-:Y:S01]  /*1f60*/  LOP3.LUT R21, R3, 0x7ffffff8, RZ, 0xc0, !PT ;  /* 0x7ffffff803157812 */ /* 0x000fe200078ec0ff */
[----:B------:R-:W2:Y:S01]  /*1f70*/  LDCU UR4, c[0x0][0x38c] ;  /* 0x00007180ff0477ac */ /* 0x000ea20008000800 */
[----:B------:R-:W3:Y:S04]  /*1f80*/  LDCU UR5, c[0x0][0x388] ;  /* 0x00007100ff0577ac */ /* 0x000ee80008000800 */
[----:B------:R-:W4:Y:S02]  /*1f90*/  LDC.64 R24, c[0x0][0x398] ;  /* 0x0000e600ff187b82 */ /* 0x000f240000000a00 */
.L_x_183:
[C---:B0-----:R-:W-:Y:S01]  /*1fa0*/  LEA R3, R6.reuse, R28, 0x7 ;  /* 0x0000001c06037211 */ /* 0x041fe200078e38ff */
[----:B------:R-:W-:Y:S01]  /*1fb0*/  BSSY.RECONVERGENT B2, `(.L_x_151) ;  /* 0x0000020000027945 */ /* 0x000fe20003800200 */
[----:B------:R-:W-:Y:S02]  /*1fc0*/  IADD3 R6, PT, PT, R6, 0x8, RZ ;  /* 0x0000000806067810 */ /* 0x000fe40007ffe0ff */
[----:B------:R-:W-:Y:S02]  /*1fd0*/  ISETP.GE.AND P0, PT, R3, R17, PT ;  /* 0x000000110300720c */ /* 0x000fe40003f06270 */
[----:B------:R-:W-:-:S11]  /*1fe0*/  ISETP.NE.AND P2, PT, R6, R21, PT ;  /* 0x000000150600720c */ /* 0x000fd60003f45270 */
[----:B--23--:R-:W-:Y:S05]  /*1ff0*/  @P0 BRA `(.L_x_152) ;  /* 0x00000000006c0947 */ /* 0x00cfea0003800000 */
        /* <DEDUP_REMOVED lines=14> */
[----:B-1-34-:R-:W-:Y:S05]  /*20e0*/  CALL.REL.NOINC `($__internal_1_$__cuda_sm3x_div_rn_noftz_f32_slowpath) ;  /* 0x0000001c00b47944 */ /* 0x01afea0003c00000 */
.L_x_154:
[----:B---3--:R-:W-:Y:S05]  /*20f0*/  BSYNC.RECONVERGENT B3 ;  /* 0x0000000000037941 */ /* 0x008fea0003800200 */
.L_x_153:
[----:B------:R-:W-:Y:S02]  /*2100*/  HFMA2 R5, -RZ, RZ, 1.75, 0 ;  /* 0x3f000000ff057431 */ /* 0x000fe400000001ff */
[----:B------:R-:W-:Y:S01]  /*2110*/  FMUL R0, R0, UR5 ;  /* 0x0000000500007c20 */ /* 0x000fe20008400000 */
[----:B------:R-:W-:-:S04]  /*2120*/  MOV R7, 0x1 ;  /* 0x0000000100077802 */ /* 0x000fc80000000f00 */
[----:B------:R-:W-:-:S05]  /*2130*/  LOP3.LUT R5, R5, 0x80000000, R0, 0xb8, !PT ;  /* 0x8000000005057812 */ /* 0x000fca00078eb800 */
[----:B------:R-:W-:-:S04]  /*2140*/  FADD.RZ R0, R0, R5 ;  /* 0x0000000500007221 */ /* 0x000fc8000000c000 */
[----:B------:R-:W4:Y:S01]  /*2150*/  F2I.TRUNC.NTZ R5, R0 ;  /* 0x0000000000057305 */ /* 0x000f22000020f100 */
[----:B------:R-:W-:Y:S02]  /*2160*/  HFMA2 R15, -RZ, RZ, 1.875, 0 ;  /* 0x3f800000ff0f7431 */ /* 0x000fe400000001ff */
[----:B------:R-:W-:-:S04]  /*2170*/  IMAD.WIDE.U32 R10, R3, 0x4, R8 ;  /* 0x00000004030a7825 */ /* 0x000fc800078e0008 */
[----:B----4-:R-:W-:-:S05]  /*2180*/  IMAD.WIDE R4, R5, 0x4, R24 ;  /* 0x0000000405047825 */ /* 0x010fca00078e0218 */
[----:B------:R0:W-:Y:S04]  /*2190*/  REDG.E.ADD.STRONG.GPU desc[UR6][R4.64], R7 ;  /* 0x000000070400798e */ /* 0x0001e8000c12e106 */
[----:B------:R0:W-:Y:S02]  /*21a0*/  STG.E desc[UR6][R10.64], R15 ;  /* 0x0000000f0a007986 */ /* 0x0001e4000c101906 */
.L_x_152:
[----:B--23--:R-:W-:Y:S05]  /*21b0*/  BSYNC.RECONVERGENT B2 ;  /* 0x0000000000027941 */ /* 0x00cfea0003800200 */
.L_x_151:
[----:B0-----:R-:W-:Y:S01]  /*21c0*/  VIADD R15, R3, 0x80 ;  /* 0x00000080030f7836 */ /* 0x001fe20000000000 */
[----:B------:R-:W-:Y:S03]  /*21d0*/  BSSY.RECONVERGENT B2, `(.L_x_155) ;  /* 0x000001e000027945 */ /* 0x000fe60003800200 */
[C---:B------:R-:W-:Y:S01]  /*21e0*/  IMAD.WIDE R4, R15.reuse, 0x4, R12 ;  /* 0x000000040f047825 */ /* 0x040fe200078e020c */
[----:B------:R-:W-:-:S03]  /*21f0*/  ISETP.GE.AND P0, PT, R15, R17, PT ;  /* 0x000000110f00720c */ /* 0x000fc60003f06270 */
[----:B------:R-:W-:-:S10]  /*2200*/  IMAD.WIDE R14, R15, 0x4, R8 ;  /* 0x000000040f0e7825 */ /* 0x000fd400078e0208 */
        /* <DEDUP_REMOVED lines=14> */
[----:B-1--4-:R-:W-:Y:S05]  /*22f0*/  CALL.REL.NOINC `($__internal_1_$__cuda_sm3x_div_rn_noftz_f32_slowpath) ;  /* 0x0000001c00307944 */ /* 0x012fea0003c00000 */
.L_x_158:
[----:B------:R-:W-:Y:S05]  /*2300*/  BSYNC.RECONVERGENT B3 ;  /* 0x0000000000037941 */ /* 0x000fea0003800200 */
.L_x_157:
        /* <DEDUP_REMOVED lines=10> */
.L_x_156:
[----:B------:R-:W-:Y:S05]  /*23b0*/  BSYNC.RECONVERGENT B2 ;  /* 0x0000000000027941 */ /* 0x000fea0003800200 */
.L_x_155:
[----:B------:R-:W-:Y:S01]  /*23c0*/  IADD3 R0, PT, PT, R3, 0x100, RZ ;  /* 0x0000010003007810 */ /* 0x000fe20007ffe0ff */
[----:B------:R-:W-:Y:S03]  /*23d0*/  BSSY.RECONVERGENT B2, `(.L_x_159) ;  /* 0x000001c000027945 */ /* 0x000fe60003800200 */
[----:B------:R-:W-:-:S13]  /*23e0*/  ISETP.GE.AND P0, PT, R0, R17, PT ;  /* 0x000000110000720c */ /* 0x000fda0003f06270 */
[----:B------:R-:W-:Y:S05]  /*23f0*/  @P0 BRA `(.L_x_160) ;  /* 0x0000000000640947 */ /* 0x000fea0003800000 */
[----:B------:R-:W0:Y:S01]  /*2400*/  LDG.E R0, desc[UR6][R4.64+0x200] ;  /* 0x0002000604007981 */ /* 0x000e22000c1e1900 */
[----:B------:R-:W2:Y:S01]  /*2410*/  MUFU.RCP R7, R16 ;  /* 0x0000001000077308 */ /* 0x000ea20000001000 */
[----:B------:R-:W-:Y:S01]  /*2420*/  BSSY.RECONVERGENT B3, `(.L_x_161) ;  /* 0x000000c000037945 */ /* 0x000fe20003800200 */
        /* <DEDUP_REMOVED lines=11> */
.L_x_162:
[----:B------:R-:W-:Y:S05]  /*24e0*/  BSYNC.RECONVERGENT B3 ;  /* 0x0000000000037941 */ /* 0x000fea0003800200 */
.L_x_161:
        /* <DEDUP_REMOVED lines=10> */
.L_x_160:
[----:B------:R-:W-:Y:S05]  /*2590*/  BSYNC.RECONVERGENT B2 ;  /* 0x0000000000027941 */ /* 0x000fea0003800200 */
.L_x_159:
[----:B------:R-:W-:Y:S01]  /*25a0*/  IADD3 R0, PT, PT, R3, 0x180, RZ ;  /* 0x0000018003007810 */ /* 0x000fe20007ffe0ff */
[----:B------:R-:W-:Y:S03]  /*25b0*/  BSSY.RECONVERGENT B2, `(.L_x_163) ;  /* 0x000001c000027945 */ /* 0x000fe60003800200 */
[----:B------:R-:W-:-:S13]  /*25c0*/  ISETP.GE.AND P0, PT, R0, R17, PT ;  /* 0x000000110000720c */ /* 0x000fda0003f06270 */
[----:B------:R-:W-:Y:S05]  /*25d0*/  @P0 BRA `(.L_x_164) ;  /* 0x0000000000640947 */ /* 0x000fea0003800000 */
[----:B------:R-:W0:Y:S01]  /*25e0*/  LDG.E R0, desc[UR6][R4.64+0x400] ;  /* 0x0004000604007981 */ /* 0x000e22000c1e1900 */
[----:B------:R-:W3:Y:S01]  /*25f0*/  MUFU.RCP R7, R16 ;  /* 0x0000001000077308 */ /* 0x000ee20000001000 */
[----:B------:R-:W-:Y:S01]  /*2600*/  BSSY.RECONVERGENT B3, `(.L_x_165) ;  /* 0x000000c000037945 */ /* 0x000fe20003800200 */
[----:B---3--:R-:W-:Y:S01]  /*2610*/  FFMA R2, R7, -R16, 1 ;  /* 0x3f80000007027423 */ /* 0x008fe20000000810 */
[----:B0-2---:R-:W-:-:S03]  /*2620*/  FADD R10, R0, -UR4 ;  /* 0x80000004000a7e21 */ /* 0x005fc60008000000 */
        /* <DEDUP_REMOVED lines=9> */
.L_x_166:
[----:B------:R-:W-:Y:S05]  /*26c0*/  BSYNC.RECONVERGENT B3 ;  /* 0x0000000000037941 */ /* 0x000fea0003800200 */
.L_x_165:
[----:B------:R-:W-:Y:S02]  /*26d0*/  HFMA2 R7, -RZ, RZ, 1.75, 0 ;  /* 0x3f000000ff077431 */ /* 0x000fe400000001ff */
[----:B------:R-:W-:Y:S01]  /*26e0*/  FMUL R0, R0, UR5 ;  /* 0x0000000500007c20 */ /* 0x000fe20008400000 */
[----:B------:R-:W-:-:S04]  /*26f0*/  IMAD.MOV.U32 R19, RZ, RZ, 0x1 ;  /* 0x00000001ff137424 */ /* 0x000fc800078e00ff */
[----:B------:R-:W-:-:S05]  /*2700*/  LOP3.LUT R7, R7, 0x80000000, R0, 0xb8, !PT ;  /* 0x8000000007077812 */ /* 0x000fca00078eb800 */
[----:B------:R-:W-:-:S06]  /*2710*/  FADD.RZ R7, R0, R7 ;  /* 0x0000000700077221 */ /* 0x000fcc000000c000 */
[----:B------:R-:W4:Y:S01]  /*2720*/  F2I.TRUNC.NTZ R7, R7 ;  /* 0x0000000700077305 */ /* 0x000f22000020f100 */
[----:B------:R-:W-:Y:S01]  /*2730*/  MOV R27, 0x3f800000 ;  /* 0x3f800000001b7802 */ /* 0x000fe20000000f00 */
[----:B----4-:R-:W-:-:S05]  /*2740*/  IMAD.WIDE R10, R7, 0x4, R24 ;  /* 0x00000004070a7825 */ /* 0x010fca00078e0218 */
[----:B------:R3:W-:Y:S04]  /*2750*/  REDG.E.ADD.STRONG.GPU desc[UR6][R10.64], R19 ;  /* 0x000000130a00798e */ /* 0x0007e8000c12e106 */
[----:B------:R3:W-:Y:S02]  /*2760*/  STG.E desc[UR6][R14.64+0x400], R27 ;  /* 0x0004001b0e007986 */ /* 0x0007e4000c101906 */
.L_x_164:
[----:B------:R-:W-:Y:S05]  /*2770*/  BSYNC.RECONVERGENT B2 ;  /* 0x0000000000027941 */ /* 0x000fea0003800200 */
.L_x_163:
[----:B------:R-:W-:Y:S01]  /*2780*/  IADD3 R0, PT, PT, R3, 0x200, RZ ;  /* 0x0000020003007810 */ /* 0x000fe20007ffe0ff */
[----:B------:R-:W-:Y:S03]  /*2790*/  BSSY.RECONVERGENT B2, `(.L_x_167) ;  /* 0x000001c000027945 */ /* 0x000fe60003800200 */
[----:B------:R-:W-:-:S13]  /*27a0*/  ISETP.GE.AND P0, PT, R0, R17, PT ;  /* 0x000000110000720c */ /* 0x000fda0003f06270 */
[----:B------:R-:W-:Y:S05]  /*27b0*/  @P0 BRA `(.L_x_168) ;  /* 0x0000000000640947 */ /* 0x000fea0003800000 */
[----:B------:R-:W0:Y:S01]  /*27c0*/  LDG.E R0, desc[UR6][R4.64+0x600] ;  /* 0x0006000604007981 */ /* 0x000e22000c1e1900 */
[----:B------:R-:W5:Y:S01]  /*27d0*/  MUFU.RCP R7, R16 ;  /* 0x0000001000077308 */ /* 0x000f620000001000 */
[----:B------:R-:W-:Y:S01]  /*27e0*/  BSSY.RECONVERGENT B3, `(.L_x_169) ;  /* 0x000000c000037945 */ /* 0x000fe20003800200 */
[----:B-----5:R-:W-:Y:S01]  /*27f0*/  FFMA R2, R7, -R16, 1 ;  /* 0x3f80000007027423 */ /* 0x020fe20000000810 */
[----:B0-23--:R-:W-:-:S03]  /*2800*/  FADD R10, R0, -UR4 ;  /* 0x80000004000a7e21 */ /* 0x00dfc60008000000 */
        /* <DEDUP_REMOVED lines=9> */
.L_x_170:
[----:B------:R-:W-:Y:S05]  /*28a0*/  BSYNC.RECONVERGENT B3 ;  /* 0x0000000000037941 */ /* 0x000fea0003800200 */
.L_x_169:
        /* <DEDUP_REMOVED lines=10> */
.L_x_168:
[----:B------:R-:W-:Y:S05]  /*2950*/  BSYNC.RECONVERGENT B2 ;  /* 0x0000000000027941 */ /* 0x000fea0003800200 */
.L_x_167:
        /* <DEDUP_REMOVED lines=18> */
.L_x_174:
[----:B------:R-:W-:Y:S05]  /*2a80*/  BSYNC.RECONVERGENT B3 ;  /* 0x0000000000037941 */ /* 0x000fea0003800200 */
.L_x_173:
        /* <DEDUP_REMOVED lines=10> */
.L_x_172:
[----:B------:R-:W-:Y:S05]  /*2b30*/  BSYNC.RECONVERGENT B2 ;  /* 0x0000000000027941 */ /* 0x000fea0003800200 */
.L_x_171:
        /* <DEDUP_REMOVED lines=15> */
[----:B------:R-:W-:Y:S01]  /*2c30*/  IMAD.MOV.U32 R0, RZ, RZ, R10 ;  /* 0x000000ffff007224 */ /* 0x000fe200078e000a */
[----:B------:R-:W-:-:S07]  /*2c40*/  MOV R2, 0x2c60 ;  /* 0x00002c6000027802 */ /* 0x000fce0000000f00 */
[----:B-1--4-:R-:W-:Y:S05]  /*2c50*/  CALL.REL.NOINC `($__internal_1_$__cuda_sm3x_div_rn_noftz_f32_slowpath) ;  /* 0x0000001000d87944 */ /* 0x012fea0003c00000 */
.L_x_178:
[----:B------:R-:W-:Y:S05]  /*2c60*/  BSYNC.RECONVERGENT B3 ;  /* 0x0000000000037941 */ /* 0x000fea0003800200 */
.L_x_177:
        /* <DEDUP_REMOVED lines=10> */
.L_x_176:
[----:B------:R-:W-:Y:S05]  /*2d10*/  BSYNC.RECONVERGENT B2 ;  /* 0x0000000000027941 */ /* 0x000fea0003800200 */
.L_x_175:
[----:B------:R-:W-:Y:S01]  /*2d20*/  IADD3 R0, PT, PT, R3, 0x380, RZ ;  /* 0x0000038003007810 */ /* 0x000fe20007ffe0ff */
[----:B------:R-:W-:Y:S03]  /*2d30*/  BSSY.RECONVERGENT B2, `(.L_x_179) ;  /* 0x000001c000027945 */ /* 0x000fe60003800200 */
[----:B------:R-:W-:-:S13]  /*2d40*/  ISETP.GE.AND P0, PT, R0, R17, PT ;  /* 0x000000110000720c */ /* 0x000fda0003f06270 */
[----:B------:R-:W-:Y:S05]  /*2d50*/  @P0 BRA `(.L_x_180) ;  /* 0x0000000000640947 */ /* 0x000fea0003800000 */
[----:B------:R-:W5:Y:S01]  /*2d60*/  LDG.E R4, desc[UR6][R4.64+0xc00] ;  /* 0x000c000604047981 */ /* 0x000f62000c1e1900 */
[----:B------:R-:W0:Y:S01]  /*2d70*/  MUFU.RCP R3, R16 ;  /* 0x0000001000037308 */ /* 0x000e220000001000 */
[----:B------:R-:W-:Y:S01]  /*2d80*/  BSSY.RECONVERGENT B3, `(.L_x_181) ;  /* 0x000000c000037945 */ /* 0x000fe20003800200 */
[----:B0-----:R-:W-:-:S04]  /*2d90*/  FFMA R0, R3, -R16, 1 ;  /* 0x3f80000003007423 */ /* 0x001fc80000000810 */
[----:B------:R-:W-:Y:S01]  /*2da0*/  FFMA R0, R3, R0, R3 ;  /* 0x0000000003007223 */ /* 0x000fe20000000003 */
[----:B-----5:R-:W-:-:S04]  /*2db0*/  FADD R7, R4, -UR4 ;  /* 0x8000000404077e21 */ /* 0x020fc80008000000 */
[----:B------:R-:W0:Y:S01]  /*2dc0*/  FCHK P0, R7, R16 ;  /* 0x0000001007007302 */ /* 0x000e220000000000 */
[----:B------:R-:W-:-:S04]  /*2dd0*/  FFMA R3, R0, R7, RZ ;  /* 0x0000000700037223 */ /* 0x000fc800000000ff */
[----:B------:R-:W-:-:S04]  /*2de0*/  FFMA R2, R3, -R16, R7 ;  /* 0x8000001003027223 */ /* 0x000fc80000000007 */
[----:B------:R-:W-:Y:S01]  /*2df0*/  FFMA R0, R0, R2, R3 ;  /* 0x0000000200007223 */ /* 0x000fe20000000003 */
[----:B0-----:R-:W-:Y:S06]  /*2e00*/  @!P0 BRA `(.L_x_182) ;  /* 0x00000000000c8947 */ /* 0x001fec0003800000 */
[----:B------:R-:W-:Y:S02]  /*2e10*/  MOV R0, R7 ;  /* 0x0000000700007202 */ /* 0x000fe40000000f00 */
[----:B------:R-:W-:-:S07]  /*2e20*/  MOV R2, 0x2e40 ;  /* 0x00002e4000027802 */ /* 0x000fce0000000f00 */
[----:B-1234-:R-:W-:Y:S05]  /*2e30*/  CALL.REL.NOINC `($__internal_1_$__cuda_sm3x_div_rn_noftz_f32_slowpath) ;  /* 0x0000001000607944 */ /* 0x01efea0003c00000 */
.L_x_182:
[----:B------:R-:W-:Y:S05]  /*2e40*/  BSYNC.RECONVERGENT B3 ;  /* 0x0000000000037941 */ /* 0x000fea0003800200 */
.L_x_181:
[----:B------:R-:W-:Y:S02]  /*2e50*/  HFMA2 R3, -RZ, RZ, 1.75, 0 ;  /* 0x3f000000ff037431 */ /* 0x000fe400000001ff */
[----:B------:R-:W-:Y:S01]  /*2e60*/  FMUL R0, R0, UR5 ;  /* 0x0000000500007c20 */ /* 0x000fe20008400000 */
[----:B------:R-:W-:-:S04]  /*2e70*/  MOV R5, 0x1 ;  /* 0x0000000100057802 */ /* 0x000fc80000000f00 */
[----:B------:R-:W-:-:S05]  /*2e80*/  LOP3.LUT R3, R3, 0x80000000, R0, 0xb8, !PT ;  /* 0x8000000003037812 */ /* 0x000fca00078eb800 */
[----:B------:R-:W-:-:S04]  /*2e90*/  FADD.RZ R0, R0, R3 ;  /* 0x0000000300007221 */ /* 0x000fc8000000c000 */
[----:B------:R-:W4:Y:S01]  /*2ea0*/  F2I.TRUNC.NTZ R3, R0 ;  /* 0x0000000000037305 */ /* 0x000f22000020f100 */
[----:B------:R-:W-:Y:S02]  /*2eb0*/  HFMA2 R7, -RZ, RZ, 1.875, 0 ;  /* 0x3f800000ff077431 */ /* 0x000fe400000001ff */
[----:B----4-:R-:W-:-:S05]  /*2ec0*/  IMAD.WIDE R2, R3, 0x4, R24 ;  /* 0x0000000403027825 */ /* 0x010fca00078e0218 */
[----:B------:R0:W-:Y:S04]  /*2ed0*/  REDG.E.ADD.STRONG.GPU desc[UR6][R2.64], R5 ;  /* 0x000000050200798e */ /* 0x0001e8000c12e106 */
[----:B------:R0:W-:Y:S02]  /*2ee0*/  STG.E desc[UR6][R14.64+0xc00], R7 ;  /* 0x000c00070e007986 */ /* 0x0001e4000c101906 */
.L_x_180:
[----:B------:R-:W-:Y:S05]  /*2ef0*/  BSYNC.RECONVERGENT B2 ;  /* 0x0000000000027941 */ /* 0x000fea0003800200 */
.L_x_179:
[----:B------:R-:W-:Y:S05]  /*2f00*/  @P2 BRA `(.L_x_183) ;  /* 0xfffffff000242947 */ /* 0x000fea000383ffff */
.L_x_150:
[----:B------:R-:W-:-:S13]  /*2f10*/  ISETP.NE.AND P0, PT, R22, RZ, PT ;  /* 0x000000ff1600720c */ /* 0x000fda0003f05270 */
[----:B------:R-:W-:Y:S05]  /*2f20*/  @!P0 EXIT ;  /* 0x000000000000894d */ /* 0x000fea0003800000 */
[----:B------:R-:W5:Y:S01]  /*2f30*/  LDCU UR4, c[0x0][0x384] ;  /* 0x00007080ff0477ac */ /* 0x000f620008000800 */
[----:B------:R-:W-:Y:S01]  /*2f40*/  ISETP.GE.U32.AND P0, PT, R22, 0x4, PT ;  /* 0x000000041600780c */ /* 0x000fe20003f06070 */
[----:B-----5:R-:W-:-:S12]  /*2f50*/  ULOP3.LUT UR4, UR4, 0x3, URZ, 0xc0, !UPT ;  /* 0x0000000304047892 */ /* 0x020fd8000f8ec0ff */
[----:B------:R-:W-:Y:S05]  /*2f60*/  @!P0 BRA `(.L_x_184) ;  /* 0x0000000800448947 */ /* 0x000fea0003800000 */
        /* <DEDUP_REMOVED lines=20> */
[----:B-1--4-:R-:W-:Y:S05]  /*30b0*/  CALL.REL.NOINC `($__internal_1_$__cuda_sm3x_div_rn_noftz_f32_slowpath) ;  /* 0x0000000c00c07944 */ /* 0x012fea0003c00000 */
.L_x_188:
[----:B------:R-:W-:Y:S05]  /*30c0*/  BSYNC.RECONVERGENT B3 ;  /* 0x0000000000037941 */ /* 0x000fea0003800200 */
.L_x_187:
        /* <DEDUP_REMOVED lines=8> */
[----:B------:R-:W-:Y:S02]  /*3150*/  IMAD.MOV.U32 R15, RZ, RZ, 0x3f800000 ;  /* 0x3f800000ff0f7424 */ /* 0x000fe400078e00ff */
[----:B--2---:R-:W-:-:S04]  /*3160*/  IMAD.WIDE R4, R7, 0x4, R4 ;  /* 0x0000000407047825 */ /* 0x004fc800078e0204 */
[----:B------:R-:W-:Y:S01]  /*3170*/  IMAD.WIDE R6, R3, 0x4, R8 ;  /* 0x0000000403067825 */ /* 0x000fe200078e0208 */
[----:B------:R0:W-:Y:S04]  /*3180*/  REDG.E.ADD.STRONG.GPU desc[UR6][R4.64], R11 ;  /* 0x0000000b0400798e */ /* 0x0001e8000c12e106 */
[----:B------:R0:W-:Y:S02]  /*3190*/  STG.E desc[UR6][R6.64], R15 ;  /* 0x0000000f06007986 */ /* 0x0001e4000c101906 */
.L_x_186:
[----:B------:R-:W-:Y:S05]  /*31a0*/  BSYNC.RECONVERGENT B2 ;  /* 0x0000000000027941 */ /* 0x000fea0003800200 */
.L_x_185:
        /* <DEDUP_REMOVED lines=21> */
.L_x_192:
[----:B------:R-:W-:Y:S05]  /*3300*/  BSYNC.RECONVERGENT B3 ;  /* 0x0000000000037941 */ /* 0x000fea0003800200 */
.L_x_191:
        /* <DEDUP_REMOVED lines=13> */
.L_x_190:
[----:B------:R-:W-:Y:S05]  /*33e0*/  BSYNC.RECONVERGENT B2 ;  /* 0x0000000000027941 */ /* 0x000fea0003800200 */
.L_x_189:
        /* <DEDUP_REMOVED lines=21> */
.L_x_196:
[----:B------:R-:W-:Y:S05]  /*3540*/  BSYNC.RECONVERGENT B3 ;  /* 0x0000000000037941 */ /* 0x000fea0003800200 */
.L_x_195:
        /* <DEDUP_REMOVED lines=13> */
.L_x_194:
[----:B------:R-:W-:Y:S05]  /*3620*/  BSYNC.RECONVERGENT B2 ;  /* 0x0000000000027941 */ /* 0x000fea0003800200 */
.L_x_193:
        /* <DEDUP_REMOVED lines=21> */
.L_x_200:
[----:B------:R-:W-:Y:S05]  /*3780*/  BSYNC.RECONVERGENT B3 ;  /* 0x0000000000037941 */ /* 0x000fea0003800200 */
.L_x_199:
[----:B------:R-:W0:Y:S01]  /*3790*/  LDCU UR5, c[0x0][0x388] ;  /* 0x00007100ff0577ac */ /* 0x000e220008000800 */
[----:B------:R-:W-:Y:S01]  /*37a0*/  IMAD.MOV.U32 R7, RZ, RZ, 0x3f000000 ;  /* 0x3f000000ff077424 */ /* 0x000fe200078e00ff */
        /* <DEDUP_REMOVED lines=11> */
.L_x_198:
[----:B------:R-:W-:Y:S05]  /*3860*/  BSYNC.RECONVERGENT B2 ;  /* 0x0000000000027941 */ /* 0x000fea0003800200 */
.L_x_197:
[----:B------:R-:W-:-:S07]  /*3870*/  IADD3 R21, PT, PT, R21, 0x4, RZ ;  /* 0x0000000415157810 */ /* 0x000fce0007ffe0ff */
.L_x_184:
        /* <DEDUP_REMOVED lines=25> */
.L_x_205:
[----:B------:R-:W-:Y:S05]  /*3a10*/  BSYNC.RECONVERGENT B3 ;  /* 0x0000000000037941 */ /* 0x000fea0003800200 */
.L_x_204:
        /* <DEDUP_REMOVED lines=13> */
.L_x_203:
[----:B------:R-:W-:Y:S05]  /*3af0*/  BSYNC.RECONVERGENT B2 ;  /* 0x0000000000027941 */ /* 0x000fea0003800200 */
.L_x_202:
        /* <DEDUP_REMOVED lines=21> */
.L_x_209:
[----:B------:R-:W-:Y:S05]  /*3c50*/  BSYNC.RECONVERGENT B3 ;  /* 0x0000000000037941 */ /* 0x000fea0003800200 */
.L_x_208:
        /* <DEDUP_REMOVED lines=13> */
.L_x_207:
[----:B------:R-:W-:Y:S05]  /*3d30*/  BSYNC.RECONVERGENT B2 ;  /* 0x0000000000027941 */ /* 0x000fea0003800200 */
.L_x_206:
[----:B------:R-:W-:-:S07]  /*3d40*/  IADD3 R21, PT, PT, R21, 0x2, RZ ;  /* 0x0000000215157810 */ /* 0x000fce0007ffe0ff */
.L_x_201:
        /* <DEDUP_REMOVED lines=9> */
[----:B------:R-:W5:Y:S04]  /*3de0*/  LDCU UR4, c[0x0][0x38c] ;  /* 0x00007180ff0477ac */ /* 0x000f680008000800 */
[----:B------:R-:W5:Y:S01]  /*3df0*/  LDG.E R12, desc[UR6][R12.64] ;  /* 0x000000060c0c7981 */ /* 0x000f62000c1e1900 */
[----:B------:R-:W-:Y:S01]  /*3e00*/  BSSY.RECONVERGENT B2, `(.L_x_210) ;  /* 0x000000d000027945 */ /* 0x000fe20003800200 */
[----:B0-----:R-:W0:Y:S02]  /*3e10*/  MUFU.RCP R0, R5 ;  /* 0x0000000500007308 */ /* 0x001e240000001000 */
        /* <DEDUP_REMOVED lines=11> */
.L_x_211:
[----:B------:R-:W-:Y:S05]  /*3ed0*/  BSYNC.RECONVERGENT B2 ;  /* 0x0000000000027941 */ /* 0x000fea0003800200 */
.L_x_210:
[----:B------:R-:W0:Y:S01]  /*3ee0*/  LDCU UR4, c[0x0][0x388] ;  /* 0x00007100ff0477ac */ /* 0x000e220008000800 */
[----:B------:R-:W-:Y:S01]  /*3ef0*/  HFMA2 R5, -RZ, RZ, 1.75, 0 ;  /* 0x3f000000ff057431 */ /* 0x000fe200000001ff */
[----:B------:R-:W5:Y:S01]  /*3f00*/  LDC.64 R2, c[0x0][0x398] ;  /* 0x0000e600ff027b82 */ /* 0x000f620000000a00 */
[----:B------:R-:W-:Y:S01]  /*3f10*/  MOV R7, 0x1 ;  /* 0x0000000100077802 */ /* 0x000fe20000000f00 */
[----:B0-----:R-:W-:-:S05]  /*3f20*/  FMUL R0, R0, UR4 ;  /* 0x0000000400007c20 */ /* 0x001fca0008400000 */
[----:B------:R-:W-:-:S05]  /*3f30*/  LOP3.LUT R5, R5, 0x80000000, R0, 0xb8, !PT ;  /* 0x8000000005057812 */ /* 0x000fca00078eb800 */
[----:B------:R-:W-:-:S06]  /*3f40*/  FADD.RZ R5, R0, R5 ;  /* 0x0000000500057221 */ /* 0x000fcc000000c000 */
[----:B------:R-:W5:Y:S01]  /*3f50*/  F2I.TRUNC.NTZ R5, R5 ;  /* 0x0000000500057305 */ /* 0x000f62000020f100 */
[----:B--23--:R-:W-:Y:S02]  /*3f60*/  HFMA2 R11, -RZ, RZ, 1.875, 0 ;  /* 0x3f800000ff0b7431 */ /* 0x00cfe400000001ff */
[----:B------:R-:W-:-:S04]  /*3f70*/  IMAD.WIDE R8, R21, 0x4, R8 ;  /* 0x0000000415087825 */ /* 0x000fc800078e0208 */
[----:B-----5:R-:W-:-:S05]  /*3f80*/  IMAD.WIDE R2, R5, 0x4, R2 ;  /* 0x0000000405027825 */ /* 0x020fca00078e0202 */
[----:B------:R-:W-:Y:S04]  /*3f90*/  REDG.E.ADD.STRONG.GPU desc[UR6][R2.64], R7 ;  /* 0x000000070200798e */ /* 0x000fe8000c12e106 */
[----:B------:R-:W-:Y:S01]  /*3fa0*/  STG.E desc[UR6][R8.64], R11 ;  /* 0x0000000b08007986 */ /* 0x000fe2000c101906 */
[----:B------:R-:W-:Y:S05]  /*3fb0*/  EXIT ;  /* 0x000000000000794d */ /* 0x000fea0003800000 */
        .weak           $__internal_1_$__cuda_sm3x_div_rn_noftz_f32_slowpath
        .type           $__internal_1_$__cuda_sm3x_div_rn_noftz_f32_slowpath,@function
        .size           $__internal_1_$__cuda_sm3x_div_rn_noftz_f32_slowpath,(.L_x_1936 - $__internal_1_$__cuda_sm3x_div_rn_noftz_f32_slowpath)
$__internal_1_$__cuda_sm3x_div_rn_noftz_f32_slowpath:
[----:B------:R-:W-:Y:S01]  /*3fc0*/  SHF.R.U32.HI R20, RZ, 0x17, R23 ;  /* 0x00000017ff147819 */ /* 0x000fe20000011617 */
[----:B------:R-:W-:Y:S01]  /*3fd0*/  BSSY.RECONVERGENT B0, `(.L_x_212) ;  /* 0x0000064000007945 */ /* 0x000fe20003800200 */
[----:B------:R-:W-:Y:S02]  /*3fe0*/  SHF.R.U32.HI R10, RZ, 0x17, R0 ;  /* 0x00000017ff0a7819 */ /* 0x000fe40000011600 */
[----:B------:R-:W-:Y:S02]  /*3ff0*/  LOP3.LUT R20, R20, 0xff, RZ, 0xc0, !PT ;  /* 0x000000ff14147812 */ /* 0x000fe400078ec0ff */
[----:B------:R-:W-:Y:S02]  /*4000*/  LOP3.LUT R10, R10, 0xff, RZ, 0xc0, !PT ;  /* 0x000000ff0a0a7812 */ /* 0x000fe400078ec0ff */
[----:B------:R-:W-:Y:S02]  /*4010*/  IADD3 R18, PT, PT, R20, -0x1, RZ ;  /* 0xffffffff14127810 */ /* 0x000fe40007ffe0ff */
[----:B------:R-:W-:-:S02]  /*4020*/  IADD3 R7, PT, PT, R10, -0x1, RZ ;  /* 0xffffffff0a077810 */ /* 0x000fc40007ffe0ff */
[----:B------:R-:W-:Y:S02]  /*4030*/  ISETP.GT.U32.AND P0, PT, R18, 0xfd, PT ;  /* 0x000000fd1200780c */ /* 0x000fe40003f04070 */
[----:B------:R-:W-:Y:S02]  /*4040*/  MOV R19, R23 ;  /* 0x0000001700137202 */ /* 0x000fe40000000f00 */
        /* <DEDUP_REMOVED lines=24> */
[----:B------:R-:W-:-:S04]  /*41d0*/  @!P1 FFMA R19, R23, 1.84467440737095516160e+19, RZ ;  /* 0x5f80000017139823 */ /* 0x000fc800000000ff */
[----:B------:R-:W-:-:S07]  /*41e0*/  @!P1 VIADD R11, R11, 0x40 ;  /* 0x000000400b0b9836 */ /* 0x000fce0000000000 */
.L_x_213:
[----:B------:R-:W-:Y:S01]  /*41f0*/  LEA R18, R20, 0xc0800000, 0x17 ;  /* 0xc080000014127811 */ /* 0x000fe200078eb8ff */
[----:B------:R-:W-:Y:S01]  /*4200*/  BSSY.RECONVERGENT B1, `(.L_x_218) ;  /* 0x0000036000017945 */ /* 0x000fe20003800200 */
[----:B------:R-:W-:Y:S02]  /*4210*/  IADD3 R10, PT, PT, R10, -0x7f, RZ ;  /* 0xffffff810a0a7810 */ /* 0x000fe40007ffe0ff */
[----:B------:R-:W-:-:S03]  /*4220*/  IADD3 R18, PT, PT, -R18, R19, RZ ;  /* 0x0000001312127210 */ /* 0x000fc60007ffe1ff */
[C---:B------:R-:W-:Y:S01]  /*4230*/  IMAD R0, R10.reuse, -0x800000, R0 ;  /* 0xff8000000a007824 */ /* 0x040fe200078e0200 */
[----:B------:R0:W1:Y:S01]  /*4240*/  MUFU.RCP R7, R18 ;  /* 0x0000001200077308 */ /* 0x0000620000001000 */
[----:B------:R-:W-:-:S04]  /*4250*/  IADD3 R10, PT, PT, R10, 0x7f, -R20 ;  /* 0x0000007f0a0a7810 */ /* 0x000fc80007ffe814 */
[----:B------:R-:W-:Y:S01]  /*4260*/  IADD3 R11, PT, PT, R10, R11, RZ ;  /* 0x0000000b0a0b7210 */ /* 0x000fe20007ffe0ff */
[----:B0-----:R-:W-:-:S04]  /*4270*/  FADD.FTZ R18, -R18, -RZ ;  /* 0x800000ff12127221 */ /* 0x001fc80000010100 */
[----:B-1----:R-:W-:-:S04]  /*4280*/  FFMA R10, R7, R18, 1 ;  /* 0x3f800000070a7423 */ /* 0x002fc80000000012 */
        /* <DEDUP_REMOVED lines=30> */
[----:B------:R-:W-:Y:S02]  /*4470*/  ISETP.NE.AND P1, PT, R7, RZ, P1 ;  /* 0x000000ff0700720c */ /* 0x000fe40000f25270 */
[----:B------:R-:W-:Y:S02]  /*4480*/  SEL R7, R19, RZ, P3 ;  /* 0x000000ff13077207 */ /* 0x000fe40001800000 */
[----:B------:R-:W-:-:S02]  /*4490*/  PLOP3.LUT P0, PT, P0, P1, PT, 0xf8, 0x8f ;  /* 0x00000000008f781c */ /* 0x000fc40000703f70 */
[----:B------:R-:W-:Y:S02]  /*44a0*/  SHF.R.U32.HI R7, RZ, R7, R0 ;  /* 0x00000007ff077219 */ /* 0x000fe40000011600 */
[----:B------:R-:W-:Y:S02]  /*44b0*/  SEL R10, RZ, 0x1, !P0 ;  /* 0x00000001ff0a7807 */ /* 0x000fe40004000000 */
[----:B------:R-:W-:-:S04]  /*44c0*/  SHF.R.U32.HI R0, RZ, 0x1, R7 ;  /* 0x00000001ff007819 */ /* 0x000fc80000011607 */
[----:B------:R-:W-:-:S04]  /*44d0*/  LOP3.LUT R10, R10, 0x1, R0, 0xf8, !PT ;  /* 0x000000010a0a7812 */ /* 0x000fc800078ef800 */
[----:B------:R-:W-:-:S04]  /*44e0*/  LOP3.LUT R10, R10, R7, RZ, 0xc0, !PT ;  /* 0x000000070a0a7212 */ /* 0x000fc800078ec0ff */
[----:B------:R-:W-:-:S04]  /*44f0*/  IADD3 R10, PT, PT, R0, R10, RZ ;  /* 0x0000000a000a7210 */ /* 0x000fc80007ffe0ff */
[----:B------:R-:W-:Y:S01]  /*4500*/  LOP3.LUT R18, R10, R18, RZ, 0xfc, !PT ;  /* 0x000000120a127212 */ /* 0x000fe200078efcff */
[----:B------:R-:W-:Y:S06]  /*4510*/  BRA `(.L_x_221) ;  /* 0x0000000000107947 */ /* 0x000fec0003800000 */
.L_x_220:
[----:B------:R-:W-:-:S04]  /*4520*/  LOP3.LUT R18, R18, 0x80000000, RZ, 0xc0, !PT ;  /* 0x8000000012127812 */ /* 0x000fc800078ec0ff */
[----:B------:R-:W-:Y:S01]  /*4530*/  LOP3.LUT R18, R18, 0x7f800000, RZ, 0xfc, !PT ;  /* 0x7f80000012127812 */ /* 0x000fe200078efcff */
[----:B------:R-:W-:Y:S06]  /*4540*/  BRA `(.L_x_221) ;  /* 0x0000000000047947 */ /* 0x000fec0003800000 */
.L_x_219:
[----:B------:R-:W-:-:S07]  /*4550*/  LEA R18, R11, R18, 0x17 ;  /* 0x000000120b127211 */ /* 0x000fce00078eb8ff */
.L_x_221:
[----:B------:R-:W-:Y:S05]  /*4560*/  BSYNC.RECONVERGENT B1 ;  /* 0x0000000000017941 */ /* 0x000fea0003800200 */
.L_x_218:
[----:B------:R-:W-:Y:S01]  /*4570*/  MOV R0, R18 ;  /* 0x0000001200007202 */ /* 0x000fe20000000f00 */
[----:B------:R-:W-:Y:S06]  /*4580*/  BRA `(.L_x_222) ;  /* 0x0000000000207947 */ /* 0x000fec0003800000 */
.L_x_217:
[----:B------:R-:W-:-:S04]  /*4590*/  LOP3.LUT R0, R19, 0x80000000, R0, 0x48, !PT ;  /* 0x8000000013007812 */ /* 0x000fc800078e4800 */
[----:B------:R-:W-:Y:S01]  /*45a0*/  LOP3.LUT R0, R0, 0x7f800000, RZ, 0xfc, !PT ;  /* 0x7f80000000007812 */ /* 0x000fe200078efcff */
[----:B------:R-:W-:Y:S06]  /*45b0*/  BRA `(.L_x_222) ;  /* 0x0000000000147947 */ /* 0x000fec0003800000 */
.L_x_216:
[----:B------:R-:W-:Y:S01]  /*45c0*/  LOP3.LUT R0, R19, 0x80000000, R0, 0x48, !PT ;  /* 0x8000000013007812 */ /* 0x000fe200078e4800 */
[----:B------:R-:W-:Y:S06]  /*45d0*/  BRA `(.L_x_222) ;  /* 0x00000000000c7947 */ /* 0x000fec0003800000 */
.L_x_215:
[----:B------:R-:W0:Y:S01]  /*45e0*/  MUFU.RSQ R0, -QNAN ;  /* 0xffc0000000007908 */ /* 0x000e220000001400 */
[----:B------:R-:W-:Y:S05]  /*45f0*/  BRA `(.L_x_222) ;  /* 0x0000000000047947 */ /* 0x000fea0003800000 */
.L_x_214:
[----:B------:R-:W-:-:S07]  /*4600*/  FADD.FTZ R0, R0, R23 ;  /* 0x0000001700007221 */ /* 0x000fce0000010000 */
.L_x_222:
[----:B------:R-:W-:Y:S05]  /*4610*/  BSYNC.RECONVERGENT B0 ;  /* 0x0000000000007941 */ /* 0x000fea0003800200 */
.L_x_212:
[----:B------:R-:W-:Y:S01]  /*4620*/  HFMA2 R11, -RZ, RZ, 0, 0 ;  /* 0x00000000ff0b7431 */ /* 0x000fe200000001ff */
[----:B------:R-:W-:-:S04]  /*4630*/  MOV R10, R2 ;  /* 0x00000002000a7202 */ /* 0x000fc80000000f00 */
[----:B0-----:R-:W-:Y:S05]  /*4640*/  RET.REL.NODEC R10 `(_ZN3cub18CUB_300001_SM_10006detail9transform16transform_kernelINS2_10policy_hubILb1EN4cuda3std3__45tupleIJN6thrust24THRUST_300001_SM_1000_NS6detail15normal_iteratorINSA_10device_ptrIfEEEEEEEE10policy1000Ei12calculateBinSF_JPfEEEvT0_iT1_T2_DpNS2_10kernel_argIT3_EE) ;  /* 0xffffffb80a6c7950 */ /* 0x001fea0003c3ffff */
.L_x_223:
        /* <DEDUP_REMOVED lines=11> */
.L_x_1936:


//--------------------- .text._ZN3cub18CUB_300001_SM_10006detail8for_each13static_kernelINS2_12policy_hub_t12policy_500_tElN6thrust24THRUST_300001_SM_1000_NS8cuda_cub6__fill7functorINS7_6detail15normal_iteratorINS7_10device_ptrIiEEEEiEEEEvT0_T1_ --------------------------
	.section	.text._ZN3cub18CUB_300001_SM_10006detail8for_each13static_kernelINS2_12policy_hub_t12policy_500_tElN6thrust24THRUST_300001_SM_1000_NS8cuda_cub6__fill7functorINS7_6detail15normal_iteratorINS7_10device_ptrIiEEEEiEEEEvT0_T1_,"ax",@progbits
	.align	128
        .global         _ZN3cub18CUB_300001_SM_10006detail8for_each13static_kernelINS2_12policy_hub_t12policy_500_tElN6thrust24THRUST_300001_SM_1000_NS8cuda_cub6__fill7functorINS7_6detail15normal_iteratorINS7_10device_ptrIiEEEEiEEEEvT0_T1_
        .type           _ZN3cub18CUB_300001_SM_10006detail8for_each13static_kernelINS2_12policy_hub_t12policy_500_tElN6thrust24THRUST_300001_SM_1000_NS8cuda_cub6__fill7functorINS7_6detail15normal_iteratorINS7_10device_ptrIiEEEEiEEEEvT0_T1_,@function
        .size           _ZN3cub18CUB_300001_SM_10006detail8for_each13static_kernelINS2_12policy_hub_t12policy_500_tElN6thrust24THRUST_300001_SM_1000_NS8cuda_cub6__fill7functorINS7_6detail15normal_iteratorINS7_10device_ptrIiEEEEiEEEEvT0_T1_,(.L_x_1940 - _ZN3cub18CUB_300001_SM_10006detail8for_each13static_kernelINS2_12policy_hub_t12policy_500_tElN6thrust24THRUST_300001_SM_1000_NS8cuda_cub6__fill7functorINS7_6detail15normal_iteratorINS7_10device_ptrIiEEEEiEEEEvT0_T1_)
        .other          _ZN3cub18CUB_300001_SM_10006detail8for_each13static_kernelINS2_12policy_hub_t12policy_500_tElN6thrust24THRUST_300001_SM_1000_NS8cuda_cub6__fill7functorINS7_6detail15normal_iteratorINS7_10device_ptrIiEEEEiEEEEvT0_T1_,@"STO_CUDA_ENTRY STV_DEFAULT"
_ZN3cub18CUB_300001_SM_10006detail8for_each13static_kernelINS2_12policy_hub_t12policy_500_tElN6thrust24THRUST_300001_SM_1000_NS8cuda_cub6__fill7functorINS7_6detail15normal_iteratorINS7_10device_ptrIiEEEEiEEEEvT0_T1_:
.text._ZN3cub18CUB_300001_SM_10006detail8for_each13static_kernelINS2_12policy_hub_t12policy_500_tElN6thrust24THRUST_300001_SM_1000_NS8cuda_cub6__fill7functorINS7_6detail15normal_iteratorINS7_10device_ptrIiEEEEiEEEEvT0_T1_:
[----:B------:R-:W-:Y:S08]  /*0000*/  LDC R1, c[0x0][0x37c] ;  /* 0x0000df00ff017b82 */ /* 0x000ff00000000800 */
[----:B------:R-:W0:Y:S01]  /*0010*/  S2UR UR4, SR_CTAID.X ;  /* 0x00000000000479c3 */ /* 0x000e220000002500 */
[----:B------:R-:W1:Y:S01]  /*0020*/  LDCU.64 UR6, c[0x0][0x380] ;  /* 0x00007000ff0677ac */ /* 0x000e620008000a00 */
[----:B------:R-:W2:Y:S01]  /*0030*/  LDCU.64 UR8, c[0x0][0x358] ;  /* 0x00006b00ff0877ac */ /* 0x000ea20008000a00 */
[----:B0-----:R-:W-:-:S04]  /*0040*/  UIMAD.WIDE.U32 UR4, UR4, 0x200, URZ ;  /* 0x00000200040478a5 */ /* 0x001fc8000f8e00ff */
[----:B-1----:R-:W-:-:S04]  /*0050*/  UIADD3 UR6, UP0, UPT, -UR4, UR6, URZ ;  /* 0x0000000604067290 */ /* 0x002fc8000ff1e1ff */
[----:B------:R-:W-:Y:S02]  /*0060*/  UIADD3.X UR7, UPT, UPT, ~UR5, UR7, URZ, UP0, !UPT ;  /* 0x0000000705077290 */ /* 0x000fe400087fe5ff */
[----:B------:R-:W-:-:S04]  /*0070*/  UISETP.GE.U32.AND UP0, UPT, UR6, 0x200, UPT ;  /* 0x000002000600788c */ /* 0x000fc8000bf06070 */
[----:B------:R-:W-:-:S09]  /*0080*/  UISETP.GE.AND.EX UP0, UPT, UR7, URZ, UPT, UP0 ;  /* 0x000000ff0700728c */ /* 0x000fd2000bf06300 */
[----:B--2---:R-:W-:Y:S05]  /*0090*/  BRA.U !UP0, `(.L_x_224) ;  /* 0x0000000108287547 */ /* 0x004fea000b800000 */
[----:B------:R-:W0:Y:S01]  /*00a0*/  S2R R0, SR_TID.X ;  /* 0x0000000000007919 */ /* 0x000e220000002100 */
[----:B------:R-:W1:Y:S01]  /*00b0*/  LDCU.64 UR6, c[0x0][0x388] ;  /* 0x00007100ff0677ac */ /* 0x000e620008000a00 */
[----:B------:R-:W2:Y:S01]  /*00c0*/  LDC R5, c[0x0][0x390] ;  /* 0x0000e400ff057b82 */ /* 0x000ea20000000800 */
[----:B0-----:R-:W-:-:S05]  /*00d0*/  IADD3 R0, P0, PT, R0, UR4, RZ ;  /* 0x0000000400007c10 */ /* 0x001fca000ff1e0ff */
[----:B------:R-:W-:Y:S01]  /*00e0*/  IMAD.X R3, RZ, RZ, UR5, P0 ;  /* 0x00000005ff037e24 */ /* 0x000fe200080e06ff */
[----:B-1----:R-:W-:-:S04]  /*00f0*/  LEA R2, P0, R0, UR6, 0x2 ;  /* 0x0000000600027c11 */ /* 0x002fc8000f8010ff */
[----:B------:R-:W-:-:S05]  /*0100*/  LEA.HI.X R3, R0, UR7, R3, 0x2, P0 ;  /* 0x0000000700037c11 */ /* 0x000fca00080f1403 */
[----:B--2---:R-:W-:Y:S04]  /*0110*/  STG.E desc[UR8][R2.64], R5 ;  /* 0x0000000502007986 */ /* 0x004fe8000c101908 */
[----:B------:R-:W-:Y:S01]  /*0120*/  STG.E desc[UR8][R2.64+0x400], R5 ;  /* 0x0004000502007986 */ /* 0x000fe2000c101908 */
[----:B------:R-:W-:Y:S05]  /*0130*/  EXIT ;  /* 0x000000000000794d */ /* 0x000fea0003800000 */
.L_x_224:
[----:B------:R-:W0:Y:S01]  /*0140*/  S2R R0, SR_TID.X ;  /* 0x0000000000007919 */ /* 0x000e220000002100 */
[----:B------:R-:W-:Y:S01]  /*0150*/  USHF.R.S32.HI UR7, URZ, 0x1f, UR6 ;  /* 0x0000001fff077899 */ /* 0x000fe20008011406 */
[----:B------:R-:W1:Y:S05]  /*0160*/  LDCU.64 UR10, c[0x0][0x388] ;  /* 0x00007100ff0a77ac */ /* 0x000e6a0008000a00 */
[----:B------:R-:W-:Y:S02]  /*0170*/  IMAD.U32 R2, RZ, RZ, UR7 ;  /* 0x00000007ff027e24 */ /* 0x000fe4000f8e00ff */
[----:B------:R-:W-:Y:S01]  /*0180*/  IMAD.U32 R4, RZ, RZ, UR7 ;  /* 0x00000007ff047e24 */ /* 0x000fe2000f8e00ff */
[----:B0-----:R-:W-:-:S04]  /*0190*/  ISETP.LT.U32.AND P0, PT, R0, UR6, PT ;  /* 0x0000000600007c0c */ /* 0x001fc8000bf01070 */
[----:B------:R-:W-:Y:S01]  /*01a0*/  ISETP.GT.AND.EX P0, PT, R2, RZ, PT, P0 ;  /* 0x000000ff0200720c */ /* 0x000fe20003f04300 */
[C---:B------:R-:W-:Y:S01]  /*01b0*/  VIADD R2, R0.reuse, 0x100 ;  /* 0x0000010000027836 */ /* 0x040fe20000000000 */
[----:B------:R-:W-:-:S04]  /*01c0*/  IADD3 R0, P2, PT, R0, UR4, RZ ;  /* 0x0000000400007c10 */ /* 0x000fc8000ff5e0ff */
[----:B------:R-:W-:Y:S01]  /*01d0*/  ISETP.LT.U32.AND P1, PT, R2, UR6, PT ;  /* 0x0000000602007c0c */ /* 0x000fe2000bf21070 */
[----:B------:R-:W-:Y:S01]  /*01e0*/  IMAD.X R3, RZ, RZ, UR5, P2 ;  /* 0x00000005ff037e24 */ /* 0x000fe200090e06ff */
[----:B-1----:R-:W-:Y:S02]  /*01f0*/  LEA R2, P2, R0, UR10, 0x2 ;  /* 0x0000000a00027c11 */ /* 0x002fe4000f8410ff */
[----:B------:R-:W-:Y:S02]  /*0200*/  ISETP.GT.AND.EX P1, PT, R4, RZ, PT, P1 ;  /* 0x000000ff0400720c */ /* 0x000fe40003f24310 */
[----:B------:R-:W-:Y:S01]  /*0210*/  LEA.HI.X R3, R0, UR11, R3, 0x2, P2 ;  /* 0x0000000b00037c11 */ /* 0x000fe200090f1403 */
[----:B------:R-:W0:Y:S04]  /*0220*/  @P0 LDC R5, c[0x0][0x390] ;  /* 0x0000e400ff050b82 */ /* 0x000e280000000800 */
[----:B0-----:R0:W-:Y:S06]  /*0230*/  @P0 STG.E desc[UR8][R2.64], R5 ;  /* 0x0000000502000986 */ /* 0x0011ec000c101908 */
[----:B------:R-:W-:Y:S05]  /*0240*/  @!P1 EXIT ;  /* 0x000000000000994d */ /* 0x000fea0003800000 */
[----:B0-----:R-:W0:Y:S02]  /*0250*/  LDC R5, c[0x0][0x390] ;  /* 0x0000e400ff057b82 */ /* 0x001e240000000800 */
[----:B0-----:R-:W-:Y:S01]  /*0260*/  STG.E desc[UR8][R2.64+0x400], R5 ;  /* 0x0004000502007986 */ /* 0x001fe2000c101908 */
[----:B------:R-:W-:Y:S05]  /*0270*/  EXIT ;  /* 0x000000000000794d */ /* 0x000fea0003800000 */
.L_x_225:
        /* <DEDUP_REMOVED lines=16> */
.L_x_1940:


//--------------------- .text._ZN3cub18CUB_300001_SM_10006detail8for_each13static_kernelINS2_12policy_hub_t12policy_500_tEmN6thrust24THRUST_300001_SM_1000_NS8cuda_cub20__uninitialized_fill7functorINS7_10device_ptrIiEEiEEEEvT0_T1_ --------------------------
	.section	.text._ZN3cub18CUB_300001_SM_10006detail8for_each13static_kernelINS2_12policy_hub_t12policy_500_tEmN6thrust24THRUST_300001_SM_1000_NS8cuda_cub20__uninitialized_fill7functorINS7_10device_ptrIiEEiEEEEvT0_T1_,"ax",@progbits
	.align	128
        .global         _ZN3cub18CUB_300001_SM_10006detail8for_each13static_kernelINS2_12policy_hub_t12policy_500_tEmN6thrust24THRUST_300001_SM_1000_NS8cuda_cub20__uninitialized_fill7functorINS7_10device_ptrIiEEiEEEEvT0_T1_
        .type           _ZN3cub18CUB_300001_SM_10006detail8for_each13static_kernelINS2_12policy_hub_t12policy_500_tEmN6thrust24THRUST_300001_SM_1000_NS8cuda_cub20__uninitialized_fill7functorINS7_10device_ptrIiEEiEEEEvT0_T1_,@function
        .size           _ZN3cub18CUB_300001_SM_10006detail8for_each13static_kernelINS2_12policy_hub_t12policy_500_tEmN6thrust24THRUST_300001_SM_1000_NS8cuda_cub20__uninitialized_fill7functorINS7_10device_ptrIiEEiEEEEvT0_T1_,(.L_x_1941 - _ZN3cub18CUB_300001_SM_10006detail8for_each13static_kernelINS2_12policy_hub_t12policy_500_tEmN6thrust24THRUST_300001_SM_1000_NS8cuda_cub20__uninitialized_fill7functorINS7_10device_ptrIiEEiEEEEvT0_T1_)
        .other          _ZN3cub18CUB_300001_SM_10006detail8for_each13static_kernelINS2_12policy_hub_t12policy_500_tEmN6thrust24THRUST_300001_SM_1000_NS8cuda_cub20__uninitialized_fill7functorINS7_10device_ptrIiEEiEEEEvT0_T1_,@"STO_CUDA_ENTRY STV_DEFAULT"
_ZN3cub18CUB_300001_SM_10006detail8for_each13static_kernelINS2_12policy_hub_t12policy_500_tEmN6thrust24THRUST_300001_SM_1000_NS8cuda_cub20__uninitialized_fill7functorINS7_10device_ptrIiEEiEEEEvT0_T1_:
.text._ZN3cub18CUB_300001_SM_10006detail8for_each13static_kernelINS2_12policy_hub_t12policy_500_tEmN6thrust24THRUST_300001_SM_1000_NS8cuda_cub20__uninitialized_fill7functorINS7_10device_ptrIiEEiEEEEvT0_T1_:
        /* <DEDUP_REMOVED lines=8> */
[----:B------:R-:W-:-:S09]  /*0080*/  UISETP.GE.U32.AND.EX UP0, UPT, UR7, URZ, UPT, UP0 ;  /* 0x000000ff0700728c */ /* 0x000fd2000bf06100 */
        /* <DEDUP_REMOVED lines=11> */
.L_x_226:
[----:B------:R-:W0:Y:S01]  /*0140*/  S2R R0, SR_TID.X ;  /* 0x0000000000007919 */ /* 0x000e220000002100 */
[----:B------:R-:W-:Y:S01]  /*0150*/  IMAD.U32 R2, RZ, RZ, UR7 ;  /* 0x00000007ff027e24 */ /* 0x000fe2000f8e00ff */
[----:B------:R-:W1:Y:S01]  /*0160*/  LDCU.64 UR10, c[0x0][0x388] ;  /* 0x00007100ff0a77ac */ /* 0x000e620008000a00 */
[----:B------:R-:W-:Y:S01]  /*0170*/  IMAD.U32 R4, RZ, RZ, UR7 ;  /* 0x00000007ff047e24 */ /* 0x000fe2000f8e00ff */
[----:B0-----:R-:W-:-:S04]  /*0180*/  ISETP.LT.U32.AND P0, PT, R0, UR6, PT ;  /* 0x0000000600007c0c */ /* 0x001fc8000bf01070 */
[----:B------:R-:W-:Y:S01]  /*0190*/  ISETP.GT.U32.AND.EX P0, PT, R2, RZ, PT, P0 ;  /* 0x000000ff0200720c */ /* 0x000fe20003f04100 */
[C---:B------:R-:W-:Y:S01]  /*01a0*/  VIADD R2, R0.reuse, 0x100 ;  /* 0x0000010000027836 */ /* 0x040fe20000000000 */
[----:B------:R-:W-:-:S04]  /*01b0*/  IADD3 R0, P2, PT, R0, UR4, RZ ;  /* 0x0000000400007c10 */ /* 0x000fc8000ff5e0ff */
[----:B------:R-:W-:Y:S01]  /*01c0*/  ISETP.LT.U32.AND P1, PT, R2, UR6, PT ;  /* 0x0000000602007c0c */ /* 0x000fe2000bf21070 */
[----:B------:R-:W-:Y:S01]  /*01d0*/  IMAD.X R3, RZ, RZ, UR5, P2 ;  /* 0x00000005ff037e24 */ /* 0x000fe200090e06ff */
[----:B-1----:R-:W-:Y:S02]  /*01e0*/  LEA R2, P2, R0, UR10, 0x2 ;  /* 0x0000000a00027c11 */ /* 0x002fe4000f8410ff */
[----:B------:R-:W-:Y:S02]  /*01f0*/  ISETP.GT.U32.AND.EX P1, PT, R4, RZ, PT, P1 ;  /* 0x000000ff0400720c */ /* 0x000fe40003f24110 */
[----:B------:R-:W-:Y:S01]  /*0200*/  LEA.HI.X R3, R0, UR11, R3, 0x2, P2 ;  /* 0x0000000b00037c11 */ /* 0x000fe200090f1403 */
[----:B------:R-:W0:Y:S04]  /*0210*/  @P0 LDC R5, c[0x0][0x390] ;  /* 0x0000e400ff050b82 */ /* 0x000e280000000800 */
[----:B0-----:R0:W-:Y:S06]  /*0220*/  @P0 STG.E desc[UR8][R2.64], R5 ;  /* 0x0000000502000986 */ /* 0x0011ec000c101908 */
[----:B------:R-:W-:Y:S05]  /*0230*/  @!P1 EXIT ;  /* 0x000000000000994d */ /* 0x000fea0003800000 */
[----:B0-----:R-:W0:Y:S02]  /*0240*/  LDC R5, c[0x0][0x390] ;  /* 0x0000e400ff057b82 */ /* 0x001e240000000800 */
[----:B0-----:R-:W-:Y:S01]  /*0250*/  STG.E desc[UR8][R2.64+0x400], R5 ;  /* 0x0004000502007986 */ /* 0x001fe2000c101908 */
[----:B------:R-:W-:Y:S05]  /*0260*/  EXIT ;  /* 0x000000000000794d */ /* 0x000fea0003800000 */
.L_x_227:
        /* <DEDUP_REMOVED lines=9> */
.L_x_1941:


//--------------------- .text._ZN3cub18CUB_300001_SM_10006detail4scan16DeviceScanKernelINS2_10policy_hubIijimN4cuda3std3__44plusIvEEE10Policy1000EN6thrust24THRUST_300001_SM_1000_NS6detail15normal_iteratorINSD_10device_ptrIiEEEEPjNS0_13ScanTileStateIiLb1EEES9_NS1_10InputValueIiPiEEmiLb0EiEEvT0_T1_T2_iT3_T4_T5_ --------------------------
	.section	.text._ZN3cub18CUB_300001_SM_10006detail4scan16DeviceScanKernelINS2_10policy_hubIijimN4cuda3std3__44plusIvEEE10Policy1000EN6thrust24THRUST_300001_SM_1000_NS6detail15normal_iteratorINSD_10device_ptrIiEEEEPjNS0_13ScanTileStateIiLb1EEES9_NS1_10InputValueIiPiEEmiLb0EiEEvT0_T1_T2_iT3_T4_T5_,"ax",@progbits
	.align	128
        .global         _ZN3cub18CUB_300001_SM_10006detail4scan16DeviceScanKernelINS2_10policy_hubIijimN4cuda3std3__44plusIvEEE10Policy1000EN6thrust24THRUST_300001_SM_1000_NS6detail15normal_iteratorINSD_10device_ptrIiEEEEPjNS0_13ScanTileStateIiLb1EEES9_NS1_10InputValueIiPiEEmiLb0EiEEvT0_T1_T2_iT3_T4_T5_
        .type           _ZN3cub18CUB_300001_SM_10006detail4scan16DeviceScanKernelINS2_10policy_hubIijimN4cuda3std3__44plusIvEEE10Policy1000EN6thrust24THRUST_300001_SM_1000_NS6detail15normal_iteratorINSD_10device_ptrIiEEEEPjNS0_13ScanTileStateIiLb1EEES9_NS1_10InputValueIiPiEEmiLb0EiEEvT0_T1_T2_iT3_T4_T5_,@function
        .size           _ZN3cub18CUB_300001_SM_10006detail4scan16DeviceScanKernelINS2_10policy_hubIijimN4cuda3std3__44plusIvEEE10Policy1000EN6thrust24THRUST_300001_SM_1000_NS6detail15normal_iteratorINSD_10device_ptrIiEEEEPjNS0_13ScanTileStateIiLb1EEES9_NS1_10InputValueIiPiEEmiLb0EiEEvT0_T1_T2_iT3_T4_T5_,(.L_x_1942 - _ZN3cub18CUB_300001_SM_10006detail4scan16DeviceScanKernelINS2_10policy_hubIijimN4cuda3std3__44plusIvEEE10Policy1000EN6thrust24THRUST_300001_SM_1000_NS6detail15normal_iteratorINSD_10device_ptrIiEEEEPjNS0_13ScanTileStateIiLb1EEES9_NS1_10InputValueIiPiEEmiLb0EiEEvT0_T1_T2_iT3_T4_T5_)
        .other          _ZN3cub18CUB_300001_SM_10006detail4scan16DeviceScanKernelINS2_10policy_hubIijimN4cuda3std3__44plusIvEEE10Policy1000EN6thrust24THRUST_300001_SM_1000_NS6detail15normal_iteratorINSD_10device_ptrIiEEEEPjNS0_13ScanTileStateIiLb1EEES9_NS1_10InputValueIiPiEEmiLb0EiEEvT0_T1_T2_iT3_T4_T5_,@"STO_CUDA_ENTRY STV_DEFAULT"
_ZN3cub18CUB_300001_SM_10006detail4scan16DeviceScanKernelINS2_10policy_hubIijimN4cuda3std3__44plusIvEEE10Policy1000EN6thrust24THRUST_300001_SM_1000_NS6detail15normal_iteratorINSD_10device_ptrIiEEEEPjNS0_13ScanTileStateIiLb1EEES9_NS1_10InputValueIiPiEEmiLb0EiEEvT0_T1_T2_iT3_T4_T5_:
.text._ZN3cub18CUB_300001_SM_10006detail4scan16DeviceScanKernelINS2_10policy_hubIijimN4cuda3std3__44plusIvEEE10Policy1000EN6thrust24THRUST_300001_SM_1000_NS6detail15normal_iteratorINSD_10device_ptrIiEEEEPjNS0_13ScanTileStateIiLb1EEES9_NS1_10InputValueIiPiEEmiLb0EiEEvT0_T1_T2_iT3_T4_T5_:
[----:B------:R-:W-:Y:S01]  /*0000*/  LDC R1, c[0x0][0x37c] ;  /* 0x0000df00ff017b82 */ /* 0x000fe20000000800 */
[----:B------:R-:W0:Y:S01]  /*0010*/  LDCU UR4, c[0x0][0x3a0] ;  /* 0x00007400ff0477ac */ /* 0x000e220008000800 */
[----:B------:R-:W1:Y:S06]  /*0020*/  LDCU.64 UR12, c[0x0][0x358] ;  /* 0x00006b00ff0c77ac */ /* 0x000e6c0008000a00 */
[----:B------:R-:W2:Y:S01]  /*0030*/  S2UR UR6, SR_CTAID.X ;  /* 0x00000000000679c3 */ /* 0x000ea20000002500 */
[----:B------:R-:W3:Y:S01]  /*0040*/  LDCU.64 UR8, c[0x0][0x3b0] ;  /* 0x00007600ff0877ac */ /* 0x000ee20008000a00 */
[----:B0-----:R-:W-:-:S06]  /*0050*/  UPRMT UR4, UR4, 0x7770, URZ ;  /* 0x0000777004047896 */ /* 0x001fcc00080000ff */
[----:B------:R-:W-:-:S05]  /*0060*/  ISETP.NE.AND P0, PT, RZ, UR4, PT ;  /* 0x00000004ff007c0c */ /* 0x000fca000bf05270 */
[----:B------:R-:W2:Y:S08]  /*0070*/  LDCU UR4, c[0x0][0x398] ;  /* 0x00007300ff0477ac */ /* 0x000eb00008000800 */
[----:B------:R-:W1:Y:S02]  /*0080*/  @P0 LDC.64 R2, c[0x0][0x3a8] ;  /* 0x0000ea00ff020b82 */ /* 0x000e640000000a00 */
[----:B-1----:R0:W5:Y:S01]  /*0090*/  @P0 LDG.E R38, desc[UR12][R2.64] ;  /* 0x0000000c02260981 */ /* 0x002162000c1e1900 */
[----:B--2---:R-:W-:-:S04]  /*00a0*/  UIADD3 UR6, UPT, UPT, UR6, UR4, URZ ;  /* 0x0000000406067290 */ /* 0x004fc8000fffe0ff */
[----:B------:R-:W-:-:S04]  /*00b0*/  UIMAD.WIDE UR10, UR6, 0x1ee0, URZ ;  /* 0x00001ee0060a78a5 */ /* 0x000fc8000f8e02ff */
[----:B---3--:R-:W-:-:S04]  /*00c0*/  UIADD3 UR7, UP0, UPT, -UR10, UR8, URZ ;  /* 0x000000080a077290 */ /* 0x008fc8000ff1e1ff */
[----:B------:R-:W-:Y:S02]  /*00d0*/  UIADD3.X UR4, UPT, UPT, ~UR11, UR9, URZ, UP0, !UPT ;  /* 0x000000090b047290 */ /* 0x000fe400087fe5ff */
[----:B------:R-:W-:-:S04]  /*00e0*/  UISETP.GE.U32.AND UP0, UPT, UR7, 0x1ee1, UPT ;  /* 0x00001ee10700788c */ /* 0x000fc8000bf06070 */
[----:B------:R-:W-:Y:S01]  /*00f0*/  UISETP.GE.U32.AND.EX UP0, UPT, UR4, URZ, UPT, UP0 ;  /* 0x000000ff0400728c */ /* 0x000fe2000bf06100 */
[----:B------:R-:W1:Y:S08]  /*0100*/  @!P0 LDC R38, c[0x0][0x3a8] ;  /* 0x0000ea00ff268b82 */ /* 0x000e700000000800 */
[----:B0-----:R-:W-:Y:S05]  /*0110*/  BRA.U !UP0, `(.L_x_228) ;  /* 0x0000001908f47547 */ /* 0x001fea000b800000 */
[----:B------:R-:W0:Y:S01]  /*0120*/  S2R R35, SR_TID.X ;  /* 0x0000000000237919 */ /* 0x000e220000002100 */
[----:B------:R-:W2:Y:S01]  /*0130*/  LDCU.64 UR4, c[0x0][0x380] ;  /* 0x00007000ff0477ac */ /* 0x000ea20008000a00 */
[C---:B0-----:R-:W-:Y:S02]  /*0140*/  LOP3.LUT R0, R35.reuse, 0x1f, RZ, 0xc0, !PT ;  /* 0x0000001f23007812 */ /* 0x041fe400078ec0ff */
[----:B------:R-:W-:-:S05]  /*0150*/  LOP3.LUT R3, R35, 0x3e0, RZ, 0xc0, !PT ;  /* 0x000003e023037812 */ /* 0x000fca00078ec0ff */
[----:B------:R-:W-:-:S05]  /*0160*/  IMAD R0, R3, 0x13, R0 ;  /* 0x0000001303007824 */ /* 0x000fca00078e0200 */
[----:B------:R-:W-:-:S05]  /*0170*/  IADD3 R0, P0, PT, R0, UR10, RZ ;  /* 0x0000000a00007c10 */ /* 0x000fca000ff1e0ff */
[----:B------:R-:W-:Y:S02]  /*0180*/  IMAD.X R3, RZ, RZ, UR11, P0 ;  /* 0x0000000bff037e24 */ /* 0x000fe400080e06ff */
[----:B------:R-:W-:-:S03]  /*0190*/  IMAD.SHL.U32 R31, R0, 0x4, RZ ;  /* 0x00000004001f7824 */ /* 0x000fc600078e00ff */
[----:B------:R-:W-:Y:S02]  /*01a0*/  SHF.L.U64.HI R30, R0, 0x2, R3 ;  /* 0x00000002001e7819 */ /* 0x000fe40000010203 */
[----:B--2---:R-:W-:-:S04]  /*01b0*/  IADD3 R2, P0, PT, R31, UR4, RZ ;  /* 0x000000041f027c10 */ /* 0x004fc8000ff1e0ff */
[----:B------:R-:W-:-:S05]  /*01c0*/  IADD3.X R3, PT, PT, R30, UR5, RZ, P0, !PT ;  /* 0x000000051e037c10 */ /* 0x000fca00087fe4ff */
[----:B------:R-:W2:Y:S04]  /*01d0*/  LDG.E R5, desc[UR12][R2.64] ;  /* 0x0000000c02057981 */ /* 0x000ea8000c1e1900 */
[----:B------:R-:W3:Y:S04]  /*01e0*/  LDG.E R7, desc[UR12][R2.64+0x80] ;  /* 0x0000800c02077981 */ /* 0x000ee8000c1e1900 */
[----:B------:R-:W4:Y:S04]  /*01f0*/  LDG.E R9, desc[UR12][R2.64+0x100] ;  /* 0x0001000c02097981 */ /* 0x000f28000c1e1900 */
        /* <DEDUP_REMOVED lines=15> */
[----:B------:R-:W4:Y:S01]  /*02f0*/  LDG.E R6, desc[UR12][R2.64+0x900] ;  /* 0x0009000c02067981 */ /* 0x000f22000c1e1900 */
[----:B------:R-:W0:Y:S01]  /*0300*/  S2UR UR5, SR_CgaCtaId ;  /* 0x00000000000579c3 */ /* 0x000e220000008800 */
[----:B------:R-:W-:Y:S01]  /*0310*/  SHF.R.U32.HI R36, RZ, 0x5, R35 ;  /* 0x00000005ff247819 */ /* 0x000fe20000011623 */
[----:B------:R-:W-:Y:S01]  /*0320*/  UMOV UR4, 0x400 ;  /* 0x0000040000047882 */ /* 0x000fe20000000000 */
[----:B------:R-:W1:Y:S01]  /*0330*/  S2R R37, SR_LANEID ;  /* 0x0000000000257919 */ /* 0x000e620000000000 */
[----:B------:R-:W-:Y:S01]  /*0340*/  UISETP.NE.AND UP0, UPT, UR6, URZ, UPT ;  /* 0x000000ff0600728c */ /* 0x000fe2000bf05270 */
[----:B------:R-:W-:Y:S01]  /*0350*/  BSSY.RECONVERGENT B0, `(.L_x_229) ;  /* 0x0000148000007945 */ /* 0x000fe20003800200 */
[----:B0-----:R-:W-:Y:S01]  /*0360*/  ULEA UR4, UR5, UR4, 0x18 ;  /* 0x0000000405047291 */ /* 0x001fe2000f8ec0ff */
[----:B-1----:R-:W-:-:S05]  /*0370*/  IMAD R34, R36, 0x260, R37 ;  /* 0x0000026024227824 */ /* 0x002fca00078e0225 */
[----:B------:R-:W-:-:S05]  /*0380*/  LEA R34, R34, UR4, 0x2 ;  /* 0x0000000422227c11 */ /* 0x000fca000f8e10ff */
[----:B------:R-:W-:Y:S01]  /*0390*/  IMAD R33, R37, 0x48, R34 ;  /* 0x0000004825217824 */ /* 0x000fe200078e0222 */
[----:B--2---:R0:W-:Y:S04]  /*03a0*/  STS [R34], R5 ;  /* 0x0000000522007388 */ /* 0x0041e80000000800 */
[----:B---3--:R0:W-:Y:S04]  /*03b0*/  STS [R34+0x80], R7 ;  /* 0x0000800722007388 */ /* 0x0081e80000000800 */
[----:B----4-:R0:W-:Y:S04]  /*03c0*/  STS [R34+0x100], R9 ;  /* 0x0001000922007388 */ /* 0x0101e80000000800 */
[----:B------:R0:W-:Y:S04]  /*03d0*/  STS [R34+0x180], R11 ;  /* 0x0001800b22007388 */ /* 0x0001e80000000800 */
        /* <DEDUP_REMOVED lines=14> */
[----:B------:R0:W-:Y:S01]  /*04c0*/  STS [R34+0x900], R6 ;  /* 0x0009000622007388 */ /* 0x0001e20000000800 */
[----:B------:R-:W-:-:S03]  /*04d0*/  NOP ;  /* 0x0000000000007918 */ /* 0x000fc60000000000 */
[----:B------:R0:W1:Y:S04]  /*04e0*/  LDS R32, [R33] ;  /* 0x0000000021207984 */ /* 0x0000680000000800 */
[----:B------:R0:W2:Y:S04]  /*04f0*/  LDS R29, [R33+0x4] ;  /* 0x00000400211d7984 */ /* 0x0000a80000000800 */
[----:B------:R0:W3:Y:S04]  /*0500*/  LDS R28, [R33+0x8] ;  /* 0x00000800211c7984 */ /* 0x0000e80000000800 */
[----:B------:R0:W4:Y:S04]  /*0510*/  LDS R27, [R33+0xc] ;  /* 0x00000c00211b7984 */ /* 0x0001280000000800 */
[----:B------:R0:W0:Y:S04]  /*0520*/  LDS R26, [R33+0x10] ;  /* 0x00001000211a7984 */ /* 0x0000280000000800 */
        /* <DEDUP_REMOVED lines=13> */
[----:B------:R0:W0:Y:S01]  /*0600*/  LDS R39, [R33+0x48] ;  /* 0x0000480021277984 */ /* 0x0000220000000800 */
[----:B------:R-:W-:Y:S06]  /*0610*/  BAR.SYNC.DEFER_BLOCKING 0x0 ;  /* 0x0000000000007b1d */ /* 0x000fec0000010000 */
[----:B-1234-:R-:W-:Y:S05]  /*0620*/  BRA.U UP0, `(.L_x_230) ;  /* 0x0000000500247547 */ /* 0x01efea000b800000 */
[----:B------:R-:W-:Y:S02]  /*0630*/  IADD3 R8, PT, PT, R28, R29, R32 ;  /* 0x0000001d1c087210 */ /* 0x000fe40007ffe020 */
[C---:B------:R-:W-:Y:S02]  /*0640*/  ISETP.NE.AND P1, PT, R37.reuse, 0x1f, PT ;  /* 0x0000001f2500780c */ /* 0x040fe40003f25270 */
[----:B0-----:R-:W-:Y:S02]  /*0650*/  IADD3 R8, PT, PT, R26, R27, R8 ;  /* 0x0000001b1a087210 */ /* 0x001fe40007ffe008 */
[----:B------:R-:W-:Y:S02]  /*0660*/  ISETP.NE.AND P2, PT, R37, RZ, PT ;  /* 0x000000ff2500720c */ /* 0x000fe40003f45270 */
[----:B------:R-:W-:-:S04]  /*0670*/  IADD3 R8, PT, PT, R24, R25, R8 ;  /* 0x0000001918087210 */ /* 0x000fc80007ffe008 */
[----:B------:R-:W-:-:S03]  /*0680*/  IADD3 R8, PT, PT, R22, R23, R8 ;  /* 0x0000001716087210 */ /* 0x000fc60007ffe008 */
[----:B------:R-:W-:Y:S02]  /*0690*/  @!P1 LEA R43, R36, UR4, 0x2 ;  /* 0x00000004242b9c11 */ /* 0x000fe4000f8e10ff */
[----:B------:R-:W-:-:S04]  /*06a0*/  IADD3 R8, PT, PT, R20, R21, R8 ;  /* 0x0000001514087210 */ /* 0x000fc80007ffe008 */
[----:B------:R-:W-:-:S04]  /*06b0*/  IADD3 R8, PT, PT, R6, R7, R8 ;  /* 0x0000000706087210 */ /* 0x000fc80007ffe008 */
[----:B------:R-:W-:-:S04]  /*06c0*/  IADD3 R8, PT, PT, R4, R5, R8 ;  /* 0x0000000504087210 */ /* 0x000fc80007ffe008 */
[----:B------:R-:W-:-:S04]  /*06d0*/  IADD3 R8, PT, PT, R2, R3, R8 ;  /* 0x0000000302087210 */ /* 0x000fc80007ffe008 */
[----:B------:R-:W-:-:S05]  /*06e0*/  IADD3 R39, PT, PT, R39, R0, R8 ;  /* 0x0000000027277210 */ /* 0x000fca0007ffe008 */
[----:B------:R-:W0:Y:S02]  /*06f0*/  SHFL.UP P0, R8, R39, 0x1, RZ ;  /* 0x0420000027087989 */ /* 0x000e2400000000ff */
[----:B0-----:R-:W-:-:S05]  /*0700*/  @P0 IMAD.IADD R8, R39, 0x1, R8 ;  /* 0x0000000127080824 */ /* 0x001fca00078e0208 */
[----:B------:R-:W0:Y:S02]  /*0710*/  SHFL.UP P0, R13, R8, 0x2, RZ ;  /* 0x04400000080d7989 */ /* 0x000e2400000000ff */
[----:B0-----:R-:W-:-:S05]  /*0720*/  @P0 IMAD.IADD R13, R8, 0x1, R13 ;  /* 0x00000001080d0824 */ /* 0x001fca00078e020d */
[----:B------:R-:W0:Y:S02]  /*0730*/  SHFL.UP P0, R16, R13, 0x4, RZ ;  /* 0x048000000d107989 */ /* 0x000e2400000000ff */
[----:B0-----:R-:W-:-:S05]  /*0740*/  @P0 IMAD.IADD R16, R13, 0x1, R16 ;  /* 0x000000010d100824 */ /* 0x001fca00078e0210 */
[----:B------:R-:W0:Y:S02]  /*0750*/  SHFL.UP P0, R41, R16, 0x8, RZ ;  /* 0x0500000010297989 */ /* 0x000e2400000000ff */
[----:B0-----:R-:W-:-:S05]  /*0760*/  @P0 IMAD.IADD R41, R16, 0x1, R41 ;  /* 0x0000000110290824 */ /* 0x001fca00078e0229 */
[----:B------:R-:W0:Y:S02]  /*0770*/  SHFL.UP P0, R40, R41, 0x10, RZ ;  /* 0x0600000029287989 */ /* 0x000e2400000000ff */
[----:B0-----:R-:W-:Y:S01]  /*0780*/  @P0 IMAD.IADD R40, R41, 0x1, R40 ;  /* 0x0000000129280824 */ /* 0x001fe200078e0228 */
[----:B------:R-:W-:-:S03]  /*0790*/  ISETP.NE.AND P0, PT, R36, 0x2, PT ;  /* 0x000000022400780c */ /* 0x000fc60003f05270 */
[----:B------:R-:W-:Y:S01]  /*07a0*/  IMAD.IADD R39, R40, 0x1, -R39 ;  /* 0x0000000128277824 */ /* 0x000fe200078e0a27 */
[----:B------:R-:W-:Y:S01]  /*07b0*/  @!P1 STS [R43+0x10], R40 ;  /* 0x000010282b009388 */ /* 0x000fe20000000800 */
[----:B------:R-:W-:Y:S01]  /*07c0*/  BAR.SYNC.DEFER_BLOCKING 0x0 ;  /* 0x0000000000007b1d */ /* 0x000fe20000010000 */
[----:B------:R-:W-:Y:S02]  /*07d0*/  ISETP.NE.AND P1, PT, R36, 0xc, PT ;  /* 0x0000000c2400780c */ /* 0x000fe40003f25270 */
[----:B------:R-:W-:-:S03]  /*07e0*/  SEL R39, R39, RZ, P2 ;  /* 0x000000ff27277207 */ /* 0x000fc60001000000 */
[----:B------:R-:W0:Y:S04]  /*07f0*/  LDS.128 R8, [UR4+0x10] ;  /* 0x00001004ff087984 */ /* 0x000e280008000c00 */
[----:B------:R-:W1:Y:S04]  /*0800*/  LDS.128 R12, [UR4+0x20] ;  /* 0x00002004ff0c7984 */ /* 0x000e680008000c00 */
[----:B------:R-:W2:Y:S01]  /*0810*/  LDS.128 R16, [UR4+0x30] ;  /* 0x00003004ff107984 */ /* 0x000ea20008000c00 */
[----:B0-----:R-:W-:-:S04]  /*0820*/  IMAD.IADD R9, R8, 0x1, R9 ;  /* 0x0000000108097824 */ /* 0x001fc800078e0209 */
[----:B------:R-:W-:Y:S01]  /*0830*/  IMAD.IADD R10, R10, 0x1, R9 ;  /* 0x000000010a0a7824 */ /* 0x000fe200078e0209 */
[----:B------:R-:W-:Y:S02]  /*0840*/  SEL R8, R9, R8, !P0 ;  /* 0x0000000809087207 */ /* 0x000fe40004000000 */
[----:B------:R-:W-:Y:S01]  /*0850*/  ISETP.NE.AND P0, PT, R36, 0x3, PT ;  /* 0x000000032400780c */ /* 0x000fe20003f05270 */
[----:B------:R-:W-:Y:S01]  /*0860*/  IMAD.IADD R11, R11, 0x1, R10 ;  /* 0x000000010b0b7824 */ /* 0x000fe200078e020a */
[----:B------:R-:W0:Y:S02]  /*0870*/  LDS R9, [UR4+0x40] ;  /* 0x00004004ff097984 */ /* 0x000e240008000800 */
[----:B------:R-:W-:Y:S01]  /*0880*/  SEL R8, R10, R8, !P0 ;  /* 0x000000080a087207 */ /* 0x000fe20004000000 */
[----:B-1----:R-:W-:Y:S01]  /*0890*/  IMAD.IADD R12, R11, 0x1, R12 ;  /* 0x000000010b0c7824 */ /* 0x002fe200078e020c */
[----:B------:R-:W-:-:S03]  /*08a0*/  ISETP.NE.AND P0, PT, R36, 0x4, PT ;  /* 0x000000042400780c */ /* 0x000fc60003f05270 */
[----:B------:R-:W-:Y:S01]  /*08b0*/  IMAD.IADD R13, R13, 0x1, R12 ;  /* 0x000000010d0d7824 */ /* 0x000fe200078e020c */
[----:B------:R-:W-:Y:S02]  /*08c0*/  SEL R8, R11, R8, !P0 ;  /* 0x000000080b087207 */ /* 0x000fe40004000000 */
[----:B------:R-:W-:Y:S01]  /*08d0*/  ISETP.NE.AND P0, PT, R36, 0x5, PT ;  /* 0x000000052400780c */ /* 0x000fe20003f05270 */
[----:B------:R-:W-:-:S03]  /*08e0*/  IMAD.IADD R14, R14, 0x1, R13 ;  /* 0x000000010e0e7824 */ /* 0x000fc600078e020d */
[----:B------:R-:W-:Y:S01]  /*08f0*/  SEL R8, R12, R8, !P0 ;  /* 0x000000080c087207 */ /* 0x000fe20004000000 */
[----:B------:R-:W-:Y:S01]  /*0900*/  IMAD.IADD R15, R15, 0x1, R14 ;  /* 0x000000010f0f7824 */ /* 0x000fe200078e020e */
[----:B------:R-:W-:-:S03]  /*0910*/  ISETP.NE.AND P0, PT, R36, 0x6, PT ;  /* 0x000000062400780c */ /* 0x000fc60003f05270 */
[----:B--2---:R-:W-:Y:S01]  /*0920*/  IMAD.IADD R16, R15, 0x1, R16 ;  /* 0x000000010f107824 */ /* 0x004fe200078e0210 */
[----:B------:R-:W-:Y:S02]  /*0930*/  SEL R8, R13, R8, !P0 ;  /* 0x000000080d087207 */ /* 0x000fe40004000000 */
[----:B------:R-:W-:Y:S01]  /*0940*/  ISETP.NE.AND P0, PT, R36, 0x7, PT ;  /* 0x000000072400780c */ /* 0x000fe20003f05270 */
[----:B------:R-:W-:-:S03]  /*0950*/  IMAD.IADD R17, R17, 0x1, R16 ;  /* 0x0000000111117824 */ /* 0x000fc600078e0210 */
[----:B------:R-:W-:Y:S01]  /*0960*/  SEL R8, R14, R8, !P0 ;  /* 0x000000080e087207 */ /* 0x000fe20004000000 */
[----:B------:R-:W-:Y:S01]  /*0970*/  IMAD.IADD R18, R18, 0x1, R17 ;  /* 0x0000000112127824 */ /* 0x000fe200078e0211 */
[----:B------:R-:W-:-:S03]  /*0980*/  ISETP.NE.AND P0, PT, R36, 0x8, PT ;  /* 0x000000082400780c */ /* 0x000fc60003f05270 */
[----:B------:R-:W-:Y:S01]  /*0990*/  IMAD.IADD R19, R19, 0x1, R18 ;  /* 0x0000000113137824 */ /* 0x000fe200078e0212 */
[----:B------:R-:W-:Y:S02]  /*09a0*/  SEL R8, R15, R8, !P0 ;  /* 0x000000080f087207 */ /* 0x000fe40004000000 */
[----:B------:R-:W-:-:S04]  /*09b0*/  ISETP.NE.AND P0, PT, R36, 0x9, PT ;  /* 0x000000092400780c */ /* 0x000fc80003f05270 */
[----:B------:R-:W-:Y:S02]  /*09c0*/  SEL R8, R16, R8, !P0 ;  /* 0x0000000810087207 */ /* 0x000fe40004000000 */
[C---:B------:R-:W-:Y:S02]  /*09d0*/  ISETP.NE.AND P0, PT, R36.reuse, 0xa, PT ;  /* 0x0000000a2400780c */ /* 0x040fe40003f05270 */
[----:B0----5:R-:W-:Y:S02]  /*09e0*/  IADD3 R9, PT, PT, R19, R9, R38 ;  /* 0x0000000913097210 */ /* 0x021fe40007ffe026 */
[----:B------:R-:W-:Y:S02]  /*09f0*/  SEL R8, R17, R8, !P0 ;  /* 0x0000000811087207 */ /* 0x000fe40004000000 */
[----:B------:R-:W-:-:S04]  /*0a00*/  ISETP.NE.AND P0, PT, R36, 0xb, PT ;  /* 0x0000000b2400780c */ /* 0x000fc80003f05270 */
[----:B------:R-:W-:Y:S02]  /*0a10*/  SEL R8, R18, R8, !P0 ;  /* 0x0000000812087207 */ /* 0x000fe40004000000 */
[----:B------:R-:W-:Y:S02]  /*0a20*/  ISETP.GE.U32.AND P0, PT, R35, 0x20, PT ;  /* 0x000000202300780c */ /* 0x000fe40003f06070 */
[----:B------:R-:W-:Y:S02]  /*0a30*/  SEL R8, R19, R8, !P1 ;  /* 0x0000000813087207 */ /* 0x000fe40004800000 */
[----:B------:R-:W-:Y:S02]  /*0a40*/  ISETP.NE.AND P1, PT, R35, RZ, PT ;  /* 0x000000ff2300720c */ /* 0x000fe40003f25270 */
[----:B------:R-:W-:-:S04]  /*0a50*/  SEL R11, R8, RZ, P0 ;  /* 0x000000ff080b7207 */ /* 0x000fc80000000000 */
[----:B------:R-:W-:-:S07]  /*0a60*/  IADD3 R38, PT, PT, R11, R39, R38 ;  /* 0x000000270b267210 */ /* 0x000fce0007ffe026 */
[----:B------:R-:W-:Y:S05]  /*0a70*/  @P1 BRA `(.L_x_231) ;  /* 0x0000000c00541947 */ /* 0x000fea0003800000 */
[----:B------:R-:W0:Y:S01]  /*0a80*/  LDC.64 R10, c[0x0][0x390] ;  /* 0x0000e400ff0a7b82 */ /* 0x000e220000000a00 */
[----:B------:R-:W-:-:S05]  /*0a90*/  IMAD.MOV.U32 R8, RZ, RZ, 0x65 ;  /* 0x00000065ff087424 */ /* 0x000fca00078e00ff */
[----:B0-----:R0:W-:Y:S01]  /*0aa0*/  ST.E.64.STRONG.GPU desc[UR12][R10.64+0x100], R8 ;  /* 0x000100080a007985 */ /* 0x0011e2000c10fb0c */
[----:B------:R-:W-:Y:S05]  /*0ab0*/  BRA `(.L_x_231) ;  /* 0x0000000c00447947 */ /* 0x000fea0003800000 */
.L_x_230:
        /* <DEDUP_REMOVED lines=11> */
[----:B-----5:R-:W-:-:S05]  /*0b70*/  IADD3 R38, PT, PT, R39, R0, R8 ;  /* 0x0000000027267210 */ /* 0x020fca0007ffe008 */
        /* <DEDUP_REMOVED lines=10> */
[----:B------:R-:W-:-:S04]  /*0c20*/  ISETP.NE.AND P0, PT, R36, 0x2, PT ;  /* 0x000000022400780c */ /* 0x000fc80003f05270 */
[----:B------:R-:W-:Y:S01]  /*0c30*/  @!P1 STS [R42+0x10], R39 ;  /* 0x000010272a009388 */ /* 0x000fe20000000800 */
[----:B------:R-:W-:Y:S01]  /*0c40*/  BAR.SYNC.DEFER_BLOCKING 0x0 ;  /* 0x0000000000007b1d */ /* 0x000fe20000010000 */
[----:B------:R-:W-:-:S05]  /*0c50*/  ISETP.NE.AND P1, PT, R36, 0xc, PT ;  /* 0x0000000c2400780c */ /* 0x000fca0003f25270 */
        /* <DEDUP_REMOVED lines=30> */
[----:B------:R-:W-:Y:S01]  /*0e40*/  ISETP.NE.AND P0, PT, R36, 0xa, PT ;  /* 0x0000000a2400780c */ /* 0x000fe20003f05270 */
[----:B0-----:R-:W-:-:S03]  /*0e50*/  IMAD.IADD R9, R19, 0x1, R9 ;  /* 0x0000000113097824 */ /* 0x001fc600078e0209 */
[----:B------:R-:W-:Y:S01]  /*0e60*/  SEL R8, R17, R8, !P0 ;  /* 0x0000000811087207 */ /* 0x000fe20004000000 */
[----:B------:R-:W-:Y:S01]  /*0e70*/  IMAD.IADD R17, R39, 0x1, -R38 ;  /* 0x0000000127117824 */ /* 0x000fe200078e0a26 */
[----:B------:R-:W-:-:S04]  /*0e80*/  ISETP.NE.AND P0, PT, R36, 0xb, PT ;  /* 0x0000000b2400780c */ /* 0x000fc80003f05270 */
[----:B------:R-:W-:Y:S02]  /*0e90*/  SEL R8, R18, R8, !P0 ;  /* 0x0000000812087207 */ /* 0x000fe40004000000 */
[----:B------:R-:W-:Y:S02]  /*0ea0*/  ISETP.GT.U32.AND P0, PT, R35, 0x1f, PT ;  /* 0x0000001f2300780c */ /* 0x000fe40003f04070 */
[----:B------:R-:W-:Y:S02]  /*0eb0*/  SEL R11, R17, RZ, P2 ;  /* 0x000000ff110b7207 */ /* 0x000fe40001000000 */
[----:B------:R-:W-:Y:S02]  /*0ec0*/  SEL R8, R19, R8, !P1 ;  /* 0x0000000813087207 */ /* 0x000fe40004800000 */
[----:B------:R-:W-:-:S03]  /*0ed0*/  ISETP.GE.U32.AND P1, PT, R35, 0x20, PT ;  /* 0x000000202300780c */ /* 0x000fc60003f26070 */
[----:B------:R-:W-:-:S05]  /*0ee0*/  IMAD.IADD R38, R8, 0x1, R11 ;  /* 0x0000000108267824 */ /* 0x000fca00078e020b */
[----:B------:R-:W-:Y:S01]  /*0ef0*/  SEL R17, R17, R38, !P1 ;  /* 0x0000002611117207 */ /* 0x000fe20004800000 */
[----:B------:R-:W-:Y:S06]  /*0f00*/  @P0 BRA `(.L_x_232) ;  /* 0x00000008000c0947 */ /* 0x000fec0003800000 */
[----:B------:R-:W0:Y:S01]  /*0f10*/  LDC.64 R14, c[0x0][0x390] ;  /* 0x0000e400ff0e7b82 */ /* 0x000e220000000a00 */
[----:B------:R-:W-:Y:S01]  /*0f20*/  ISETP.NE.AND P1, PT, R35, RZ, PT ;  /* 0x000000ff2300720c */ /* 0x000fe20003f25270 */
[----:B------:R-:W-:Y:S01]  /*0f30*/  IMAD.U32 R45, RZ, RZ, UR6 ;  /* 0x00000006ff2d7e24 */ /* 0x000fe2000f8e00ff */
[----:B------:R-:W-:-:S05]  /*0f40*/  LOP3.LUT R18, RZ, R35, RZ, 0x33, !PT ;  /* 0x00000023ff127212 */ /* 0x000fca00078e33ff */
[----:B------:R-:W-:-:S06]  /*0f50*/  VIADD R18, R18, UR6 ;  /* 0x0000000612127c36 */ /* 0x000fcc0008000000 */
[----:B------:R-:W-:Y:S01]  /*0f60*/  @!P1 IMAD.MOV.U32 R8, RZ, RZ, 0x64 ;  /* 0x00000064ff089424 */ /* 0x000fe200078e00ff */
[----:B------:R1:W-:Y:S01]  /*0f70*/  @!P1 STS [UR4+0xc], R9 ;  /* 0x00000c09ff009988 */ /* 0x0003e20008000804 */
[----:B0-----:R-:W-:-:S04]  /*0f80*/  IMAD.WIDE R44, R45, 0x8, R14 ;  /* 0x000000082d2c7825 */ /* 0x001fc800078e020e */
[----:B------:R-:W-:Y:S01]  /*0f90*/  IMAD.WIDE R14, R18, 0x8, R14 ;  /* 0x00000008120e7825 */ /* 0x000fe200078e020e */
[----:B------:R1:W-:Y:S01]  /*0fa0*/  @!P1 ST.E.64.STRONG.GPU desc[UR12][R44.64+0x100], R8 ;  /* 0x000100082c009985 */ /* 0x0003e2000c10fb0c */
[----:B------:R-:W-:Y:S05]  /*0fb0*/  NANOSLEEP 0x226 ;  /* 0x000002260000795d */ /* 0x000fea0003800000 */
[----:B------:R-:W2:Y:S01]  /*0fc0*/  LD.E.64.STRONG.GPU R12, desc[UR12][R14.64+0x100] ;  /* 0x0001000c0e0c7980 */ /* 0x000ea2000c10fb00 */
[----:B------:R-:W-:Y:S01]  /*0fd0*/  UMOV UR5, 0xffffffff ;  /* 0xffffffff00057882 */ /* 0x000fe20000000000 */
[----:B--2---:R-:W-:Y:S02]  /*0fe0*/  ISETP.NE.AND P0, PT, R12, 0x63, PT ;  /* 0x000000630c00780c */ /* 0x004fe40003f05270 */
[----:B-1----:R-:W-:Y:S11]  /*0ff0*/  BRA.DIV UR5, `(.L_x_233) ;  /* 0x0000002e05d07947 */ /* 0x002ff6000b800000 */
[----:B------:R-:W-:-:S13]  /*1000*/  VOTE.ANY P0, !P0 ;  /* 0x0000000000ff7806 */ /* 0x000fda0004000100 */
.L_x_262:
[----:B------:R-:W-:Y:S05]  /*1010*/  @!P0 BRA `(.L_x_234) ;  /* 0x0000000000248947 */ /* 0x000fea0003800000 */
[----:B------:R-:W-:-:S07]  /*1020*/  IMAD.MOV.U32 R8, RZ, RZ, 0x1de ;  /* 0x000001deff087424 */ /* 0x000fce00078e00ff */
.L_x_236:
[----:B------:R-:W-:Y:S05]  /*1030*/  NANOSLEEP R8 ;  /* 0x000000080000735d */ /* 0x000fea0003800000 */
[----:B------:R-:W2:Y:S01]  /*1040*/  LD.E.64.STRONG.GPU R12, desc[UR12][R14.64+0x100] ;  /* 0x0001000c0e0c7980 */ /* 0x000ea2000c10fb00 */
[----:B------:R-:W-:Y:S01]  /*1050*/  UMOV UR5, 0xffffffff ;  /* 0xffffffff00057882 */ /* 0x000fe20000000000 */
[----:B------:R-:W-:Y:S02]  /*1060*/  SHF.R.U32.HI R8, RZ, 0x1, R8 ;  /* 0x00000001ff087819 */ /* 0x000fe40000011608 */
[----:B--2---:R-:W-:Y:S01]  /*1070*/  ISETP.NE.AND P0, PT, R12, 0x63, PT ;  /* 0x000000630c00780c */ /* 0x004fe20003f05270 */
[----:B------:R-:W-:-:S12]  /*1080*/  BRA.DIV UR5, `(.L_x_235) ;  /* 0x0000002e05cc7947 */ /* 0x000fd8000b800000 */
[----:B------:R-:W-:-:S13]  /*1090*/  VOTE.ANY P0, !P0 ;  /* 0x0000000000ff7806 */ /* 0x000fda0004000100 */
.L_x_265:
[----:B------:R-:W-:Y:S05]  /*10a0*/  @P0 BRA `(.L_x_236) ;  /* 0xfffffffc00e00947 */ /* 0x000fea000383ffff */
.L_x_234:
[----:B------:R-:W-:Y:S01]  /*10b0*/  UMOV UR5, 0xffffffff ;  /* 0xffffffff00057882 */ /* 0x000fe20000000000 */
[----:B------:R-:W-:Y:S02]  /*10c0*/  ISETP.NE.AND P0, PT, R12, 0x65, PT ;  /* 0x000000650c00780c */ /* 0x000fe40003f05270 */
[----:B------:R-:W-:Y:S11]  /*10d0*/  BRA.DIV UR5, `(.L_x_237) ;  /* 0x0000002e05d87947 */ /* 0x000ff6000b800000 */
[----:B------:R-:W0:Y:S01]  /*10e0*/  S2R R8, SR_GEMASK ;  /* 0x0000000000087919 */ /* 0x000e220000003c00 */
[----:B------:R-:W-:Y:S01]  /*10f0*/  VOTE.ANY R10, PT, !P0 ;  /* 0x00000000000a7806 */ /* 0x000fe200040e0100 */
[C---:B------:R-:W-:Y:S02]  /*1100*/  VIADD R38, R37.reuse, 0x2 ;  /* 0x0000000225267836 */ /* 0x040fe40000000000 */
[----:B------:R-:W-:Y:S01]  /*1110*/  VIADD R39, R37, 0x10 ;  /* 0x0000001025277836 */ /* 0x000fe20000000000 */
[----:B0-----:R-:W-:-:S05]  /*1120*/  LOP3.LUT R10, R10, 0x80000000, R8, 0xec, !PT ;  /* 0x800000000a0a7812 */ /* 0x001fca00078eec08 */
[----:B------:R-:W-:-:S05]  /*1130*/  VIADD R11, R10, 0xffffffff ;  /* 0xffffffff0a0b7836 */ /* 0x000fca0000000000 */
[----:B------:R-:W-:-:S04]  /*1140*/  LOP3.LUT R11, R10, R11, RZ, 0xc, !PT ;  /* 0x0000000b0a0b7212 */ /* 0x000fc800078e0cff */
[----:B------:R-:W0:Y:S02]  /*1150*/  POPC R15, R11 ;  /* 0x0000000b000f7309 */ /* 0x000e240000000000 */
[----:B0-----:R-:W0:Y:S01]  /*1160*/  SHFL.DOWN PT, R16, R13, 0x1, R15 ;  /* 0x082000000d107989 */ /* 0x001e2200000e000f */
[-C--:B------:R-:W-:Y:S02]  /*1170*/  ISETP.GE.AND P0, PT, R37, R15.reuse, PT ;  /* 0x0000000f2500720c */ /* 0x080fe40003f06270 */
[-C--:B------:R-:W-:Y:S02]  /*1180*/  ISETP.GT.AND P2, PT, R39, R15.reuse, PT ;  /* 0x0000000f2700720c */ /* 0x080fe40003f44270 */
[----:B0-----:R-:W-:Y:S02]  /*1190*/  SEL R16, R16, RZ, !P0 ;  /* 0x000000ff10107207 */ /* 0x001fe40004000000 */
[----:B------:R-:W-:-:S03]  /*11a0*/  ISETP.GT.AND P0, PT, R38, R15, PT ;  /* 0x0000000f2600720c */ /* 0x000fc60003f04270 */
[----:B------:R-:W-:-:S05]  /*11b0*/  IMAD.IADD R36, R16, 0x1, R13 ;  /* 0x0000000110247824 */ /* 0x000fca00078e020d */
[----:B------:R-:W0:Y:S02]  /*11c0*/  SHFL.DOWN PT, R16, R36, 0x2, R15 ;  /* 0x0840000024107989 */ /* 0x000e2400000e000f */
[----:B0-----:R-:W-:-:S05]  /*11d0*/  SEL R19, R16, RZ, !P0 ;  /* 0x000000ff10137207 */ /* 0x001fca0004000000 */
[----:B------:R-:W-:Y:S02]  /*11e0*/  IMAD.IADD R40, R36, 0x1, R19 ;  /* 0x0000000124287824 */ /* 0x000fe400078e0213 */
[C---:B------:R-:W-:Y:S02]  /*11f0*/  VIADD R19, R37.reuse, 0x4 ;  /* 0x0000000425137836 */ /* 0x040fe40000000000 */
[----:B------:R-:W-:Y:S01]  /*1200*/  VIADD R36, R37, 0x8 ;  /* 0x0000000825247836 */ /* 0x000fe20000000000 */
[----:B------:R-:W0:Y:S02]  /*1210*/  SHFL.DOWN PT, R16, R40, 0x4, R15 ;  /* 0x0880000028107989 */ /* 0x000e2400000e000f */
[----:B------:R-:W-:-:S04]  /*1220*/  ISETP.GT.AND P0, PT, R19, R15, PT ;  /* 0x0000000f1300720c */ /* 0x000fc80003f04270 */
[----:B0-----:R-:W-:Y:S02]  /*1230*/  SEL R11, R16, RZ, !P0 ;  /* 0x000000ff100b7207 */ /* 0x001fe40004000000 */
[----:B------:R-:W-:-:S03]  /*1240*/  ISETP.GT.AND P0, PT, R36, R15, PT ;  /* 0x0000000f2400720c */ /* 0x000fc60003f04270 */
[----:B------:R-:W-:Y:S02]  /*1250*/  IMAD.IADD R42, R40, 0x1, R11 ;  /* 0x00000001282a7824 */ /* 0x000fe400078e020b */
[----:B------:R-:W0:Y:S03]  /*1260*/  LDC.64 R10, c[0x0][0x390] ;  /* 0x0000e400ff0a7b82 */ /* 0x000e260000000a00 */
[----:B------:R-:W1:Y:S02]  /*1270*/  SHFL.DOWN PT, R16, R42, 0x8, R15 ;  /* 0x090000002a107989 */ /* 0x000e6400000e000f */
[----:B-1----:R-:W-:Y:S02]  /*1280*/  SEL R41, R16, RZ, !P0 ;  /* 0x000000ff10297207 */ /* 0x002fe40004000000 */
[----:B------:R-:W-:-:S03]  /*1290*/  ISETP.NE.AND P0, PT, R12, 0x65, PT ;  /* 0x000000650c00780c */ /* 0x000fc60003f05270 */
[----:B------:R-:W-:Y:S01]  /*12a0*/  IMAD.IADD R41, R42, 0x1, R41 ;  /* 0x000000012a297824 */ /* 0x000fe200078e0229 */
[----:B0-----:R-:W-:-:S04]  /*12b0*/  IADD3 R42, P3, PT, R10, 0x100, RZ ;  /* 0x000001000a2a7810 */ /* 0x001fc80007f7e0ff */
[----:B------:R-:W0:Y:S01]  /*12c0*/  SHFL.DOWN PT, R16, R41, 0x10, R15 ;  /* 0x0a00000029107989 */ /* 0x000e2200000e000f */
[----:B------:R-:W-:-:S04]  /*12d0*/  IMAD.X R43, RZ, RZ, R11, P3 ;  /* 0x000000ffff2b7224 */ /* 0x000fc800018e060b */
[----:B------:R-:W-:Y:S02]  /*12e0*/  VOTE.ALL P0, P0 ;  /* 0x0000000000ff7806 */ /* 0x000fe40000000000 */
[----:B0-----:R-:W-:-:S05]  /*12f0*/  SEL R16, R16, RZ, !P2 ;  /* 0x000000ff10107207 */ /* 0x001fca0005000000 */
[----:B------:R-:W-:-:S07]  /*1300*/  IMAD.IADD R40, R41, 0x1, R16 ;  /* 0x0000000129287824 */ /* 0x000fce00078e0210 */
.L_x_274:
[----:B------:R-:W-:Y:S05]  /*1310*/  @!P0 BRA `(.L_x_238) ;  /* 0x0000000000cc8947 */ /* 0x000fea0003800000 */
[----:B------:R-:W-:-:S07]  /*1320*/  IMAD.MOV.U32 R11, RZ, RZ, 0x1de ;  /* 0x000001deff0b7424 */ /* 0x000fce00078e00ff */
.L_x_244:
[----:B------:R-:W-:-:S05]  /*1330*/  IMAD.WIDE R14, R18, 0x8, R42 ;  /* 0x00000008120e7825 */ /* 0x000fca00078e022a */
[----:B------:R-:W2:Y:S01]  /*1340*/  LD.E.64.STRONG.GPU R12, desc[UR12][R14.64+-0x100] ;  /* 0xffff000c0e0c7980 */ /* 0x000ea2000c10fb00 */
[----:B------:R-:W-:Y:S05]  /*1350*/  YIELD ;  /* 0x0000000000007946 */ /* 0x000fea0003800000 */
[----:B------:R-:W-:Y:S01]  /*1360*/  UMOV UR5, 0xffffffff ;  /* 0xffffffff00057882 */ /* 0x000fe20000000000 */
[----:B------:R-:W-:Y:S02]  /*1370*/  SHF.R.U32.HI R11, RZ, 0x1, R11 ;  /* 0x00000001ff0b7819 */ /* 0x000fe4000001160b */
[----:B--2---:R-:W-:Y:S01]  /*1380*/  ISETP.NE.AND P0, PT, R12, 0x63, PT ;  /* 0x000000630c00780c */ /* 0x004fe20003f05270 */
[----:B------:R-:W-:-:S12]  /*1390*/  BRA.DIV UR5, `(.L_x_239) ;  /* 0x0000003205287947 */ /* 0x000fd8000b800000 */
[----:B------:R-:W-:-:S13]  /*13a0*/  VOTE.ANY P0, !P0 ;  /* 0x0000000000ff7806 */ /* 0x000fda0004000100 */
.L_x_277:
[----:B------:R-:W-:Y:S05]  /*13b0*/  @!P0 BRA `(.L_x_240) ;  /* 0x0000000000248947 */ /* 0x000fea0003800000 */
[----:B------:R-:W-:-:S07]  /*13c0*/  IMAD.MOV.U32 R16, RZ, RZ, R11 ;  /* 0x000000ffff107224 */ /* 0x000fce00078e000b */
.L_x_242:
[----:B------:R-:W-:Y:S05]  /*13d0*/  NANOSLEEP R16 ;  /* 0x000000100000735d */ /* 0x000fea0003800000 */
[----:B------:R-:W2:Y:S01]  /*13e0*/  LD.E.64.STRONG.GPU R12, desc[UR12][R14.64+-0x100] ;  /* 0xffff000c0e0c7980 */ /* 0x000ea2000c10fb00 */
[----:B------:R-:W-:Y:S01]  /*13f0*/  UMOV UR5, 0xffffffff ;  /* 0xffffffff00057882 */ /* 0x000fe20000000000 */
[----:B------:R-:W-:Y:S02]  /*1400*/  SHF.R.U32.HI R16, RZ, 0x1, R16 ;  /* 0x00000001ff107819 */ /* 0x000fe40000011610 */
[----:B--2---:R-:W-:Y:S01]  /*1410*/  ISETP.NE.AND P0, PT, R12, 0x63, PT ;  /* 0x000000630c00780c */ /* 0x004fe20003f05270 */
[----:B------:R-:W-:-:S12]  /*1420*/  BRA.DIV UR5, `(.L_x_241) ;  /* 0x0000003205247947 */ /* 0x000fd8000b800000 */
[----:B------:R-:W-:-:S13]  /*1430*/  VOTE.ANY P0, !P0 ;  /* 0x0000000000ff7806 */ /* 0x000fda0004000100 */
.L_x_280:
[----:B------:R-:W-:Y:S05]  /*1440*/  @P0 BRA `(.L_x_242) ;  /* 0xfffffffc00e00947 */ /* 0x000fea000383ffff */
.L_x_240:
[----:B------:R-:W-:Y:S01]  /*1450*/  UMOV UR5, 0xffffffff ;  /* 0xffffffff00057882 */ /* 0x000fe20000000000 */
[----:B------:R-:W-:Y:S02]  /*1460*/  ISETP.NE.AND P0, PT, R12, 0x65, PT ;  /* 0x000000650c00780c */ /* 0x000fe40003f05270 */
[----:B------:R-:W-:Y:S11]  /*1470*/  BRA.DIV UR5, `(.L_x_243) ;  /* 0x0000003205307947 */ /* 0x000ff6000b800000 */
[----:B------:R-:W-:Y:S01]  /*1480*/  VOTE.ANY R10, PT, !P0 ;  /* 0x00000000000a7806 */ /* 0x000fe200040e0100 */
[----:B------:R-:W-:-:S03]  /*1490*/  VIADD R18, R18, 0xffffffe0 ;  /* 0xffffffe012127836 */ /* 0x000fc60000000000 */
[----:B------:R-:W-:-:S05]  /*14a0*/  LOP3.LUT R10, R10, 0x80000000, R8, 0xec, !PT ;  /* 0x800000000a0a7812 */ /* 0x000fca00078eec08 */
[----:B------:R-:W-:-:S05]  /*14b0*/  VIADD R15, R10, 0xffffffff ;  /* 0xffffffff0a0f7836 */ /* 0x000fca0000000000 */
[----:B------:R-:W-:-:S06]  /*14c0*/  LOP3.LUT R15, R10, R15, RZ, 0xc, !PT ;  /* 0x0000000f0a0f7212 */ /* 0x000fcc00078e0cff */
        /* <DEDUP_REMOVED lines=17> */
[----:B------:R-:W-:-:S03]  /*15e0*/  ISETP.NE.AND P0, PT, R12, 0x65, PT ;  /* 0x000000650c00780c */ /* 0x000fc60003f05270 */
[----:B------:R-:W-:-:S05]  /*15f0*/  IMAD.IADD R41, R13, 0x1, R16 ;  /* 0x000000010d297824 */ /* 0x000fca00078e0210 */
[----:B------:R-:W0:Y:S05]  /*1600*/  SHFL.DOWN PT, R16, R41, 0x10, R15 ;  /* 0x0a00000029107989 */ /* 0x000e2a00000e000f */
[----:B------:R-:W-:Y:S02]  /*1610*/  VOTE.ALL P0, P0 ;  /* 0x0000000000ff7806 */ /* 0x000fe40000000000 */
[----:B0-----:R-:W-:-:S04]  /*1620*/  SEL R16, R16, RZ, !P2 ;  /* 0x000000ff10107207 */ /* 0x001fc80005000000 */
[----:B------:R-:W-:-:S07]  /*1630*/  IADD3 R40, PT, PT, R41, R16, R40 ;  /* 0x0000001029287210 */ /* 0x000fce0007ffe028 */
.L_x_289:
[----:B------:R-:W-:Y:S05]  /*1640*/  @P0 BRA `(.L_x_244) ;  /* 0xfffffffc00380947 */ /* 0x000fea000383ffff */
.L_x_238:
[----:B------:R-:W-:Y:S01]  /*1650*/  ISETP.NE.AND P0, PT, R37, RZ, PT ;  /* 0x000000ff2500720c */ /* 0x000fe20003f05270 */
[----:B------:R-:W0:Y:S01]  /*1660*/  @!P1 S2R R11, SR_CgaCtaId ;  /* 0x00000000000b9919 */ /* 0x000e220000008800 */
[----:B------:R-:W-:Y:S01]  /*1670*/  @!P1 MOV R10, 0x400 ;  /* 0x00000400000a9802 */ /* 0x000fe20000000f00 */
[----:B------:R-:W-:Y:S02]  /*1680*/  @!P1 IMAD.IADD R9, R9, 0x1, R40 ;  /* 0x0000000109099824 */ /* 0x000fe400078e0228 */
[----:B------:R-:W-:Y:S02]  /*1690*/  @!P1 IMAD.MOV.U32 R8, RZ, RZ, 0x65 ;  /* 0x00000065ff089424 */ /* 0x000fe400078e00ff */
[----:B------:R-:W-:-:S03]  /*16a0*/  IMAD.MOV.U32 R38, RZ, RZ, R17 ;  /* 0x000000ffff267224 */ /* 0x000fc600078e0011 */
[----:B------:R1:W-:Y:S03]  /*16b0*/  @!P1 ST.E.64.STRONG.GPU desc[UR12][R44.64+0x100], R8 ;  /* 0x000100082c009985 */ /* 0x0003e6000c10fb0c */
[----:B------:R-:W-:Y:S01]  /*16c0*/  @!P0 MOV R12, 0x400 ;  /* 0x00000400000c8802 */ /* 0x000fe20000000f00 */
[----:B------:R-:W2:Y:S01]  /*16d0*/  @!P0 S2R R13, SR_CgaCtaId ;  /* 0x00000000000d8919 */ /* 0x000ea20000008800 */
[----:B------:R-:W-:Y:S01]  /*16e0*/  @!P0 IMAD.MOV.U32 R38, RZ, RZ, R40 ;  /* 0x000000ffff268224 */ /* 0x000fe200078e0028 */
[----:B0-----:R-:W-:-:S05]  /*16f0*/  @!P1 LEA R10, R11, R10, 0x18 ;  /* 0x0000000a0b0a9211 */ /* 0x001fca00078ec0ff */
[----:B------:R1:W-:Y:S04]  /*1700*/  @!P1 STS [R10+0x8], R9 ;  /* 0x000008090a009388 */ /* 0x0003e80000000800 */
[----:B------:R1:W-:Y:S01]  /*1710*/  @!P1 STS [R10+0x4], R40 ;  /* 0x000004280a009388 */ /* 0x0003e20000000800 */
[----:B--2---:R-:W-:-:S05]  /*1720*/  @!P0 LEA R13, R13, R12, 0x18 ;  /* 0x0000000c0d0d8211 */ /* 0x004fca00078ec0ff */
[----:B------:R1:W-:Y:S02]  /*1730*/  @!P0 STS [R13+0x54], R40 ;  /* 0x000054280d008388 */ /* 0x0003e40000000800 */
.L_x_232:
[----:B------:R-:W-:Y:S05]  /*1740*/  WARPSYNC.ALL ;  /* 0x0000000000007948 */ /* 0x000fea0003800000 */
[----:B------:R-:W0:Y:S08]  /*1750*/  S2UR UR7, SR_CgaCtaId ;  /* 0x00000000000779c3 */ /* 0x000e300000008800 */
[----:B------:R-:W-:Y:S01]  /*1760*/  BAR.SYNC.DEFER_BLOCKING 0x0 ;  /* 0x0000000000007b1d */ /* 0x000fe20000010000 */
[----:B------:R-:W-:-:S05]  /*1770*/  ISETP.NE.AND P0, PT, R35, RZ, PT ;  /* 0x000000ff2300720c */ /* 0x000fca0003f05270 */
[----:B------:R-:W-:Y:S02]  /*1780*/  UMOV UR5, 0x400 ;  /* 0x0000040000057882 */ /* 0x000fe40000000000 */
[----:B0-----:R-:W-:-:S09]  /*1790*/  ULEA UR5, UR7, UR5, 0x18 ;  /* 0x0000000507057291 */ /* 0x001fd2000f8ec0ff */
[----:B-1----:R-:W0:Y:S02]  /*17a0*/  LDS R8, [UR5+0x54] ;  /* 0x00005405ff087984 */ /* 0x002e240008000800 */
[----:B0-----:R-:W-:-:S05]  /*17b0*/  SEL R9, R8, RZ, P0 ;  /* 0x000000ff08097207 */ /* 0x001fca0000000000 */
[----:B------:R-:W-:-:S07]  /*17c0*/  IMAD.IADD R38, R9, 0x1, R38 ;  /* 0x0000000109267824 */ /* 0x000fce00078e0226 */
.L_x_231:
[----:B------:R-:W-:Y:S05]  /*17d0*/  BSYNC.RECONVERGENT B0 ;  /* 0x0000000000007941 */ /* 0x000fea0003800200 */
.L_x_229:
[----:B------:R-:W-:Y:S01]  /*17e0*/  IMAD.IADD R32, R32, 0x1, R38 ;  /* 0x0000000120207824 */ /* 0x000fe200078e0226 */
[----:B------:R-:W-:Y:S03]  /*17f0*/  BAR.SYNC.DEFER_BLOCKING 0x0 ;  /* 0x0000000000007b1d */ /* 0x000fe60000010000 */
[----:B------:R-:W-:-:S03]  /*1800*/  IMAD.IADD R29, R29, 0x1, R32 ;  /* 0x000000011d1d7824 */ /* 0x000fc600078e0220 */
[----:B------:R-:W1:Y:S01]  /*1810*/  LDCU.64 UR8, c[0x0][0x388] ;  /* 0x00007100ff0877ac */ /* 0x000e620008000a00 */
[----:B------:R-:W-:-:S04]  /*1820*/  IMAD.IADD R28, R28, 0x1, R29 ;  /* 0x000000011c1c7824 */ /* 0x000fc800078e021d */
[----:B------:R-:W-:-:S04]  /*1830*/  IMAD.IADD R27, R27, 0x1, R28 ;  /* 0x000000011b1b7824 */ /* 0x000fc800078e021c */
[----:B------:R-:W-:-:S04]  /*1840*/  IMAD.IADD R26, R26, 0x1, R27 ;  /* 0x000000011a1a7824 */ /* 0x000fc800078e021b */
[----:B------:R-:W-:-:S04]  /*1850*/  IMAD.IADD R25, R25, 0x1, R26 ;  /* 0x0000000119197824 */ /* 0x000fc800078e021a */
[----:B------:R-:W-:Y:S01]  /*1860*/  IMAD.IADD R24, R24, 0x1, R25 ;  /* 0x0000000118187824 */ /* 0x000fe200078e0219 */
[----:B------:R-:W-:Y:S03]  /*1870*/  STS [R33], R38 ;  /* 0x0000002621007388 */ /* 0x000fe60000000800 */
[----:B------:R-:W-:Y:S01]  /*1880*/  IMAD.IADD R23, R23, 0x1, R24 ;  /* 0x0000000117177824 */ /* 0x000fe200078e0218 */
[----:B------:R-:W-:Y:S03]  /*1890*/  STS [R33+0x4], R32 ;  /* 0x0000042021007388 */ /* 0x000fe60000000800 */
        /* <DEDUP_REMOVED lines=19> */
[----:B------:R-:W-:Y:S04]  /*19d0*/  STS [R33+0x2c], R20 ;  /* 0x00002c1421007388 */ /* 0x000fe80000000800 */
[----:B------:R-:W-:Y:S04]  /*19e0*/  STS [R33+0x30], R7 ;  /* 0x0000300721007388 */ /* 0x000fe80000000800 */
[----:B------:R-:W-:Y:S04]  /*19f0*/  STS [R33+0x34], R6 ;  /* 0x0000340621007388 */ /* 0x000fe80000000800 */
[----:B------:R-:W-:Y:S04]  /*1a00*/  STS [R33+0x38], R5 ;  /* 0x0000380521007388 */ /* 0x000fe80000000800 */
[----:B------:R-:W-:Y:S04]  /*1a10*/  STS [R33+0x3c], R4 ;  /* 0x00003c0421007388 */ /* 0x000fe80000000800 */
[----:B------:R-:W-:Y:S04]  /*1a20*/  STS [R33+0x40], R3 ;  /* 0x0000400321007388 */ /* 0x000fe80000000800 */
[----:B------:R1:W-:Y:S04]  /*1a30*/  STS [R33+0x44], R2 ;  /* 0x0000440221007388 */ /* 0x0003e80000000800 */
[----:B------:R-:W-:Y:S01]  /*1a40*/  STS [R33+0x48], R0 ;  /* 0x0000480021007388 */ /* 0x000fe20000000800 */
[----:B------:R-:W-:-:S03]  /*1a50*/  NOP ;  /* 0x0000000000007918 */ /* 0x000fc60000000000 */
[----:B0-----:R-:W0:Y:S01]  /*1a60*/  LDS R9, [R34] ;  /* 0x0000000022097984 */ /* 0x001e220000000800 */
[----:B-1----:R-:W-:-:S03]  /*1a70*/  IADD3 R2, P0, PT, R31, UR8, RZ ;  /* 0x000000081f027c10 */ /* 0x002fc6000ff1e0ff */
[----:B------:R-:W1:Y:S01]  /*1a80*/  LDS R7, [R34+0x80] ;  /* 0x0000800022077984 */ /* 0x000e620000000800 */
[----:B------:R-:W-:-:S03]  /*1a90*/  IADD3.X R3, PT, PT, R30, UR9, RZ, P0, !PT ;  /* 0x000000091e037c10 */ /* 0x000fc600087fe4ff */
[----:B------:R-:W2:Y:S04]  /*1aa0*/  LDS R11, [R34+0x100] ;  /* 0x00010000220b7984 */ /* 0x000ea80000000800 */
[----:B------:R-:W3:Y:S04]  /*1ab0*/  LDS R13, [R34+0x180] ;  /* 0x00018000220d7984 */ /* 0x000ee80000000800 */
[----:B------:R-:W4:Y:S04]  /*1ac0*/  LDS R5, [R34+0x200] ;  /* 0x0002000022057984 */ /* 0x000f280000000800 */
[----:B------:R-:W5:Y:S04]  /*1ad0*/  LDS R15, [R34+0x280] ;  /* 0x00028000220f7984 */ /* 0x000f680000000800 */
        /* <DEDUP_REMOVED lines=13> */
[----:B0-----:R-:W-:Y:S04]  /*1bb0*/  STG.E desc[UR12][R2.64], R9 ;  /* 0x0000000902007986 */ /* 0x001fe8000c10190c */
[----:B-1----:R-:W-:Y:S04]  /*1bc0*/  STG.E desc[UR12][R2.64+0x80], R7 ;  /* 0x0000800702007986 */ /* 0x002fe8000c10190c */
[----:B--2---:R-:W-:Y:S04]  /*1bd0*/  STG.E desc[UR12][R2.64+0x100], R11 ;  /* 0x0001000b02007986 */ /* 0x004fe8000c10190c */
[----:B---3--:R-:W-:Y:S04]  /*1be0*/  STG.E desc[UR12][R2.64+0x180], R13 ;  /* 0x0001800d02007986 */ /* 0x008fe8000c10190c */
[----:B----4-:R-:W-:Y:S04]  /*1bf0*/  STG.E desc[UR12][R2.64+0x200], R5 ;  /* 0x0002000502007986 */ /* 0x010fe8000c10190c */
[----:B-----5:R-:W-:Y:S04]  /*1c00*/  STG.E desc[UR12][R2.64+0x280], R15 ;  /* 0x0002800f02007986 */ /* 0x020fe8000c10190c */
[----:B------:R-:W-:Y:S04]  /*1c10*/  STG.E desc[UR12][R2.64+0x300], R17 ;  /* 0x0003001102007986 */ /* 0x000fe8000c10190c */
        /* <DEDUP_REMOVED lines=11> */
[----:B------:R-:W-:Y:S01]  /*1cd0*/  STG.E desc[UR12][R2.64+0x900], R43 ;  /* 0x0009002b02007986 */ /* 0x000fe2000c10190c */
[----:B------:R-:W-:Y:S05]  /*1ce0*/  EXIT ;  /* 0x000000000000794d */ /* 0x000fea0003800000 */
.L_x_228:
[----:B------:R-:W-:-:S04]  /*1cf0*/  ISETP.NE.U32.AND P0, PT, RZ, UR7, PT ;  /* 0x00000007ff007c0c */ /* 0x000fc8000bf05070 */
[----:B------:R-:W-:-:S13]  /*1d00*/  ISETP.NE.AND.EX P0, PT, RZ, UR4, PT, P0 ;  /* 0x00000004ff007c0c */ /* 0x000fda000bf05300 */
[----:B------:R-:W-:Y:S05]  /*1d10*/  @!P0 EXIT ;  /* 0x000000000000894d */ /* 0x000fea0003800000 */
[----:B------:R-:W0:Y:S02]  /*1d20*/  LDCU.64 UR4, c[0x0][0x380] ;  /* 0x00007000ff0477ac */ /* 0x000e240008000a00 */
[----:B0-----:R-:W-:-:S06]  /*1d30*/  UIMAD.WIDE UR4, UR6, 0x7b80, UR4 ;  /* 0x00007b80060478a5 */ /* 0x001fcc000f8e0204 */
[----:B------:R-:W-:Y:S02]  /*1d40*/  IMAD.U32 R2, RZ, RZ, UR4 ;  /* 0x00000004ff027e24 */ /* 0x000fe4000f8e00ff */
[----:B------:R-:W-:-:S05]  /*1d50*/  IMAD.U32 R3, RZ, RZ, UR5 ;  /* 0x00000005ff037e24 */ /* 0x000fca000f8e00ff */
[----:B------:R0:W2:Y:S01]  /*1d60*/  LDG.E R5, desc[UR12][R2.64] ;  /* 0x0000000c02057981 */ /* 0x0000a2000c1e1900 */
[----:B------:R-:W3:Y:S02]  /*1d70*/  S2R R31, SR_TID.X ;  /* 0x00000000001f7919 */ /* 0x000ee40000002100 */
[C---:B---3--:R-:W-:Y:S02]  /*1d80*/  LOP3.LUT R0, R31.reuse, 0x1f, RZ, 0xc0, !PT ;  /* 0x0000001f1f007812 */ /* 0x048fe400078ec0ff */
[----:B------:R-:W-:-:S05]  /*1d90*/  LOP3.LUT R7, R31, 0x3e0, RZ, 0xc0, !PT ;  /* 0x000003e01f077812 */ /* 0x000fca00078ec0ff */
[----:B------:R-:W-:-:S04]  /*1da0*/  IMAD R33, R7, 0x13, R0 ;  /* 0x0000001307217824 */ /* 0x000fc800078e0200 */
[C---:B------:R-:W-:Y:S01]  /*1db0*/  VIADD R0, R33.reuse, 0x20 ;  /* 0x0000002021007836 */ /* 0x040fe20000000000 */
[C---:B------:R-:W-:Y:S01]  /*1dc0*/  ISETP.GE.U32.AND P1, PT, R33.reuse, UR7, PT ;  /* 0x0000000721007c0c */ /* 0x040fe2000bf26070 */
[C---:B------:R-:W-:Y:S01]  /*1dd0*/  VIADD R6, R33.reuse, 0x60 ;  /* 0x0000006021067836 */ /* 0x040fe20000000000 */
[C---:B0-----:R-:W-:Y:S01]  /*1de0*/  LEA R2, P0, R33.reuse, UR4, 0x2 ;  /* 0x0000000421027c11 */ /* 0x041fe2000f8010ff */
[C---:B------:R-:W-:Y:S01]  /*1df0*/  VIADD R4, R33.reuse, 0x40 ;  /* 0x0000004021047836 */ /* 0x040fe20000000000 */
[----:B------:R-:W-:Y:S01]  /*1e00*/  ISETP.GE.U32.AND P2, PT, R0, UR7, PT ;  /* 0x0000000700007c0c */ /* 0x000fe2000bf46070 */
[C---:B------:R-:W-:Y:S01]  /*1e10*/  VIADD R0, R33.reuse, 0x80 ;  /* 0x0000008021007836 */ /* 0x040fe20000000000 */
[----:B------:R-:W-:Y:S01]  /*1e20*/  ISETP.GE.U32.AND P4, PT, R6, UR7, PT ;  /* 0x0000000706007c0c */ /* 0x000fe2000bf86070 */
[----:B------:R-:W-:Y:S01]  /*1e30*/  IMAD.X R3, RZ, RZ, UR5, P0 ;  /* 0x00000005ff037e24 */ /* 0x000fe200080e06ff */
[----:B------:R-:W-:Y:S01]  /*1e40*/  ISETP.GE.U32.AND P3, PT, R4, UR7, PT ;  /* 0x0000000704007c0c */ /* 0x000fe2000bf66070 */
[C---:B------:R-:W-:Y:S01]  /*1e50*/  VIADD R4, R33.reuse, 0xa0 ;  /* 0x000000a021047836 */ /* 0x040fe20000000000 */
[----:B------:R-:W-:Y:S01]  /*1e60*/  ISETP.GE.U32.AND P5, PT, R0, UR7, PT ;  /* 0x0000000700007c0c */ /* 0x000fe2000bfa6070 */
[----:B------:R-:W-:-:S02]  /*1e70*/  VIADD R0, R33, 0xe0 ;  /* 0x000000e021007836 */ /* 0x000fc40000000000 */
[C---:B------:R-:W-:Y:S01]  /*1e80*/  VIADD R6, R33.reuse, 0xc0 ;  /* 0x000000c021067836 */ /* 0x040fe20000000000 */
[----:B------:R-:W-:Y:S01]  /*1e90*/  ISETP.GE.U32.AND P6, PT, R4, UR7, PT ;  /* 0x0000000704007c0c */ /* 0x000fe2000bfc6070 */
[----:B------:R-:W-:-:S03]  /*1ea0*/  VIADD R4, R33, 0x160 ;  /* 0x0000016021047836 */ /* 0x000fc60000000000 */
[----:B------:R-:W-:Y:S01]  /*1eb0*/  ISETP.GE.U32.AND P0, PT, R6, UR7, PT ;  /* 0x0000000706007c0c */ /* 0x000fe2000bf06070 */
[C---:B------:R-:W-:Y:S02]  /*1ec0*/  VIADD R37, R33.reuse, 0x100 ;  /* 0x0000010021257836 */ /* 0x040fe40000000000 */
[C---:B------:R-:W-:Y:S02]  /*1ed0*/  VIADD R36, R33.reuse, 0x120 ;  /* 0x0000012021247836 */ /* 0x040fe40000000000 */
[C---:B------:R-:W-:Y:S02]  /*1ee0*/  VIADD R35, R33.reuse, 0x1c0 ;  /* 0x000001c021237836 */ /* 0x040fe40000000000 */
[----:B------:R-:W-:Y:S02]  /*1ef0*/  VIADD R34, R33, 0x220 ;  /* 0x0000022021227836 */ /* 0x000fe40000000000 */
[----:B--2---:R-:W-:Y:S02]  /*1f00*/  IMAD.MOV.U32 R7, RZ, RZ, R5 ;  /* 0x000000ffff077224 */ /* 0x004fe400078e0005 */
[----:B------:R-:W2:Y:S01]  /*1f10*/  @!P1 LDG.E R5, desc[UR12][R2.64] ;  /* 0x0000000c02059981 */ /* 0x000ea2000c1e1900 */
[----:B------:R-:W-:Y:S01]  /*1f20*/  ISETP.GE.U32.AND P1, PT, R0, UR7, PT ;  /* 0x0000000700007c0c */ /* 0x000fe2000bf26070 */
[----:B------:R-:W-:-:S02]  /*1f30*/  IMAD.MOV.U32 R9, RZ, RZ, R7 ;  /* 0x000000ffff097224 */ /* 0x000fc400078e0007 */
[C---:B------:R-:W-:Y:S02]  /*1f40*/  VIADD R0, R33.reuse, 0x140 ;  /* 0x0000014021007836 */ /* 0x040fe40000000000 */
[--C-:B------:R-:W-:Y:S02]  /*1f50*/  IMAD.MOV.U32 R13, RZ, RZ, R7.reuse ;  /* 0x000000ffff0d7224 */ /* 0x100fe400078e0007 */
[----:B------:R-:W3:Y:S01]  /*1f60*/  @!P2 LDG.E R9, desc[UR12][R2.64+0x80] ;  /* 0x0000800c0209a981 */ /* 0x000ee2000c1e1900 */
[----:B------:R-:W-:Y:S01]  /*1f70*/  ISETP.GE.U32.AND P2, PT, R0, UR7, PT ;  /* 0x0000000700007c0c */ /* 0x000fe2000bf46070 */
[C---:B------:R-:W-:Y:S02]  /*1f80*/  VIADD R0, R33.reuse, 0x180 ;  /* 0x0000018021007836 */ /* 0x040fe40000000000 */
[--C-:B------:R-:W-:Y:S01]  /*1f90*/  IMAD.MOV.U32 R11, RZ, RZ, R7.reuse ;  /* 0x000000ffff0b7224 */ /* 0x100fe200078e0007 */
[----:B------:R-:W4:Y:S01]  /*1fa0*/  @!P4 LDG.E R13, desc[UR12][R2.64+0x180] ;  /* 0x0001800c020dc981 */ /* 0x000f22000c1e1900 */
[----:B------:R-:W-:Y:S01]  /*1fb0*/  IMAD.MOV.U32 R15, RZ, RZ, R7 ;  /* 0x000000ffff0f7224 */ /* 0x000fe200078e0007 */
[----:B------:R-:W-:Y:S01]  /*1fc0*/  ISETP.GE.U32.AND P4, PT, R0, UR7, PT ;  /* 0x0000000700007c0c */ /* 0x000fe2000bf86070 */
[----:B------:R-:W-:-:S02]  /*1fd0*/  VIADD R0, R33, 0x1a0 ;  /* 0x000001a021007836 */ /* 0x000fc40000000000 */
[----:B------:R-:W4:Y:S01]  /*1fe0*/  @!P3 LDG.E R11, desc[UR12][R2.64+0x100] ;  /* 0x0001000c020bb981 */ /* 0x000f22000c1e1900 */
[----:B------:R-:W-:-:S03]  /*1ff0*/  ISETP.GE.U32.AND P3, PT, R4, UR7, PT ;  /* 0x0000000704007c0c */ /* 0x000fc6000bf66070 */
[----:B------:R-:W4:Y:S01]  /*2000*/  @!P5 LDG.E R15, desc[UR12][R2.64+0x200] ;  /* 0x0002000c020fd981 */ /* 0x000f22000c1e1900 */
[----:B------:R-:W-:Y:S01]  /*2010*/  ISETP.GE.U32.AND P5, PT, R0, UR7, PT ;  /* 0x0000000700007c0c */ /* 0x000fe2000bfa6070 */
[--C-:B------:R-:W-:Y:S02]  /*2020*/  IMAD.MOV.U32 R17, RZ, RZ, R7.reuse ;  /* 0x000000ffff117224 */ /* 0x100fe400078e0007 */
[--C-:B------:R-:W-:Y:S02]  /*2030*/  IMAD.MOV.U32 R19, RZ, RZ, R7.reuse ;  /* 0x000000ffff137224 */ /* 0x100fe400078e0007 */
[--C-:B------:R-:W-:Y:S02]  /*2040*/  IMAD.MOV.U32 R21, RZ, RZ, R7.reuse ;  /* 0x000000ffff157224 */ /* 0x100fe400078e0007 */
[--C-:B------:R-:W-:Y:S01]  /*2050*/  IMAD.MOV.U32 R27, RZ, RZ, R7.reuse ;  /* 0x000000ffff1b7224 */ /* 0x100fe200078e0007 */
[----:B------:R-:W4:Y:S01]  /*2060*/  @!P6 LDG.E R17, desc[UR12][R2.64+0x280] ;  /* 0x0002800c0211e981 */ /* 0x000f22000c1e1900 */
[----:B------:R-:W-:-:S02]  /*2070*/  IMAD.MOV.U32 R29, RZ, RZ, R7 ;  /* 0x000000ffff1d7224 */ /* 0x000fc400078e0007 */
[--C-:B------:R-:W-:Y:S01]  /*2080*/  IMAD.MOV.U32 R41, RZ, RZ, R7.reuse ;  /* 0x000000ffff297224 */ /* 0x100fe200078e0007 */
[----:B------:R-:W4:Y:S01]  /*2090*/  @!P0 LDG.E R19, desc[UR12][R2.64+0x300] ;  /* 0x0003000c02138981 */ /* 0x000f22000c1e1900 */
[----:B------:R-:W-:Y:S02]  /*20a0*/  IMAD.MOV.U32 R43, RZ, RZ, R7 ;  /* 0x000000ffff2b7224 */ /* 0x000fe400078e0007 */
[C---:B------:R-:W-:Y:S01]  /*20b0*/  VIADD R4, R33.reuse, 0x1e0 ;  /* 0x000001e021047836 */ /* 0x040fe20000000000 */
[----:B------:R-:W4:Y:S01]  /*20c0*/  @!P1 LDG.E R21, desc[UR12][R2.64+0x380] ;  /* 0x0003800c02159981 */ /* 0x000f22000c1e1900 */
[C---:B------:R-:W-:Y:S02]  /*20d0*/  VIADD R0, R33.reuse, 0x200 ;  /* 0x0000020021007836 */ /* 0x040fe40000000000 */
[----:B------:R-:W-:Y:S01]  /*20e0*/  VIADD R33, R33, 0x240 ;  /* 0x0000024021217836 */ /* 0x000fe20000000000 */
[----:B------:R-:W4:Y:S01]  /*20f0*/  @!P2 LDG.E R27, desc[UR12][R2.64+0x500] ;  /* 0x0005000c021ba981 */ /* 0x000f22000c1e1900 */
[----:B------:R-:W-:-:S02]  /*2100*/  ISETP.GE.U32.AND P6, PT, R4, UR7, PT ;  /* 0x0000000704007c0c */ /* 0x000fc4000bfc6070 */
[----:B------:R-:W-:Y:S01]  /*2110*/  ISETP.GE.U32.AND P0, PT, R0, UR7, PT ;  /* 0x0000000700007c0c */ /* 0x000fe2000bf06070 */
[----:B------:R-:W4:Y:S01]  /*2120*/  @!P3 LDG.E R29, desc[UR12][R2.64+0x580] ;  /* 0x0005800c021db981 */ /* 0x000f22000c1e1900 */
[----:B------:R-:W-:Y:S02]  /*2130*/  ISETP.GE.U32.AND P1, PT, R37, UR7, PT ;  /* 0x0000000725007c0c */ /* 0x000fe4000bf26070 */
[----:B------:R-:W-:Y:S01]  /*2140*/  ISETP.GE.U32.AND P2, PT, R36, UR7, PT ;  /* 0x0000000724007c0c */ /* 0x000fe2000bf46070 */
[----:B------:R-:W4:Y:S01]  /*2150*/  @!P4 LDG.E R41, desc[UR12][R2.64+0x600] ;  /* 0x0006000c0229c981 */ /* 0x000f22000c1e1900 */
[----:B------:R-:W-:Y:S02]  /*2160*/  ISETP.GE.U32.AND P3, PT, R35, UR7, PT ;  /* 0x0000000723007c0c */ /* 0x000fe4000bf66070 */
[----:B------:R-:W-:Y:S01]  /*2170*/  ISETP.GE.U32.AND P4, PT, R34, UR7, PT ;  /* 0x0000000722007c0c */ /* 0x000fe2000bf86070 */
[----:B------:R-:W4:Y:S01]  /*2180*/  @!P5 LDG.E R43, desc[UR12][R2.64+0x680] ;  /* 0x0006800c022bd981 */ /* 0x000f22000c1e1900 */
[----:B------:R-:W-:Y:S01]  /*2190*/  ISETP.GE.U32.AND P5, PT, R33, UR7, PT ;  /* 0x0000000721007c0c */ /* 0x000fe2000bfa6070 */
[----:B------:R-:W-:-:S02]  /*21a0*/  IMAD.MOV.U32 R0, RZ, RZ, R7 ;  /* 0x000000ffff007224 */ /* 0x000fc400078e0007 */
[--C-:B------:R-:W-:Y:S02]  /*21b0*/  IMAD.MOV.U32 R4, RZ, RZ, R7.reuse ;  /* 0x000000ffff047224 */ /* 0x100fe400078e0007 */
[--C-:B------:R-:W-:Y:S02]  /*21c0*/  IMAD.MOV.U32 R23, RZ, RZ, R7.reuse ;  /* 0x000000ffff177224 */ /* 0x100fe400078e0007 */
[--C-:B------:R-:W-:Y:S01]  /*21d0*/  IMAD.MOV.U32 R25, RZ, RZ, R7.reuse ;  /* 0x000000ffff197224 */ /* 0x100fe200078e0007 */
[----:B------:R-:W4:Y:S01]  /*21e0*/  @!P6 LDG.E R0, desc[UR12][R2.64+0x780] ;  /* 0x0007800c0200e981 */ /* 0x000f22000c1e1900 */
[--C-:B------:R-:W-:Y:S02]  /*21f0*/  IMAD.MOV.U32 R45, RZ, RZ, R7.reuse ;  /* 0x000000ffff2d7224 */ /* 0x100fe400078e0007 */
[----:B------:R-:W-:Y:S01]  /*2200*/  IMAD.MOV.U32 R6, RZ, RZ, R7 ;  /* 0x000000ffff067224 */ /* 0x000fe200078e0007 */
[----:B------:R-:W4:Y:S04]  /*2210*/  @!P0 LDG.E R4, desc[UR12][R2.64+0x800] ;  /* 0x0008000c02048981 */ /* 0x000f28000c1e1900 */
[----:B------:R-:W4:Y:S04]  /*2220*/  @!P1 LDG.E R23, desc[UR12][R2.64+0x400] ;  /* 0x0004000c02179981 */ /* 0x000f28000c1e1900 */
[----:B------:R-:W4:Y:S04]  /*2230*/  @!P2 LDG.E R25, desc[UR12][R2.64+0x480] ;  /* 0x0004800c0219a981 */ /* 0x000f28000c1e1900 */
[----:B------:R-:W4:Y:S04]  /*2240*/  @!P3 LDG.E R45, desc[UR12][R2.64+0x700] ;  /* 0x0007000c022db981 */ /* 0x000f28000c1e1900 */
[----:B------:R-:W4:Y:S04]  /*2250*/  @!P4 LDG.E R6, desc[UR12][R2.64+0x880] ;  /* 0x0008800c0206c981 */ /* 0x000f28000c1e1900 */
[----:B------:R-:W4:Y:S01]  /*2260*/  @!P5 LDG.E R7, desc[UR12][R2.64+0x900] ;  /* 0x0009000c0207d981 */ /* 0x000f22000c1e1900 */
[----:B------:R-:W0:Y:S01]  /*2270*/  S2R R39, SR_LANEID ;  /* 0x0000000000277919 */ /* 0x000e220000000000 */
[----:B------:R-:W1:Y:S01]  /*2280*/  S2UR UR5, SR_CgaCtaId ;  /* 0x00000000000579c3 */ /* 0x000e620000008800 */
[----:B------:R-:W-:Y:S01]  /*2290*/  SHF.R.U32.HI R40, RZ, 0x5, R31 ;  /* 0x00000005ff287819 */ /* 0x000fe2000001161f */
[----:B------:R-:W-:-:S02]  /*22a0*/  UMOV UR4, 0x400 ;  /* 0x0000040000047882 */ /* 0x000fc40000000000 */
[----:B-1----:R-:W-:Y:S02]  /*22b0*/  ULEA UR4, UR5, UR4, 0x18 ;  /* 0x0000000405047291 */ /* 0x002fe4000f8ec0ff */
[----:B0-----:R-:W-:-:S05]  /*22c0*/  IMAD R30, R40, 0x260, R39 ;  /* 0x00000260281e7824 */ /* 0x001fca00078e0227 */
[----:B------:R-:W-:-:S05]  /*22d0*/  LEA R30, R30, UR4, 0x2 ;  /* 0x000000041e1e7c11 */ /* 0x000fca000f8e10ff */
[----:B------:R-:W-:Y:S01]  /*22e0*/  IMAD R8, R39, 0x48, R30 ;  /* 0x0000004827087824 */ /* 0x000fe200078e021e */
[----:B------:R-:W-:Y:S01]  /*22f0*/  UISETP.NE.AND UP0, UPT, UR6, URZ, UPT ;  /* 0x000000ff0600728c */ /* 0x000fe2000bf05270 */
        /* <DEDUP_REMOVED lines=41> */
[----:B0-----:R-:W-:Y:S02]  /*2590*/  IADD3 R8, PT, PT, R28, R29, R32 ;  /* 0x0000001d1c087210 */ /* 0x001fe40007ffe020 */
[----:B------:R-:W-:Y:S02]  /*25a0*/  ISETP.NE.AND P1, PT, R39, 0x1f, PT ;  /* 0x0000001f2700780c */ /* 0x000fe40003f25270 */
[----:B------:R-:W-:Y:S02]  /*25b0*/  IADD3 R8, PT, PT, R26, R27, R8 ;  /* 0x0000001b1a087210 */ /* 0x000fe40007ffe008 */
[----:B------:R-:W-:Y:S02]  /*25c0*/  ISETP.NE.AND P2, PT, R40, 0xc, PT ;  /* 0x0000000c2800780c */ /* 0x000fe40003f45270 */
        /* <DEDUP_REMOVED lines=30> */
[----:B------:R-:W-:-:S03]  /*27b0*/  IMAD.IADD R11, R11, 0x1, R10 ;  /* 0x000000010b0b7824 */ /* 0x000fc600078e020a */
        /* <DEDUP_REMOVED lines=16> */
[----:B------:R-:W-:-:S04]  /*28c0*/  ISETP.NE.AND P0, PT, R40, 0x8, PT ;  /* 0x000000082800780c */ /* 0x000fc80003f05270 */
[----:B------:R-:W-:Y:S02]  /*28d0*/  SEL R8, R15, R8, !P0 ;  /* 0x000000080f087207 */ /* 0x000fe40004000000 */
[----:B------:R-:W-:Y:S02]  /*28e0*/  ISETP.NE.AND P0, PT, R40, 0xa, PT ;  /* 0x0000000a2800780c */ /* 0x000fe40003f05270 */
[----:B------:R-:W-:Y:S02]  /*28f0*/  SEL R8, R16, R8, !P1 ;  /* 0x0000000810087207 */ /* 0x000fe40004800000 */
[----:B------:R-:W-:Y:S02]  /*2900*/  ISETP.NE.AND P1, PT, R40, 0xb, PT ;  /* 0x0000000b2800780c */ /* 0x000fe40003f25270 */
[----:B------:R-:W-:Y:S02]  /*2910*/  SEL R8, R17, R8, !P0 ;  /* 0x0000000811087207 */ /* 0x000fe40004000000 */
[----:B------:R-:W-:-:S02]  /*2920*/  ISETP.GE.U32.AND P0, PT, R31, 0x20, PT ;  /* 0x000000201f00780c */ /* 0x000fc40003f06070 */
[----:B------:R-:W-:Y:S01]  /*2930*/  SEL R8, R18, R8, !P1 ;  /* 0x0000000812087207 */ /* 0x000fe20004800000 */
[----:B------:R-:W-:Y:S01]  /*2940*/  @!P2 IMAD.IADD R8, R19, 0x1, R18 ;  /* 0x000000011308a824 */ /* 0x000fe200078e0212 */
[----:B------:R-:W-:-:S04]  /*2950*/  ISETP.NE.AND P1, PT, R39, RZ, PT ;  /* 0x000000ff2700720c */ /* 0x000fc80003f25270 */
[----:B------:R-:W-:Y:S02]  /*2960*/  SEL R41, R41, RZ, P1 ;  /* 0x000000ff29297207 */ /* 0x000fe40000800000 */
[----:B------:R-:W-:-:S04]  /*2970*/  SEL R9, R8, RZ, P0 ;  /* 0x000000ff08097207 */ /* 0x000fc80000000000 */
[----:B-----5:R-:W-:Y:S01]  /*2980*/  IADD3 R9, PT, PT, R9, R41, R38 ;  /* 0x0000002909097210 */ /* 0x020fe20007ffe026 */
[----:B------:R-:W-:Y:S06]  /*2990*/  BRA `(.L_x_246) ;  /* 0x0000000c005c7947 */ /* 0x000fec0003800000 */
.L_x_245:
[----:B0-----:R-:W-:Y:S02]  /*29a0*/  IADD3 R8, PT, PT, R28, R29, R32 ;  /* 0x0000001d1c087210 */ /* 0x001fe40007ffe020 */
[C---:B------:R-:W-:Y:S02]  /*29b0*/  ISETP.NE.AND P1, PT, R39.reuse, 0x1f, PT ;  /* 0x0000001f2700780c */ /* 0x040fe40003f25270 */
[----:B------:R-:W-:Y:S02]  /*29c0*/  IADD3 R8, PT, PT, R26, R27, R8 ;  /* 0x0000001b1a087210 */ /* 0x000fe40007ffe008 */
        /* <DEDUP_REMOVED lines=37> */
[----:B------:R-:W-:Y:S01]  /*2c20*/  IMAD.IADD R14, R14, 0x1, R13 ;  /* 0x000000010e0e7824 */ /* 0x000fe200078e020d */
[----:B------:R-:W0:Y:S02]  /*2c30*/  LDS R11, [UR4+0x40] ;  /* 0x00004004ff0b7984 */ /* 0x000e240008000800 */
        /* <DEDUP_REMOVED lines=14> */
[----:B------:R-:W-:-:S04]  /*2d20*/  ISETP.NE.AND P0, PT, R40, 0xa, PT ;  /* 0x0000000a2800780c */ /* 0x000fc80003f05270 */
[----:B------:R-:W-:Y:S01]  /*2d30*/  SEL R8, R17, R8, !P0 ;  /* 0x0000000811087207 */ /* 0x000fe20004000000 */
[----:B------:R-:W-:Y:S01]  /*2d40*/  IMAD.IADD R17, R41, 0x1, -R38 ;  /* 0x0000000129117824 */ /* 0x000fe200078e0a26 */
[----:B------:R-:W-:-:S04]  /*2d50*/  ISETP.NE.AND P0, PT, R40, 0xb, PT ;  /* 0x0000000b2800780c */ /* 0x000fc80003f05270 */
[----:B------:R-:W-:Y:S02]  /*2d60*/  SEL R8, R18, R8, !P0 ;  /* 0x0000000812087207 */ /* 0x000fe40004000000 */
[----:B------:R-:W-:Y:S01]  /*2d70*/  ISETP.GT.U32.AND P0, PT, R31, 0x1f, PT ;  /* 0x0000001f1f00780c */ /* 0x000fe20003f04070 */
[----:B0-----:R-:W-:Y:S01]  /*2d80*/  IMAD.IADD R11, R19, 0x1, R11 ;  /* 0x00000001130b7824 */ /* 0x001fe200078e020b */
        /* <DEDUP_REMOVED lines=22> */
.L_x_292:
[----:B------:R-:W-:Y:S05]  /*2ef0*/  @!P0 BRA `(.L_x_249) ;  /* 0x0000000000248947 */ /* 0x000fea0003800000 */
[----:B------:R-:W-:-:S07]  /*2f00*/  IMAD.MOV.U32 R14, RZ, RZ, 0x1de ;  /* 0x000001deff0e7424 */ /* 0x000fce00078e00ff */
.L_x_251:
[----:B------:R-:W-:Y:S05]  /*2f10*/  NANOSLEEP R14 ;  /* 0x0000000e0000735d */ /* 0x000fea0003800000 */
[----:B------:R-:W2:Y:S01]  /*2f20*/  LD.E.64.STRONG.GPU R8, desc[UR12][R12.64+0x100] ;  /* 0x0001000c0c087980 */ /* 0x000ea2000c10fb00 */
[----:B------:R-:W-:Y:S01]  /*2f30*/  UMOV UR5, 0xffffffff ;  /* 0xffffffff00057882 */ /* 0x000fe20000000000 */
[----:B------:R-:W-:Y:S02]  /*2f40*/  SHF.R.U32.HI R14, RZ, 0x1, R14 ;  /* 0x00000001ff0e7819 */ /* 0x000fe4000001160e */
[----:B--2---:R-:W-:Y:S01]  /*2f50*/  ISETP.NE.AND P0, PT, R8, 0x63, PT ;  /* 0x000000630800780c */ /* 0x004fe20003f05270 */
[----:B------:R-:W-:-:S12]  /*2f60*/  BRA.DIV UR5, `(.L_x_250) ;  /* 0x0000001a05747947 */ /* 0x000fd8000b800000 */
[----:B------:R-:W-:-:S13]  /*2f70*/  VOTE.ANY P0, !P0 ;  /* 0x0000000000ff7806 */ /* 0x000fda0004000100 */
.L_x_295:
[----:B------:R-:W-:Y:S05]  /*2f80*/  @P0 BRA `(.L_x_251) ;  /* 0xfffffffc00e00947 */ /* 0x000fea000383ffff */
.L_x_249:
[----:B------:R-:W-:Y:S01]  /*2f90*/  UMOV UR5, 0xffffffff ;  /* 0xffffffff00057882 */ /* 0x000fe20000000000 */
[----:B------:R-:W-:Y:S02]  /*2fa0*/  ISETP.NE.AND P2, PT, R8, 0x65, PT ;  /* 0x000000650800780c */ /* 0x000fe40003f45270 */
[----:B------:R-:W-:Y:S11]  /*2fb0*/  BRA.DIV UR5, `(.L_x_252) ;  /* 0x0000001a05807947 */ /* 0x000ff6000b800000 */
[----:B------:R-:W0:Y:S01]  /*2fc0*/  S2R R19, SR_GEMASK ;  /* 0x0000000000137919 */ /* 0x000e220000003c00 */
[----:B------:R-:W-:-:S04]  /*2fd0*/  VOTE.ANY R10, PT, !P2 ;  /* 0x00000000000a7806 */ /* 0x000fc800050e0100 */
[----:B0-----:R-:W-:-:S05]  /*2fe0*/  LOP3.LUT R10, R10, 0x80000000, R19, 0xec, !PT ;  /* 0x800000000a0a7812 */ /* 0x001fca00078eec13 */
[----:B------:R-:W-:-:S05]  /*2ff0*/  VIADD R13, R10, 0xffffffff ;  /* 0xffffffff0a0d7836 */ /* 0x000fca0000000000 */
[----:B------:R-:W-:Y:S01]  /*3000*/  LOP3.LUT R13, R10, R13, RZ, 0xc, !PT ;  /* 0x0000000d0a0d7212 */ /* 0x000fe200078e0cff */
[----:B------:R-:W-:-:S03]  /*3010*/  VIADD R10, R39, 0x2 ;  /* 0x00000002270a7836 */ /* 0x000fc60000000000 */
[----:B------:R-:W0:Y:S02]  /*3020*/  POPC R15, R13 ;  /* 0x0000000d000f7309 */ /* 0x000e240000000000 */
[----:B0-----:R-:W0:Y:S01]  /*3030*/  SHFL.DOWN PT, R16, R9, 0x1, R15 ;  /* 0x0820000009107989 */ /* 0x001e2200000e000f */
[----:B------:R-:W-:-:S04]  /*3040*/  ISETP.GE.AND P0, PT, R39, R15, PT ;  /* 0x0000000f2700720c */ /* 0x000fc80003f06270 */
[----:B0-----:R-:W-:Y:S02]  /*3050*/  SEL R16, R16, RZ, !P0 ;  /* 0x000000ff10107207 */ /* 0x001fe40004000000 */
[----:B------:R-:W-:Y:S01]  /*3060*/  ISETP.GT.AND P0, PT, R10, R15, PT ;  /* 0x0000000f0a00720c */ /* 0x000fe20003f04270 */
[----:B------:R-:W-:Y:S02]  /*3070*/  VIADD R10, R39, 0x4 ;  /* 0x00000004270a7836 */ /* 0x000fe40000000000 */
[----:B------:R-:W-:-:S05]  /*3080*/  IMAD.IADD R12, R16, 0x1, R9 ;  /* 0x00000001100c7824 */ /* 0x000fca00078e0209 */
[----:B------:R-:W0:Y:S02]  /*3090*/  SHFL.DOWN PT, R16, R12, 0x2, R15 ;  /* 0x084000000c107989 */ /* 0x000e2400000e000f */
[----:B0-----:R-:W-:Y:S02]  /*30a0*/  SEL R43, R16, RZ, !P0 ;  /* 0x000000ff102b7207 */ /* 0x001fe40004000000 */
[----:B------:R-:W-:Y:S01]  /*30b0*/  ISETP.GT.AND P0, PT, R10, R15, PT ;  /* 0x0000000f0a00720c */ /* 0x000fe20003f04270 */
[----:B------:R-:W-:Y:S02]  /*30c0*/  VIADD R10, R39, 0x8 ;  /* 0x00000008270a7836 */ /* 0x000fe40000000000 */
[----:B------:R-:W-:Y:S02]  /*30d0*/  IMAD.IADD R38, R12, 0x1, R43 ;  /* 0x000000010c267824 */ /* 0x000fe400078e022b */
[----:B------:R-:W0:Y:S03]  /*30e0*/  LDC.64 R12, c[0x0][0x390] ;  /* 0x0000e400ff0c7b82 */ /* 0x000e260000000a00 */
[----:B------:R-:W1:Y:S02]  /*30f0*/  SHFL.DOWN PT, R16, R38, 0x4, R15 ;  /* 0x0880000026107989 */ /* 0x000e6400000e000f */
[----:B-1----:R-:W-:-:S02]  /*3100*/  SEL R9, R16, RZ, !P0 ;  /* 0x000000ff10097207 */ /* 0x002fc40004000000 */
[----:B------:R-:W-:-:S03]  /*3110*/  ISETP.GT.AND P0, PT, R10, R15, PT ;  /* 0x0000000f0a00720c */ /* 0x000fc60003f04270 */
[----:B------:R-:W-:Y:S01]  /*3120*/  IMAD.IADD R44, R38, 0x1, R9 ;  /* 0x00000001262c7824 */ /* 0x000fe200078e0209 */
[----:B0-----:R-:W-:-:S04]  /*3130*/  IADD3 R38, P3, PT, R12, 0x100, RZ ;  /* 0x000001000c267810 */ /* 0x001fc80007f7e0ff */
[----:B------:R-:W0:Y:S01]  /*3140*/  SHFL.DOWN PT, R16, R44, 0x8, R15 ;  /* 0x090000002c107989 */ /* 0x000e2200000e000f */
[----:B------:R-:W-:Y:S01]  /*3150*/  IMAD.X R43, RZ, RZ, R13, P3 ;  /* 0x000000ffff2b7224 */ /* 0x000fe200018e060d */
[----:B0-----:R-:W-:Y:S02]  /*3160*/  SEL R9, R16, RZ, !P0 ;  /* 0x000000ff10097207 */ /* 0x001fe40004000000 */
[----:B------:R-:W-:Y:S01]  /*3170*/  ISETP.NE.AND P0, PT, R8, 0x65, PT ;  /* 0x000000650800780c */ /* 0x000fe20003f05270 */
[----:B------:R-:W-:Y:S02]  /*3180*/  VIADD R8, R39, 0x10 ;  /* 0x0000001027087836 */ /* 0x000fe40000000000 */
[----:B------:R-:W-:-:S03]  /*3190*/  IMAD.IADD R42, R44, 0x1, R9 ;  /* 0x000000012c2a7824 */ /* 0x000fc600078e0209 */
[----:B------:R-:W-:Y:S02]  /*31a0*/  ISETP.GT.AND P2, PT, R8, R15, PT ;  /* 0x0000000f0800720c */ /* 0x000fe40003f44270 */
[----:B------:R-:W0:Y:S05]  /*31b0*/  SHFL.DOWN PT, R16, R42, 0x10, R15 ;  /* 0x0a0000002a107989 */ /* 0x000e2a00000e000f */
[----:B------:R-:W-:Y:S02]  /*31c0*/  VOTE.ALL P0, P0 ;  /* 0x0000000000ff7806 */ /* 0x000fe40000000000 */
[----:B0-----:R-:W-:-:S05]  /*31d0*/  SEL R9, R16, RZ, !P2 ;  /* 0x000000ff10097207 */ /* 0x001fca0005000000 */
[----:B------:R-:W-:-:S07]  /*31e0*/  IMAD.IADD R12, R42, 0x1, R9 ;  /* 0x000000012a0c7824 */ /* 0x000fce00078e0209 */
.L_x_304:
[----:B------:R-:W-:Y:S05]  /*31f0*/  @!P0 BRA `(.L_x_253) ;  /* 0x0000000000e48947 */ /* 0x000fea0003800000 */
[----:B------:R-:W-:-:S07]  /*3200*/  IMAD.MOV.U32 R42, RZ, RZ, 0x1de ;  /* 0x000001deff2a7424 */ /* 0x000fce00078e00ff */
.L_x_259:
[----:B------:R-:W-:Y:S02]  /*3210*/  IMAD.MOV.U32 R8, RZ, RZ, R38 ;  /* 0x000000ffff087224 */ /* 0x000fe400078e0026 */
[----:B------:R-:W-:Y:S02]  /*3220*/  IMAD.MOV.U32 R9, RZ, RZ, R43 ;  /* 0x000000ffff097224 */ /* 0x000fe400078e002b */
        /* <DEDUP_REMOVED lines=8> */
.L_x_307:
[----:B------:R-:W-:Y:S05]  /*32b0*/  @!P0 BRA `(.L_x_255) ;  /* 0x0000000000248947 */ /* 0x000fea0003800000 */
[----:B------:R-:W-:-:S07]  /*32c0*/  IMAD.MOV.U32 R13, RZ, RZ, R42 ;  /* 0x000000ffff0d7224 */ /* 0x000fce00078e002a */
.L_x_257:
[----:B------:R-:W-:Y:S05]  /*32d0*/  NANOSLEEP R13 ;  /* 0x0000000d0000735d */ /* 0x000fea0003800000 */
[----:B------:R-:W2:Y:S01]  /*32e0*/  LD.E.64.STRONG.GPU R8, desc[UR12][R14.64+-0x100] ;  /* 0xffff000c0e087980 */ /* 0x000ea2000c10fb00 */
[----:B------:R-:W-:Y:S01]  /*32f0*/  UMOV UR5, 0xffffffff ;  /* 0xffffffff00057882 */ /* 0x000fe20000000000 */
[----:B------:R-:W-:Y:S02]  /*3300*/  SHF.R.U32.HI R13, RZ, 0x1, R13 ;  /* 0x00000001ff0d7819 */ /* 0x000fe4000001160d */
[----:B--2---:R-:W-:Y:S01]  /*3310*/  ISETP.NE.AND P0, PT, R8, 0x63, PT ;  /* 0x000000630800780c */ /* 0x004fe20003f05270 */
[----:B------:R-:W-:-:S12]  /*3320*/  BRA.DIV UR5, `(.L_x_256) ;  /* 0x0000001a05c87947 */ /* 0x000fd8000b800000 */
[----:B------:R-:W-:-:S13]  /*3330*/  VOTE.ANY P0, !P0 ;  /* 0x0000000000ff7806 */ /* 0x000fda0004000100 */
.L_x_310:
[----:B------:R-:W-:Y:S05]  /*3340*/  @P0 BRA `(.L_x_257) ;  /* 0xfffffffc00e00947 */ /* 0x000fea000383ffff */
.L_x_255:
[----:B------:R-:W-:Y:S01]  /*3350*/  UMOV UR5, 0xffffffff ;  /* 0xffffffff00057882 */ /* 0x000fe20000000000 */
[----:B------:R-:W-:Y:S02]  /*3360*/  ISETP.NE.AND P0, PT, R8, 0x65, PT ;  /* 0x000000650800780c */ /* 0x000fe40003f05270 */
[----:B------:R-:W-:Y:S11]  /*3370*/  BRA.DIV UR5, `(.L_x_258) ;  /* 0x0000001a05d47947 */ /* 0x000ff6000b800000 */
[----:B------:R-:W-:Y:S01]  /*3380*/  VOTE.ANY R10, PT, !P0 ;  /* 0x00000000000a7806 */ /* 0x000fe200040e0100 */
[----:B------:R-:W-:-:S03]  /*3390*/  VIADD R18, R18, 0xffffffe0 ;  /* 0xffffffe012127836 */ /* 0x000fc60000000000 */
[----:B------:R-:W-:-:S05]  /*33a0*/  LOP3.LUT R10, R10, 0x80000000, R19, 0xec, !PT ;  /* 0x800000000a0a7812 */ /* 0x000fca00078eec13 */
        /* <DEDUP_REMOVED lines=14> */
[----:B------:R-:W-:-:S05]  /*3490*/  IMAD.IADD R45, R44, 0x1, R45 ;  /* 0x000000012c2d7824 */ /* 0x000fca00078e022d */
[----:B------:R-:W0:Y:S02]  /*34a0*/  SHFL.DOWN PT, R16, R45, 0x4, R15 ;  /* 0x088000002d107989 */ /* 0x000e2400000e000f */
[----:B0-----:R-:W-:Y:S02]  /*34b0*/  SEL R16, R16, RZ, !P0 ;  /* 0x000000ff10107207 */ /* 0x001fe40004000000 */
[----:B------:R-:W-:-:S03]  /*34c0*/  ISETP.GT.AND P0, PT, R10, R15, PT ;  /* 0x0000000f0a00720c */ /* 0x000fc60003f04270 */
[----:B------:R-:W-:-:S05]  /*34d0*/  IMAD.IADD R9, R45, 0x1, R16 ;  /* 0x000000012d097824 */ /* 0x000fca00078e0210 */
[----:B------:R-:W0:Y:S02]  /*34e0*/  SHFL.DOWN PT, R16, R9, 0x8, R15 ;  /* 0x0900000009107989 */ /* 0x000e2400000e000f */
[----:B0-----:R-:W-:Y:S02]  /*34f0*/  SEL R16, R16, RZ, !P0 ;  /* 0x000000ff10107207 */ /* 0x001fe40004000000 */
[----:B------:R-:W-:Y:S01]  /*3500*/  ISETP.NE.AND P0, PT, R8, 0x65, PT ;  /* 0x000000650800780c */ /* 0x000fe20003f05270 */
[----:B------:R-:W-:Y:S02]  /*3510*/  VIADD R8, R39, 0x10 ;  /* 0x0000001027087836 */ /* 0x000fe40000000000 */
[----:B------:R-:W-:-:S03]  /*3520*/  IMAD.IADD R44, R9, 0x1, R16 ;  /* 0x00000001092c7824 */ /* 0x000fc600078e0210 */
[----:B------:R-:W-:Y:S02]  /*3530*/  ISETP.GT.AND P2, PT, R8, R15, PT ;  /* 0x0000000f0800720c */ /* 0x000fe40003f44270 */
[----:B------:R-:W0:Y:S05]  /*3540*/  SHFL.DOWN PT, R16, R44, 0x10, R15 ;  /* 0x0a0000002c107989 */ /* 0x000e2a00000e000f */
[----:B------:R-:W-:Y:S02]  /*3550*/  VOTE.ALL P0, P0 ;  /* 0x0000000000ff7806 */ /* 0x000fe40000000000 */
[----:B0-----:R-:W-:-:S04]  /*3560*/  SEL R13, R16, RZ, !P2 ;  /* 0x000000ff100d7207 */ /* 0x001fc80005000000 */
[----:B------:R-:W-:-:S07]  /*3570*/  IADD3 R12, PT, PT, R44, R13, R12 ;  /* 0x0000000d2c0c7210 */ /* 0x000fce0007ffe00c */
.L_x_319:
[----:B------:R-:W-:Y:S05]  /*3580*/  @P0 BRA `(.L_x_259) ;  /* 0xfffffffc00200947 */ /* 0x000fea000383ffff */
.L_x_253:
[----:B------:R-:W-:Y:S01]  /*3590*/  ISETP.NE.AND P0, PT, R39, RZ, PT ;  /* 0x000000ff2700720c */ /* 0x000fe20003f05270 */
[----:B------:R-:W0:Y:S01]  /*35a0*/  @!P1 S2R R9, SR_CgaCtaId ;  /* 0x0000000000099919 */ /* 0x000e220000008800 */
[----:B------:R-:W-:Y:S01]  /*35b0*/  @!P1 MOV R8, 0x400 ;  /* 0x0000040000089802 */ /* 0x000fe20000000f00 */
[----:B------:R-:W-:Y:S02]  /*35c0*/  @!P1 IMAD.IADD R11, R11, 0x1, R12 ;  /* 0x000000010b0b9824 */ /* 0x000fe400078e020c */
[----:B------:R-:W-:-:S05]  /*35d0*/  @!P1 IMAD.MOV.U32 R10, RZ, RZ, 0x65 ;  /* 0x00000065ff0a9424 */ /* 0x000fca00078e00ff */
[----:B------:R1:W-:Y:S03]  /*35e0*/  @!P1 ST.E.64.STRONG.GPU desc[UR12][R40.64+0x100], R10 ;  /* 0x0001000a28009985 */ /* 0x0003e6000c10fb0c */
[----:B------:R-:W-:Y:S01]  /*35f0*/  @!P0 MOV R13, 0x400 ;  /* 0x00000400000d8802 */ /* 0x000fe20000000f00 */
[----:B------:R-:W2:Y:S01]  /*3600*/  @!P0 S2R R14, SR_CgaCtaId ;  /* 0x00000000000e8919 */ /* 0x000ea20000008800 */
[----:B0-----:R-:W-:Y:S01]  /*3610*/  @!P1 LEA R9, R9, R8, 0x18 ;  /* 0x0000000809099211 */ /* 0x001fe200078ec0ff */
[----:B------:R-:W-:Y:S02]  /*3620*/  IMAD.MOV.U32 R8, RZ, RZ, R17 ;  /* 0x000000ffff087224 */ /* 0x000fe400078e0011 */
[----:B------:R-:W-:Y:S02]  /*3630*/  @!P0 IMAD.MOV.U32 R8, RZ, RZ, R12 ;  /* 0x000000ffff088224 */ /* 0x000fe400078e000c */
[----:B------:R1:W-:Y:S04]  /*3640*/  @!P1 STS [R9+0x8], R11 ;  /* 0x0000080b09009388 */ /* 0x0003e80000000800 */
[----:B------:R1:W-:Y:S01]  /*3650*/  @!P1 STS [R9+0x4], R12 ;  /* 0x0000040c09009388 */ /* 0x0003e20000000800 */
[----:B--2---:R-:W-:-:S05]  /*3660*/  @!P0 LEA R13, R14, R13, 0x18 ;  /* 0x0000000d0e0d8211 */ /* 0x004fca00078ec0ff */
[----:B------:R1:W-:Y:S02]  /*3670*/  @!P0 STS [R13+0x54], R12 ;  /* 0x0000540c0d008388 */ /* 0x0003e40000000800 */
.L_x_247:
        /* <DEDUP_REMOVED lines=9> */
.L_x_246:
[----:B------:R-:W-:Y:S01]  /*3710*/  IMAD.IADD R32, R32, 0x1, R9 ;  /* 0x0000000120207824 */ /* 0x000fe200078e0209 */
[----:B------:R-:W0:Y:S01]  /*3720*/  S2R R11, SR_LANEID ;  /* 0x00000000000b7919 */ /* 0x000e220000000000 */
[----:B------:R-:W-:Y:S02]  /*3730*/  BAR.SYNC.DEFER_BLOCKING 0x0 ;  /* 0x0000000000007b1d */ /* 0x000fe40000010000 */
[----:B------:R-:W-:Y:S01]  /*3740*/  IMAD.IADD R29, R29, 0x1, R32 ;  /* 0x000000011d1d7824 */ /* 0x000fe200078e0220 */
[----:B------:R-:W-:Y:S01]  /*3750*/  ISETP.NE.AND P0, PT, R31, RZ, PT ;  /* 0x000000ff1f00720c */ /* 0x000fe20003f05270 */
[----:B------:R-:W-:Y:S02]  /*3760*/  IMAD.U32 R14, RZ, RZ, UR7 ;  /* 0x00000007ff0e7e24 */ /* 0x000fe4000f8e00ff */
[----:B------:R-:W-:Y:S01]  /*3770*/  IMAD.IADD R28, R28, 0x1, R29 ;  /* 0x000000011c1c7824 */ /* 0x000fe200078e021d */
[----:B------:R-:W1:Y:S01]  /*3780*/  LDCU.64 UR8, c[0x0][0x388] ;  /* 0x00007100ff0877ac */ /* 0x000e620008000a00 */
[----:B------:R-:W2:Y:S02]  /*3790*/  S2R R12, SR_TID.X ;  /* 0x00000000000c7919 */ /* 0x000ea40000002100 */
[----:B------:R-:W-:-:S04]  /*37a0*/  IMAD.IADD R27, R27, 0x1, R28 ;  /* 0x000000011b1b7824 */ /* 0x000fc800078e021c */
[----:B------:R-:W-:-:S04]  /*37b0*/  IMAD.IADD R26, R26, 0x1, R27 ;  /* 0x000000011a1a7824 */ /* 0x000fc800078e021b */
[----:B------:R-:W-:-:S04]  /*37c0*/  IMAD.IADD R25, R25, 0x1, R26 ;  /* 0x0000000119197824 */ /* 0x000fc800078e021a */
[----:B------:R-:W-:-:S04]  /*37d0*/  IMAD.IADD R24, R24, 0x1, R25 ;  /* 0x0000000118187824 */ /* 0x000fc800078e0219 */
[----:B------:R-:W-:Y:S02]  /*37e0*/  IMAD.IADD R23, R23, 0x1, R24 ;  /* 0x0000000117177824 */ /* 0x000fe400078e0218 */
[----:B0-----:R-:W-:Y:S02]  /*37f0*/  IMAD R10, R11, 0x48, R30 ;  /* 0x000000480b0a7824 */ /* 0x001fe400078e021e */
[----:B------:R-:W-:-:S03]  /*3800*/  IMAD.IADD R22, R22, 0x1, R23 ;  /* 0x0000000116167824 */ /* 0x000fc600078e0217 */
[----:B------:R0:W-:Y:S01]  /*3810*/  STS [R10], R9 ;  /* 0x000000090a007388 */ /* 0x0001e20000000800 */
[----:B------:R-:W-:-:S03]  /*3820*/  IMAD.IADD R21, R21, 0x1, R22 ;  /* 0x0000000115157824 */ /* 0x000fc600078e0216 */
[----:B------:R-:W-:Y:S01]  /*3830*/  STS [R10+0x4], R32 ;  /* 0x000004200a007388 */ /* 0x000fe20000000800 */
        /* <DEDUP_REMOVED lines=12> */
[----:B0-----:R-:W-:-:S03]  /*3900*/  IMAD.IADD R9, R2, 0x1, R3 ;  /* 0x0000000102097824 */ /* 0x001fc600078e0203 */
[----:B------:R-:W-:Y:S01]  /*3910*/  STS [R10+0x20], R23 ;  /* 0x000020170a007388 */ /* 0x000fe20000000800 */
[----:B------:R-:W-:-:S03]  /*3920*/  IMAD.IADD R0, R0, 0x1, R9 ;  /* 0x0000000100007824 */ /* 0x000fc600078e0209 */
[----:B------:R-:W-:Y:S04]  /*3930*/  STS [R10+0x24], R22 ;  /* 0x000024160a007388 */ /* 0x000fe80000000800 */
[----:B------:R-:W-:Y:S04]  /*3940*/  STS [R10+0x28], R21 ;  /* 0x000028150a007388 */ /* 0x000fe80000000800 */
[----:B------:R-:W-:Y:S04]  /*3950*/  STS [R10+0x2c], R20 ;  /* 0x00002c140a007388 */ /* 0x000fe80000000800 */
[----:B------:R-:W-:Y:S04]  /*3960*/  STS [R10+0x30], R7 ;  /* 0x000030070a007388 */ /* 0x000fe80000000800 */
[----:B------:R-:W-:Y:S04]  /*3970*/  STS [R10+0x34], R6 ;  /* 0x000034060a007388 */ /* 0x000fe80000000800 */
[----:B------:R-:W-:Y:S04]  /*3980*/  STS [R10+0x38], R5 ;  /* 0x000038050a007388 */ /* 0x000fe80000000800 */
[----:B------:R-:W-:Y:S04]  /*3990*/  STS [R10+0x3c], R8 ;  /* 0x00003c080a007388 */ /* 0x000fe80000000800 */
[----:B------:R2:W-:Y:S04]  /*39a0*/  STS [R10+0x40], R3 ;  /* 0x000040030a007388 */ /* 0x0005e80000000800 */
[----:B------:R-:W-:Y:S04]  /*39b0*/  STS [R10+0x44], R9 ;  /* 0x000044090a007388 */ /* 0x000fe80000000800 */
[----:B------:R0:W-:Y:S01]  /*39c0*/  STS [R10+0x48], R0 ;  /* 0x000048000a007388 */ /* 0x0001e20000000800 */
[----:B------:R-:W-:-:S03]  /*39d0*/  NOP ;  /* 0x0000000000007918 */ /* 0x000fc60000000000 */
[----:B------:R-:W-:Y:S01]  /*39e0*/  LDS R43, [R30] ;  /* 0x000000001e2b7984 */ /* 0x000fe20000000800 */
[C---:B--2---:R-:W-:Y:S02]  /*39f0*/  LOP3.LUT R3, R12.reuse, 0x1f, RZ, 0xc0, !PT ;  /* 0x0000001f0c037812 */ /* 0x044fe400078ec0ff */
[----:B------:R-:W-:Y:S01]  /*3a00*/  LOP3.LUT R12, R12, 0x3e0, RZ, 0xc0, !PT ;  /* 0x000003e00c0c7812 */ /* 0x000fe200078ec0ff */
[----:B------:R-:W-:Y:S04]  /*3a10*/  LDS R45, [R30+0x80] ;  /* 0x000080001e2d7984 */ /* 0x000fe80000000800 */
[----:B------:R-:W-:Y:S01]  /*3a20*/  LDS R4, [R30+0x100] ;  /* 0x000100001e047984 */ /* 0x000fe20000000800 */
[----:B------:R-:W-:-:S03]  /*3a30*/  IMAD R12, R12, 0x13, R3 ;  /* 0x000000130c0c7824 */ /* 0x000fc600078e0203 */
[----:B------:R-:W-:Y:S01]  /*3a40*/  LDS R41, [R30+0x180] ;  /* 0x000180001e297984 */ /* 0x000fe20000000800 */
[----:B0-----:R-:W-:-:S03]  /*3a50*/  VIADD R10, R12, 0x20 ;  /* 0x000000200c0a7836 */ /* 0x001fc60000000000 */
[----:B------:R-:W-:Y:S04]  /*3a60*/  LDS R39, [R30+0x200] ;  /* 0x000200001e277984 */ /* 0x000fe80000000800 */
        /* <DEDUP_REMOVED lines=14> */
[----:B------:R-:W-:Y:S01]  /*3b50*/  @!P0 STS [UR4+0x7b80], R14 ;  /* 0x007b800eff008988 */ /* 0x000fe20008000804 */
[----:B------:R-:W-:Y:S01]  /*3b60*/  BAR.SYNC.DEFER_BLOCKING 0x0 ;  /* 0x0000000000007b1d */ /* 0x000fe20000010000 */
[----:B------:R-:W-:-:S05]  /*3b70*/  IADD3 R3, P0, PT, R12, UR10, RZ ;  /* 0x0000000a0c037c10 */ /* 0x000fca000ff1e0ff */
[----:B------:R-:W0:Y:S01]  /*3b80*/  S2R R2, SR_TID.X ;  /* 0x0000000000027919 */ /* 0x000e220000002100 */
[----:B------:R-:W2:Y:S01]  /*3b90*/  LDS R0, [UR4+0x7b80] ;  /* 0x007b8004ff007984 */ /* 0x000ea20008000800 */
[C---:B0-----:R-:W-:Y:S02]  /*3ba0*/  LOP3.LUT R6, R2.reuse, 0x3e0, RZ, 0xc0, !PT ;  /* 0x000003e002067812 */ /* 0x041fe400078ec0ff */
[----:B------:R-:W-:-:S05]  /*3bb0*/  LOP3.LUT R2, R2, 0x1f, RZ, 0xc0, !PT ;  /* 0x0000001f02027812 */ /* 0x000fca00078ec0ff */
[----:B------:R-:W-:Y:S02]  /*3bc0*/  IMAD R8, R6, 0x13, R2 ;  /* 0x0000001306087824 */ /* 0x000fe400078e0202 */
[----:B------:R-:W-:Y:S01]  /*3bd0*/  IMAD.X R6, RZ, RZ, UR11, P0 ;  /* 0x0000000bff067e24 */ /* 0x000fe200080e06ff */
[----:B-1----:R-:W-:-:S04]  /*3be0*/  LEA R2, P0, R3, UR8, 0x2 ;  /* 0x0000000803027c11 */ /* 0x002fc8000f8010ff */
[----:B------:R-:W-:Y:S01]  /*3bf0*/  LEA.HI.X R3, R3, UR9, R6, 0x2, P0 ;  /* 0x0000000903037c11 */ /* 0x000fe200080f1406 */
[----:B------:R-:W-:Y:S01]  /*3c00*/  VIADD R6, R8, 0x40 ;  /* 0x0000004008067836 */ /* 0x000fe20000000000 */
[-C--:B--2---:R-:W-:Y:S01]  /*3c10*/  ISETP.GE.AND P1, PT, R12, R0.reuse, PT ;  /* 0x000000000c00720c */ /* 0x084fe20003f26270 */
[----:B------:R-:W-:Y:S01]  /*3c20*/  VIADD R12, R8, 0xa0 ;  /* 0x000000a0080c7836 */ /* 0x000fe20000000000 */
[-C--:B------:R-:W-:Y:S01]  /*3c30*/  ISETP.GE.AND P2, PT, R10, R0.reuse, PT ;  /* 0x000000000a00720c */ /* 0x080fe20003f46270 */
[----:B------:R-:W-:Y:S01]  /*3c40*/  VIADD R10, R8, 0x60 ;  /* 0x00000060080a7836 */ /* 0x000fe20000000000 */
[-C--:B------:R-:W-:Y:S01]  /*3c50*/  ISETP.GE.AND P3, PT, R6, R0.reuse, PT ;  /* 0x000000000600720c */ /* 0x080fe20003f66270 */
[----:B------:R-:W-:Y:S01]  /*3c60*/  VIADD R6, R8, 0x80 ;  /* 0x0000008008067836 */ /* 0x000fe20000000000 */
[-C--:B------:R-:W-:Y:S02]  /*3c70*/  ISETP.GE.AND P6, PT, R12, R0.reuse, PT ;  /* 0x000000000c00720c */ /* 0x080fe40003fc6270 */
[-C--:B------:R-:W-:Y:S01]  /*3c80*/  ISETP.GE.AND P4, PT, R10, R0.reuse, PT ;  /* 0x000000000a00720c */ /* 0x080fe20003f86270 */
[----:B------:R-:W-:Y:S01]  /*3c90*/  VIADD R10, R8, 0xc0 ;  /* 0x000000c0080a7836 */ /* 0x000fe20000000000 */
[----:B------:R-:W-:Y:S01]  /*3ca0*/  ISETP.GE.AND P5, PT, R6, R0, PT ;  /* 0x000000000600720c */ /* 0x000fe20003fa6270 */
[----:B------:R-:W-:-:S02]  /*3cb0*/  VIADD R6, R8, 0xe0 ;  /* 0x000000e008067836 */ /* 0x000fc40000000000 */
[----:B------:R0:W-:Y:S01]  /*3cc0*/  @!P1 STG.E desc[UR12][R2.64], R43 ;  /* 0x0000002b02009986 */ /* 0x0001e2000c10190c */
[-C--:B------:R-:W-:Y:S02]  /*3cd0*/  ISETP.GE.AND P0, PT, R10, R0.reuse, PT ;  /* 0x000000000a00720c */ /* 0x080fe40003f06270 */
[-C--:B------:R-:W-:Y:S01]  /*3ce0*/  ISETP.GE.AND P1, PT, R6, R0.reuse, PT ;  /* 0x000000000600720c */ /* 0x080fe20003f26270 */
[----:B------:R1:W-:Y:S01]  /*3cf0*/  @!P2 STG.E desc[UR12][R2.64+0x80], R45 ;  /* 0x0000802d0200a986 */ /* 0x0003e2000c10190c */
[-C--:B------:R-:W-:Y:S01]  /*3d00*/  ISETP.GE.AND P2, PT, R37, R0.reuse, PT ;  /* 0x000000002500720c */ /* 0x080fe20003f46270 */
[C---:B------:R-:W-:Y:S02]  /*3d10*/  VIADD R37, R8.reuse, 0x140 ;  /* 0x0000014008257836 */ /* 0x040fe40000000000 */
[----:B------:R-:W-:Y:S01]  /*3d20*/  VIADD R6, R8, 0x160 ;  /* 0x0000016008067836 */ /* 0x000fe20000000000 */
[----:B------:R1:W-:Y:S01]  /*3d30*/  @!P3 STG.E desc[UR12][R2.64+0x100], R4 ;  /* 0x000100040200b986 */ /* 0x0003e2000c10190c */
[----:B------:R-:W-:Y:S01]  /*3d40*/  ISETP.GE.AND P3, PT, R36, R0, PT ;  /* 0x000000002400720c */ /* 0x000fe20003f66270 */
[----:B0-----:R-:W-:-:S02]  /*3d50*/  VIADD R43, R8, 0x1a0 ;  /* 0x000001a0082b7836 */ /* 0x001fc40000000000 */
[----:B------:R1:W-:Y:S01]  /*3d60*/  @!P4 STG.E desc[UR12][R2.64+0x180], R41 ;  /* 0x000180290200c986 */ /* 0x0003e2000c10190c */
[-C--:B------:R-:W-:Y:S01]  /*3d70*/  ISETP.GE.AND P4, PT, R37, R0.reuse, PT ;  /* 0x000000002500720c */ /* 0x080fe20003f86270 */
[----:B------:R-:W-:Y:S02]  /*3d80*/  VIADD R37, R8, 0x180 ;  /* 0x0000018008257836 */ /* 0x000fe40000000000 */
[----:B------:R1:W-:Y:S01]  /*3d90*/  @!P5 STG.E desc[UR12][R2.64+0x200], R39 ;  /* 0x000200270200d986 */ /* 0x0003e2000c10190c */
[----:B------:R-:W-:-:S03]  /*3da0*/  ISETP.GE.AND P5, PT, R6, R0, PT ;  /* 0x000000000600720c */ /* 0x000fc60003fa6270 */
[----:B------:R1:W-:Y:S01]  /*3db0*/  @!P6 STG.E desc[UR12][R2.64+0x280], R29 ;  /* 0x0002801d0200e986 */ /* 0x0003e2000c10190c */
[-C--:B------:R-:W-:Y:S01]  /*3dc0*/  ISETP.GE.AND P6, PT, R37, R0.reuse, PT ;  /* 0x000000002500720c */ /* 0x080fe20003fc6270 */
[C---:B------:R-:W-:Y:S02]  /*3dd0*/  VIADD R37, R8.reuse, 0x1e0 ;  /* 0x000001e008257836 */ /* 0x040fe40000000000 */
[----:B------:R1:W-:Y:S01]  /*3de0*/  @!P1 STG.E desc[UR12][R2.64+0x380], R27 ;  /* 0x0003801b02009986 */ /* 0x0003e2000c10190c */
[-C--:B------:R-:W-:Y:S01]  /*3df0*/  ISETP.GE.AND P1, PT, R35, R0.reuse, PT ;  /* 0x000000002300720c */ /* 0x080fe20003f26270 */
[----:B------:R-:W-:Y:S02]  /*3e00*/  VIADD R35, R8, 0x200 ;  /* 0x0000020008237836 */ /* 0x000fe40000000000 */
[----:B------:R1:W-:Y:S01]  /*3e10*/  @!P0 STG.E desc[UR12][R2.64+0x300], R31 ;  /* 0x0003001f02008986 */ /* 0x0003e2000c10190c */
[----:B------:R-:W-:-:S03]  /*3e20*/  ISETP.GE.AND P0, PT, R43, R0, PT ;  /* 0x000000002b00720c */ /* 0x000fc60003f06270 */
        /* <DEDUP_REMOVED lines=8> */
[----:B------:R1:W-:Y:S04]  /*3eb0*/  @!P6 STG.E desc[UR12][R2.64+0x600], R15 ;  /* 0x0006000f0200e986 */ /* 0x0003e8000c10190c */
[----:B------:R1:W-:Y:S04]  /*3ec0*/  @!P0 STG.E desc[UR12][R2.64+0x680], R13 ;  /* 0x0006800d02008986 */ /* 0x0003e8000c10190c */
[----:B------:R1:W-:Y:S04]  /*3ed0*/  @!P1 STG.E desc[UR12][R2.64+0x700], R11 ;  /* 0x0007000b02009986 */ /* 0x0003e8000c10190c */
[----:B------:R1:W-:Y:S04]  /*3ee0*/  @!P2 STG.E desc[UR12][R2.64+0x780], R9 ;  /* 0x000780090200a986 */ /* 0x0003e8000c10190c */
[----:B------:R1:W-:Y:S04]  /*3ef0*/  @!P3 STG.E desc[UR12][R2.64+0x800], R7 ;  /* 0x000800070200b986 */ /* 0x0003e8000c10190c */
[----:B------:R1:W-:Y:S01]  /*3f00*/  @!P4 STG.E desc[UR12][R2.64+0x880], R5 ;  /* 0x000880050200c986 */ /* 0x0003e2000c10190c */
[----:B------:R-:W-:Y:S05]  /*3f10*/  @P5 EXIT ;  /* 0x000000000000594d */ /* 0x000fea0003800000 */
[----:B------:R-:W-:Y:S01]  /*3f20*/  STG.E desc[UR12][R2.64+0x900], R25 ;  /* 0x0009001902007986 */ /* 0x000fe2000c10190c */
[----:B------:R-:W-:Y:S05]  /*3f30*/  EXIT ;  /* 0x000000000000794d */ /* 0x000fea0003800000 */
.L_x_233:
[----:B------:R-:W-:Y:S01]  /*3f40*/  BSSY B1, `(.L_x_260) ;  /* 0x0000006000017945 */ /* 0x000fe20003800000 */
[----:B------:R-:W-:Y:S01]  /*3f50*/  PLOP3.LUT P0, PT, P0, PT, PT, 0x8, 0x80 ;  /* 0x000000000080781c */ /* 0x000fe2000070e170 */
[----:B------:R-:W-:-:S12]  /*3f60*/  IMAD.MOV.U32 R10, RZ, RZ, -0x1 ;  /* 0xffffffffff0a7424 */ /* 0x000fd800078e00ff */
[----:B------:R-:W-:Y:S05]  /*3f70*/  WARPSYNC.COLLECTIVE R10, `(.L_x_261) ;  /* 0x000000000a087348 */ /* 0x000fea0003c00000 */
[----:B------:R-:W-:Y:S01]  /*3f80*/  VOTE.ANY P0, P0 ;  /* 0x0000000000ff7806 */ /* 0x000fe20000000100 */
[----:B------:R-:W-:-:S12]  /*3f90*/  ENDCOLLECTIVE ;  /* 0x000000000000791b */ /* 0x000fd80003800000 */
.L_x_261:
[----:B------:R-:W-:Y:S05]  /*3fa0*/  BSYNC B1 ;  /* 0x0000000000017941 */ /* 0x000fea0003800000 */
.L_x_260:
[----:B------:R-:W-:Y:S05]  /*3fb0*/  BRA `(.L_x_262) ;  /* 0xffffffd000147947 */ /* 0x000fea000383ffff */
.L_x_235:
[----:B------:R-:W-:Y:S01]  /*3fc0*/  BSSY B1, `(.L_x_263) ;  /* 0x0000006000017945 */ /* 0x000fe20003800000 */
[----:B------:R-:W-:Y:S01]  /*3fd0*/  PLOP3.LUT P0, PT, P0, PT, PT, 0x8, 0x80 ;  /* 0x000000000080781c */ /* 0x000fe2000070e170 */
[----:B------:R-:W-:-:S12]  /*3fe0*/  IMAD.MOV.U32 R10, RZ, RZ, -0x1 ;  /* 0xffffffffff0a7424 */ /* 0x000fd800078e00ff */
[----:B------:R-:W-:Y:S05]  /*3ff0*/  WARPSYNC.COLLECTIVE R10, `(.L_x_264) ;  /* 0x000000000a087348 */ /* 0x000fea0003c00000 */
[----:B------:R-:W-:Y:S01]  /*4000*/  VOTE.ANY P0, P0 ;  /* 0x0000000000ff7806 */ /* 0x000fe20000000100 */
[----:B------:R-:W-:-:S12]  /*4010*/  ENDCOLLECTIVE ;  /* 0x000000000000791b */ /* 0x000fd80003800000 */
.L_x_264:
[----:B------:R-:W-:Y:S05]  /*4020*/  BSYNC B1 ;  /* 0x0000000000017941 */ /* 0x000fea0003800000 */
.L_x_263:
[----:B------:R-:W-:Y:S05]  /*4030*/  BRA `(.L_x_265) ;  /* 0xffffffd000187947 */ /* 0x000fea000383ffff */
.L_x_237:
[----:B------:R-:W0:Y:S01]  /*4040*/  S2R R8, SR_GEMASK ;  /* 0x0000000000087919 */ /* 0x000e220000003c00 */
[----:B------:R-:W-:Y:S01]  /*4050*/  BSSY B1, `(.L_x_266) ;  /* 0x0000006000017945 */ /* 0x000fe20003800000 */
[----:B------:R-:W-:Y:S01]  /*4060*/  PLOP3.LUT P2, PT, P0, PT, PT, 0x8, 0x80 ;  /* 0x000000000080781c */ /* 0x000fe2000074e170 */
[----:B------:R-:W-:-:S12]  /*4070*/  IMAD.MOV.U32 R10, RZ, RZ, -0x1 ;  /* 0xffffffffff0a7424 */ /* 0x000fd800078e00ff */
[----:B0-----:R-:W-:Y:S05]  /*4080*/  WARPSYNC.COLLECTIVE R10, `(.L_x_267) ;  /* 0x000000000a087348 */ /* 0x001fea0003c00000 */
[----:B------:R-:W-:Y:S01]  /*4090*/  VOTE.ANY R10, PT, P2 ;  /* 0x00000000000a7806 */ /* 0x000fe200010e0100 */
[----:B0-----:R-:W-:Y:S06]  /*40a0*/  ENDCOLLECTIVE ;  /* 0x000000000000791b */ /* 0x001fec0003800000 */
.L_x_267:
[----:B------:R-:W-:Y:S05]  /*40b0*/  BSYNC B1 ;  /* 0x0000000000017941 */ /* 0x000fea0003800000 */
.L_x_266:
[----:B------:R-:W-:Y:S01]  /*40c0*/  LOP3.LUT R10, R10, 0x80000000, R8, 0xec, !PT ;  /* 0x800000000a0a7812 */ /* 0x000fe200078eec08 */
[----:B------:R-:W-:Y:S01]  /*40d0*/  IMAD.MOV.U32 R14, RZ, RZ, 0x1 ;  /* 0x00000001ff0e7424 */ /* 0x000fe200078e00ff */
[----:B------:R-:W-:Y:S01]  /*40e0*/  ISETP.NE.AND P0, PT, R12, 0x65, PT ;  /* 0x000000650c00780c */ /* 0x000fe20003f05270 */
[C---:B------:R-:W-:Y:S02]  /*40f0*/  VIADD R38, R37.reuse, 0x2 ;  /* 0x0000000225267836 */ /* 0x040fe40000000000 */
[C---:B------:R-:W-:Y:S02]  /*4100*/  VIADD R11, R10.reuse, 0xffffffff ;  /* 0xffffffff0a0b7836 */ /* 0x040fe40000000000 */
[C---:B------:R-:W-:Y:S02]  /*4110*/  VIADD R19, R37.reuse, 0x4 ;  /* 0x0000000425137836 */ /* 0x040fe40000000000 */
[----:B------:R-:W-:Y:S01]  /*4120*/  VIADD R39, R37, 0x10 ;  /* 0x0000001025277836 */ /* 0x000fe20000000000 */
[----:B------:R-:W-:Y:S01]  /*4130*/  LOP3.LUT R11, R10, R11, RZ, 0xc, !PT ;  /* 0x0000000b0a0b7212 */ /* 0x000fe200078e0cff */
[----:B------:R-:W-:-:S03]  /*4140*/  IMAD.MOV.U32 R10, RZ, RZ, -0x1 ;  /* 0xffffffffff0a7424 */ /* 0x000fc600078e00ff */
[----:B------:R0:W1:Y:S04]  /*4150*/  POPC R15, R11 ;  /* 0x0000000b000f7309 */ /* 0x0000680000000000 */
[----:B01----:R-:W-:Y:S05]  /*4160*/  WARPSYNC.COLLECTIVE R10, `(.L_x_268) ;  /* 0x000000000a087348 */ /* 0x003fea0003c00000 */
[----:B-1----:R1:W2:Y:S02]  /*4170*/  SHFL.DOWN P2, R16, R13, R14, R15 ;  /* 0x0800000e0d107389 */ /* 0x0022a4000004000f */
[----:B012---:R-:W-:Y:S05]  /*4180*/  ENDCOLLECTIVE ;  /* 0x000000000000791b */ /* 0x007fea0003800000 */
.L_x_268:
[----:B------:R-:W-:Y:S01]  /*4190*/  IMAD.MOV.U32 R14, RZ, RZ, 0x2 ;  /* 0x00000002ff0e7424 */ /* 0x000fe200078e00ff */
[----:B------:R-:W-:-:S04]  /*41a0*/  ISETP.GE.AND P2, PT, R37, R15, PT ;  /* 0x0000000f2500720c */ /* 0x000fc80003f46270 */
[----:B------:R-:W-:-:S05]  /*41b0*/  SEL R16, R16, RZ, !P2 ;  /* 0x000000ff10107207 */ /* 0x000fca0005000000 */
[----:B------:R-:W-:-:S04]  /*41c0*/  IMAD.IADD R36, R16, 0x1, R13 ;  /* 0x0000000110247824 */ /* 0x000fc800078e020d */
[----:B------:R-:W-:-:S07]  /*41d0*/  IMAD.MOV.U32 R13, RZ, RZ, R36 ;  /* 0x000000ffff0d7224 */ /* 0x000fce00078e0024 */
[----:B------:R-:W-:Y:S05]  /*41e0*/  WARPSYNC.COLLECTIVE R10, `(.L_x_269) ;  /* 0x000000000a087348 */ /* 0x000fea0003c00000 */
[----:B------:R0:W1:Y:S02]  /*41f0*/  SHFL.DOWN P2, R16, R13, R14, R15 ;  /* 0x0800000e0d107389 */ /* 0x000064000004000f */
[----:B01----:R-:W-:Y:S05]  /*4200*/  ENDCOLLECTIVE ;  /* 0x000000000000791b */ /* 0x003fea0003800000 */
.L_x_269:
[----:B------:R-:W-:Y:S01]  /*4210*/  IMAD.MOV.U32 R14, RZ, RZ, 0x4 ;  /* 0x00000004ff0e7424 */ /* 0x000fe200078e00ff */
[----:B------:R-:W-:-:S04]  /*4220*/  ISETP.GT.AND P2, PT, R38, R15, PT ;  /* 0x0000000f2600720c */ /* 0x000fc80003f44270 */
[----:B------:R-:W-:-:S05]  /*4230*/  SEL R11, R16, RZ, !P2 ;  /* 0x000000ff100b7207 */ /* 0x000fca0005000000 */
[----:B------:R-:W-:Y:S02]  /*4240*/  IMAD.IADD R40, R36, 0x1, R11 ;  /* 0x0000000124287824 */ /* 0x000fe400078e020b */
[----:B------:R-:W-:Y:S02]  /*4250*/  VIADD R36, R37, 0x8 ;  /* 0x0000000825247836 */ /* 0x000fe40000000000 */
[----:B------:R-:W-:-:S07]  /*4260*/  IMAD.MOV.U32 R13, RZ, RZ, R40 ;  /* 0x000000ffff0d7224 */ /* 0x000fce00078e0028 */
[----:B------:R-:W-:Y:S05]  /*4270*/  WARPSYNC.COLLECTIVE R10, `(.L_x_270) ;  /* 0x000000000a087348 */ /* 0x000fea0003c00000 */
[----:B------:R0:W1:Y:S02]  /*4280*/  SHFL.DOWN P2, R16, R13, R14, R15 ;  /* 0x0800000e0d107389 */ /* 0x000064000004000f */
[----:B01----:R-:W-:Y:S05]  /*4290*/  ENDCOLLECTIVE ;  /* 0x000000000000791b */ /* 0x003fea0003800000 */
.L_x_270:
[----:B------:R-:W-:Y:S01]  /*42a0*/  IMAD.MOV.U32 R14, RZ, RZ, 0x8 ;  /* 0x00000008ff0e7424 */ /* 0x000fe200078e00ff */
[----:B------:R-:W-:-:S04]  /*42b0*/  ISETP.GT.AND P2, PT, R19, R15, PT ;  /* 0x0000000f1300720c */ /* 0x000fc80003f44270 */
[----:B------:R-:W-:-:S05]  /*42c0*/  SEL R11, R16, RZ, !P2 ;  /* 0x000000ff100b7207 */ /* 0x000fca0005000000 */
[----:B------:R-:W-:-:S04]  /*42d0*/  IMAD.IADD R42, R40, 0x1, R11 ;  /* 0x00000001282a7824 */ /* 0x000fc800078e020b */
[----:B------:R-:W-:-:S07]  /*42e0*/  IMAD.MOV.U32 R13, RZ, RZ, R42 ;  /* 0x000000ffff0d7224 */ /* 0x000fce00078e002a */
[----:B------:R-:W-:Y:S05]  /*42f0*/  WARPSYNC.COLLECTIVE R10, `(.L_x_271) ;  /* 0x000000000a087348 */ /* 0x000fea0003c00000 */
[----:B------:R0:W1:Y:S02]  /*4300*/  SHFL.DOWN P2, R16, R13, R14, R15 ;  /* 0x0800000e0d107389 */ /* 0x000064000004000f */
[----:B01----:R-:W-:Y:S05]  /*4310*/  ENDCOLLECTIVE ;  /* 0x000000000000791b */ /* 0x003fea0003800000 */
.L_x_271:
        /* <DEDUP_REMOVED lines=8> */
.L_x_272:
[----:B------:R-:W-:Y:S05]  /*43a0*/  WARPSYNC.COLLECTIVE R10, `(.L_x_273) ;  /* 0x000000000a087348 */ /* 0x000fea0003c00000 */
[----:B------:R-:W-:Y:S01]  /*43b0*/  VOTE.ALL P0, P0 ;  /* 0x0000000000ff7806 */ /* 0x000fe20000000000 */
[----:B------:R-:W-:-:S12]  /*43c0*/  ENDCOLLECTIVE ;  /* 0x000000000000791b */ /* 0x000fd80003800000 */
.L_x_273:
[----:B------:R-:W0:Y:S01]  /*43d0*/  LDC.64 R12, c[0x0][0x390] ;  /* 0x0000e400ff0c7b82 */ /* 0x000e220000000a00 */
[----:B------:R-:W-:-:S04]  /*43e0*/  ISETP.GT.AND P2, PT, R39, R15, PT ;  /* 0x0000000f2700720c */ /* 0x000fc80003f44270 */
[----:B------:R-:W-:-:S05]  /*43f0*/  SEL R16, R16, RZ, !P2 ;  /* 0x000000ff10107207 */ /* 0x000fca0005000000 */
[----:B------:R-:W-:Y:S01]  /*4400*/  IMAD.IADD R40, R41, 0x1, R16 ;  /* 0x0000000129287824 */ /* 0x000fe200078e0210 */
[----:B0-----:R-:W-:-:S05]  /*4410*/  IADD3 R42, P2, PT, R12, 0x100, RZ ;  /* 0x000001000c2a7810 */ /* 0x001fca0007f5e0ff */
[----:B------:R-:W-:Y:S01]  /*4420*/  IMAD.X R43, RZ, RZ, R13, P2 ;  /* 0x000000ffff2b7224 */ /* 0x000fe200010e060d */
[----:B------:R-:W-:Y:S07]  /*4430*/  BRA `(.L_x_274) ;  /* 0xffffffcc00b47947 */ /* 0x000fee000383ffff */
.L_x_239:
[----:B------:R-:W-:Y:S01]  /*4440*/  BSSY B1, `(.L_x_275) ;  /* 0x0000006000017945 */ /* 0x000fe20003800000 */
[----:B------:R-:W-:Y:S01]  /*4450*/  PLOP3.LUT P0, PT, P0, PT, PT, 0x8, 0x80 ;  /* 0x000000000080781c */ /* 0x000fe2000070e170 */
[----:B------:R-:W-:-:S12]  /*4460*/  IMAD.MOV.U32 R10, RZ, RZ, -0x1 ;  /* 0xffffffffff0a7424 */ /* 0x000fd800078e00ff */
[----:B------:R-:W-:Y:S05]  /*4470*/  WARPSYNC.COLLECTIVE R10, `(.L_x_276) ;  /* 0x000000000a087348 */ /* 0x000fea0003c00000 */
[----:B------:R-:W-:Y:S01]  /*4480*/  VOTE.ANY P0, P0 ;  /* 0x0000000000ff7806 */ /* 0x000fe20000000100 */
[----:B------:R-:W-:-:S12]  /*4490*/  ENDCOLLECTIVE ;  /* 0x000000000000791b */ /* 0x000fd80003800000 */
.L_x_276:
[----:B------:R-:W-:Y:S05]  /*44a0*/  BSYNC B1 ;  /* 0x0000000000017941 */ /* 0x000fea0003800000 */
.L_x_275:
[----:B------:R-:W-:Y:S05]  /*44b0*/  BRA `(.L_x_277) ;  /* 0xffffffcc00bc7947 */ /* 0x000fea000383ffff */
.L_x_241:
[----:B------:R-:W-:Y:S01]  /*44c0*/  BSSY B1, `(.L_x_278) ;  /* 0x0000006000017945 */ /* 0x000fe20003800000 */
[----:B------:R-:W-:Y:S01]  /*44d0*/  PLOP3.LUT P0, PT, P0, PT, PT, 0x8, 0x80 ;  /* 0x000000000080781c */ /* 0x000fe2000070e170 */
[----:B------:R-:W-:-:S12]  /*44e0*/  IMAD.MOV.U32 R10, RZ, RZ, -0x1 ;  /* 0xffffffffff0a7424 */ /* 0x000fd800078e00ff */
[----:B------:R-:W-:Y:S05]  /*44f0*/  WARPSYNC.COLLECTIVE R10, `(.L_x_279) ;  /* 0x000000000a087348 */ /* 0x000fea0003c00000 */
[----:B------:R-:W-:Y:S01]  /*4500*/  VOTE.ANY P0, P0 ;  /* 0x0000000000ff7806 */ /* 0x000fe20000000100 */
[----:B------:R-:W-:-:S12]  /*4510*/  ENDCOLLECTIVE ;  /* 0x000000000000791b */ /* 0x000fd80003800000 */
.L_x_279:
[----:B------:R-:W-:Y:S05]  /*4520*/  BSYNC B1 ;  /* 0x0000000000017941 */ /* 0x000fea0003800000 */
.L_x_278:
[----:B------:R-:W-:Y:S05]  /*4530*/  BRA `(.L_x_280) ;  /* 0xffffffcc00c07947 */ /* 0x000fea000383ffff */
.L_x_243:
[----:B------:R-:W-:Y:S01]  /*4540*/  BSSY B1, `(.L_x_281) ;  /* 0x0000006000017945 */ /* 0x000fe20003800000 */
[----:B------:R-:W-:Y:S01]  /*4550*/  PLOP3.LUT P2, PT, P0, PT, PT, 0x8, 0x80 ;  /* 0x000000000080781c */ /* 0x000fe2000074e170 */
[----:B------:R-:W-:-:S12]  /*4560*/  IMAD.MOV.U32 R10, RZ, RZ, -0x1 ;  /* 0xffffffffff0a7424 */ /* 0x000fd800078e00ff */
[----:B------:R-:W-:Y:S05]  /*4570*/  WARPSYNC.COLLECTIVE R10, `(.L_x_282) ;  /* 0x000000000a087348 */ /* 0x000fea0003c00000 */
[----:B------:R-:W-:Y:S01]  /*4580*/  VOTE.ANY R10, PT, P2 ;  /* 0x00000000000a7806 */ /* 0x000fe200010e0100 */
[----:B------:R-:W-:Y:S06]  /*4590*/  ENDCOLLECTIVE ;  /* 0x000000000000791b */ /* 0x000fec0003800000 */
.L_x_282:
[----:B------:R-:W-:Y:S05]  /*45a0*/  BSYNC B1 ;  /* 0x0000000000017941 */ /* 0x000fea0003800000 */
.L_x_281:
[----:B------:R-:W-:Y:S01]  /*45b0*/  LOP3.LUT R10, R10, 0x80000000, R8, 0xec, !PT ;  /* 0x800000000a0a7812 */ /* 0x000fe200078eec08 */
[----:B------:R-:W-:Y:S02]  /*45c0*/  IMAD.MOV.U32 R14, RZ, RZ, 0x1 ;  /* 0x00000001ff0e7424 */ /* 0x000fe400078e00ff */
[----:B------:R-:W-:Y:S02]  /*45d0*/  VIADD R18, R18, 0xffffffe0 ;  /* 0xffffffe012127836 */ /* 0x000fe40000000000 */
[----:B------:R-:W-:-:S05]  /*45e0*/  VIADD R15, R10, 0xffffffff ;  /* 0xffffffff0a0f7836 */ /* 0x000fca0000000000 */
[----:B------:R-:W-:Y:S01]  /*45f0*/  LOP3.LUT R15, R10, R15, RZ, 0xc, !PT ;  /* 0x0000000f0a0f7212 */ /* 0x000fe200078e0cff */
[----:B------:R-:W-:-:S05]  /*4600*/  IMAD.MOV.U32 R10, RZ, RZ, -0x1 ;  /* 0xffffffffff0a7424 */ /* 0x000fca00078e00ff */
[----:B------:R-:W0:Y:S02]  /*4610*/  POPC R15, R15 ;  /* 0x0000000f000f7309 */ /* 0x000e240000000000 */
[----:B0-----:R-:W-:Y:S05]  /*4620*/  WARPSYNC.COLLECTIVE R10, `(.L_x_283) ;  /* 0x000000000a087348 */ /* 0x001fea0003c00000 */
[----:B0-----:R0:W1:Y:S02]  /*4630*/  SHFL.DOWN P2, R16, R13, R14, R15 ;  /* 0x0800000e0d107389 */ /* 0x001064000004000f */
[----:B01----:R-:W-:Y:S05]  /*4640*/  ENDCOLLECTIVE ;  /* 0x000000000000791b */ /* 0x003fea0003800000 */
.L_x_283:
[----:B------:R-:W-:Y:S01]  /*4650*/  ISETP.GE.AND P0, PT, R37, R15, PT ;  /* 0x0000000f2500720c */ /* 0x000fe20003f06270 */
[----:B------:R-:W-:-:S03]  /*4660*/  IMAD.MOV.U32 R14, RZ, RZ, 0x2 ;  /* 0x00000002ff0e7424 */ /* 0x000fc600078e00ff */
[----:B------:R-:W-:Y:S02]  /*4670*/  SEL R16, R16, RZ, !P0 ;  /* 0x000000ff10107207 */ /* 0x000fe40004000000 */
[----:B------:R-:W-:-:S03]  /*4680*/  ISETP.GT.AND P0, PT, R38, R15, PT ;  /* 0x0000000f2600720c */ /* 0x000fc60003f04270 */
[----:B------:R-:W-:-:S04]  /*4690*/  IMAD.IADD R41, R16, 0x1, R13 ;  /* 0x0000000110297824 */ /* 0x000fc800078e020d */
[----:B------:R-:W-:-:S07]  /*46a0*/  IMAD.MOV.U32 R13, RZ, RZ, R41 ;  /* 0x000000ffff0d7224 */ /* 0x000fce00078e0029 */
[----:B------:R-:W-:Y:S05]  /*46b0*/  WARPSYNC.COLLECTIVE R10, `(.L_x_284) ;  /* 0x000000000a087348 */ /* 0x000fea0003c00000 */
[----:B------:R0:W1:Y:S02]  /*46c0*/  SHFL.DOWN P2, R16, R13, R14, R15 ;  /* 0x0800000e0d107389 */ /* 0x000064000004000f */
[----:B01----:R-:W-:Y:S05]  /*46d0*/  ENDCOLLECTIVE ;  /* 0x000000000000791b */ /* 0x003fea0003800000 */
.L_x_284:
[----:B------:R-:W-:Y:S01]  /*46e0*/  IMAD.MOV.U32 R14, RZ, RZ, 0x4 ;  /* 0x00000004ff0e7424 */ /* 0x000fe200078e00ff */
[----:B------:R-:W-:Y:S02]  /*46f0*/  SEL R16, R16, RZ, !P0 ;  /* 0x000000ff10107207 */ /* 0x000fe40004000000 */
[----:B------:R-:W-:-:S03]  /*4700*/  ISETP.GT.AND P0, PT, R19, R15, PT ;  /* 0x0000000f1300720c */ /* 0x000fc60003f04270 */
[----:B------:R-:W-:-:S04]  /*4710*/  IMAD.IADD R41, R41, 0x1, R16 ;  /* 0x0000000129297824 */ /* 0x000fc800078e0210 */
[----:B------:R-:W-:-:S07]  /*4720*/  IMAD.MOV.U32 R13, RZ, RZ, R41 ;  /* 0x000000ffff0d7224 */ /* 0x000fce00078e0029 */
[----:B------:R-:W-:Y:S05]  /*4730*/  WARPSYNC.COLLECTIVE R10, `(.L_x_285) ;  /* 0x000000000a087348 */ /* 0x000fea0003c00000 */
[----:B------:R0:W1:Y:S02]  /*4740*/  SHFL.DOWN P2, R16, R13, R14, R15 ;  /* 0x0800000e0d107389 */ /* 0x000064000004000f */
[----:B01----:R-:W-:Y:S05]  /*4750*/  ENDCOLLECTIVE ;  /* 0x000000000000791b */ /* 0x003fea0003800000 */
.L_x_285:
[----:B------:R-:W-:Y:S01]  /*4760*/  IMAD.MOV.U32 R14, RZ, RZ, 0x8 ;  /* 0x00000008ff0e7424 */ /* 0x000fe200078e00ff */
[----:B------:R-:W-:Y:S02]  /*4770*/  SEL R16, R16, RZ, !P0 ;  /* 0x000000ff10107207 */ /* 0x000fe40004000000 */
[----:B------:R-:W-:-:S03]  /*4780*/  ISETP.GT.AND P0, PT, R36, R15, PT ;  /* 0x0000000f2400720c */ /* 0x000fc60003f04270 */
[----:B------:R-:W-:-:S10]  /*4790*/  IMAD.IADD R13, R41, 0x1, R16 ;  /* 0x00000001290d7824 */ /* 0x000fd400078e0210 */
[----:B------:R-:W-:Y:S05]  /*47a0*/  WARPSYNC.COLLECTIVE R10, `(.L_x_286) ;  /* 0x000000000a087348 */ /* 0x000fea0003c00000 */
[----:B------:R0:W1:Y:S02]  /*47b0*/  SHFL.DOWN P2, R16, R13, R14, R15 ;  /* 0x0800000e0d107389 */ /* 0x000064000004000f */
[----:B01----:R-:W-:Y:S05]  /*47c0*/  ENDCOLLECTIVE ;  /* 0x000000000000791b */ /* 0x003fea0003800000 */
.L_x_286:
        /* <DEDUP_REMOVED lines=8> */
.L_x_287:
[----:B------:R-:W-:Y:S02]  /*4850*/  SEL R16, R16, RZ, !P0 ;  /* 0x000000ff10107207 */ /* 0x000fe40004000000 */
[----:B------:R-:W-:Y:S02]  /*4860*/  ISETP.NE.AND P0, PT, R12, 0x65, PT ;  /* 0x000000650c00780c */ /* 0x000fe40003f05270 */
[----:B------:R-:W-:-:S11]  /*4870*/  IADD3 R40, PT, PT, R41, R16, R40 ;  /* 0x0000001029287210 */ /* 0x000fd60007ffe028 */
[----:B------:R-:W-:Y:S05]  /*4880*/  WARPSYNC.COLLECTIVE R10, `(.L_x_288) ;  /* 0x000000000a087348 */ /* 0x000fea0003c00000 */
[----:B------:R-:W-:Y:S01]  /*4890*/  VOTE.ALL P0, P0 ;  /* 0x0000000000ff7806 */ /* 0x000fe20000000000 */
[----:B------:R-:W-:-:S12]  /*48a0*/  ENDCOLLECTIVE ;  /* 0x000000000000791b */ /* 0x000fd80003800000 */
.L_x_288:
[----:B------:R-:W-:Y:S05]  /*48b0*/  BRA `(.L_x_289) ;  /* 0xffffffcc00607947 */ /* 0x000fea000383ffff */
.L_x_248:
[----:B------:R-:W-:Y:S01]  /*48c0*/  BSSY B0, `(.L_x_290) ;  /* 0x0000006000007945 */ /* 0x000fe20003800000 */
[----:B------:R-:W-:Y:S01]  /*48d0*/  PLOP3.LUT P0, PT, P0, PT, PT, 0x8, 0x80 ;  /* 0x000000000080781c */ /* 0x000fe2000070e170 */
[----:B------:R-:W-:-:S12]  /*48e0*/  IMAD.MOV.U32 R10, RZ, RZ, -0x1 ;  /* 0xffffffffff0a7424 */ /* 0x000fd800078e00ff */
[----:B------:R-:W-:Y:S05]  /*48f0*/  WARPSYNC.COLLECTIVE R10, `(.L_x_291) ;  /* 0x000000000a087348 */ /* 0x000fea0003c00000 */
[----:B------:R-:W-:Y:S01]  /*4900*/  VOTE.ANY P0, P0 ;  /* 0x0000000000ff7806 */ /* 0x000fe20000000100 */
[----:B------:R-:W-:-:S12]  /*4910*/  ENDCOLLECTIVE ;  /* 0x000000000000791b */ /* 0x000fd80003800000 */
.L_x_291:
[----:B------:R-:W-:Y:S05]  /*4920*/  BSYNC B0 ;  /* 0x0000000000007941 */ /* 0x000fea0003800000 */
.L_x_290:
[----:B------:R-:W-:Y:S05]  /*4930*/  BRA `(.L_x_292) ;  /* 0xffffffe4006c7947 */ /* 0x000fea000383ffff */
.L_x_250:
[----:B------:R-:W-:Y:S01]  /*4940*/  BSSY B0, `(.L_x_293) ;  /* 0x0000006000007945 */ /* 0x000fe20003800000 */
[----:B------:R-:W-:Y:S01]  /*4950*/  PLOP3.LUT P0, PT, P0, PT, PT, 0x8, 0x80 ;  /* 0x000000000080781c */ /* 0x000fe2000070e170 */
[----:B------:R-:W-:-:S12]  /*4960*/  IMAD.MOV.U32 R10, RZ, RZ, -0x1 ;  /* 0xffffffffff0a7424 */ /* 0x000fd800078e00ff */
[----:B------:R-:W-:Y:S05]  /*4970*/  WARPSYNC.COLLECTIVE R10, `(.L_x_294) ;  /* 0x000000000a087348 */ /* 0x000fea0003c00000 */
[----:B------:R-:W-:Y:S01]  /*4980*/  VOTE.ANY P0, P0 ;  /* 0x0000000000ff7806 */ /* 0x000fe20000000100 */
[----:B------:R-:W-:-:S12]  /*4990*/  ENDCOLLECTIVE ;  /* 0x000000000000791b */ /* 0x000fd80003800000 */
.L_x_294:
[----:B------:R-:W-:Y:S05]  /*49a0*/  BSYNC B0 ;  /* 0x0000000000007941 */ /* 0x000fea0003800000 */
.L_x_293:
[----:B------:R-:W-:Y:S05]  /*49b0*/  BRA `(.L_x_295) ;  /* 0xffffffe400707947 */ /* 0x000fea000383ffff */
.L_x_252:
[----:B------:R-:W0:Y:S01]  /*49c0*/  S2R R19, SR_GEMASK ;  /* 0x0000000000137919 */ /* 0x000e220000003c00 */
[----:B------:R-:W-:Y:S01]  /*49d0*/  BSSY B0, `(.L_x_296) ;  /* 0x0000007000007945 */ /* 0x000fe20003800000 */
[----:B------:R-:W-:Y:S01]  /*49e0*/  ISETP.NE.AND P0, PT, R8, 0x65, PT ;  /* 0x000000650800780c */ /* 0x000fe20003f05270 */
[----:B------:R-:W-:Y:S01]  /*49f0*/  IMAD.MOV.U32 R10, RZ, RZ, -0x1 ;  /* 0xffffffffff0a7424 */ /* 0x000fe200078e00ff */
[----:B------:R-:W-:-:S13]  /*4a00*/  PLOP3.LUT P2, PT, P2, PT, PT, 0x8, 0x80 ;  /* 0x000000000080781c */ /* 0x000fda000174e170 */
[----:B0-----:R-:W-:Y:S05]  /*4a10*/  WARPSYNC.COLLECTIVE R10, `(.L_x_297) ;  /* 0x000000000a087348 */ /* 0x001fea0003c00000 */
[----:B------:R-:W-:Y:S01]  /*4a20*/  VOTE.ANY R10, PT, P2 ;  /* 0x00000000000a7806 */ /* 0x000fe200010e0100 */
[----:B0-----:R-:W-:Y:S06]  /*4a30*/  ENDCOLLECTIVE ;  /* 0x000000000000791b */ /* 0x001fec0003800000 */
.L_x_297:
[----:B------:R-:W-:Y:S05]  /*4a40*/  BSYNC B0 ;  /* 0x0000000000007941 */ /* 0x000fea0003800000 */
.L_x_296:
[----:B------:R-:W-:Y:S01]  /*4a50*/  LOP3.LUT R10, R10, 0x80000000, R19, 0xec, !PT ;  /* 0x800000000a0a7812 */ /* 0x000fe200078eec13 */
[----:B------:R-:W-:-:S04]  /*4a60*/  IMAD.MOV.U32 R14, RZ, RZ, 0x1 ;  /* 0x00000001ff0e7424 */ /* 0x000fc800078e00ff */
[----:B------:R-:W-:-:S05]  /*4a70*/  VIADD R13, R10, 0xffffffff ;  /* 0xffffffff0a0d7836 */ /* 0x000fca0000000000 */
[----:B------:R-:W-:Y:S01]  /*4a80*/  LOP3.LUT R8, R10, R13, RZ, 0xc, !PT ;  /* 0x0000000d0a087212 */ /* 0x000fe200078e0cff */
[----:B------:R-:W-:Y:S02]  /*4a90*/  IMAD.MOV.U32 R13, RZ, RZ, R9 ;  /* 0x000000ffff0d7224 */ /* 0x000fe400078e0009 */
[----:B------:R-:W-:Y:S01]  /*4aa0*/  IMAD.MOV.U32 R10, RZ, RZ, -0x1 ;  /* 0xffffffffff0a7424 */ /* 0x000fe200078e00ff */
[----:B------:R0:W1:Y:S02]  /*4ab0*/  POPC R15, R8 ;  /* 0x00000008000f7309 */ /* 0x0000640000000000 */
[----:B0-----:R-:W-:-:S07]  /*4ac0*/  VIADD R8, R39, 0x4 ;  /* 0x0000000427087836 */ /* 0x001fce0000000000 */
[----:B-1----:R-:W-:Y:S05]  /*4ad0*/  WARPSYNC.COLLECTIVE R10, `(.L_x_298) ;  /* 0x000000000a087348 */ /* 0x002fea0003c00000 */
[----:B-1----:R0:W1:Y:S02]  /*4ae0*/  SHFL.DOWN P2, R16, R13, R14, R15 ;  /* 0x0800000e0d107389 */ /* 0x002064000004000f */
[----:B01----:R-:W-:Y:S05]  /*4af0*/  ENDCOLLECTIVE ;  /* 0x000000000000791b */ /* 0x003fea0003800000 */
.L_x_298:
[----:B------:R-:W-:Y:S01]  /*4b00*/  IMAD.MOV.U32 R14, RZ, RZ, 0x2 ;  /* 0x00000002ff0e7424 */ /* 0x000fe200078e00ff */
[----:B------:R-:W-:-:S04]  /*4b10*/  ISETP.GE.AND P2, PT, R39, R15, PT ;  /* 0x0000000f2700720c */ /* 0x000fc80003f46270 */
[----:B------:R-:W-:Y:S01]  /*4b20*/  SEL R12, R16, RZ, !P2 ;  /* 0x000000ff100c7207 */ /* 0x000fe20005000000 */
[----:B------:R-:W-:-:S04]  /*4b30*/  VIADD R16, R39, 0x2 ;  /* 0x0000000227107836 */ /* 0x000fc80000000000 */
[----:B------:R-:W-:Y:S01]  /*4b40*/  IMAD.IADD R12, R12, 0x1, R9 ;  /* 0x000000010c0c7824 */ /* 0x000fe200078e0209 */
[----:B------:R-:W-:-:S03]  /*4b50*/  ISETP.GT.AND P3, PT, R16, R15, PT ;  /* 0x0000000f1000720c */ /* 0x000fc60003f64270 */
[----:B------:R-:W-:-:S10]  /*4b60*/  IMAD.MOV.U32 R13, RZ, RZ, R12 ;  /* 0x000000ffff0d7224 */ /* 0x000fd400078e000c */
[----:B------:R-:W-:Y:S05]  /*4b70*/  WARPSYNC.COLLECTIVE R10, `(.L_x_299) ;  /* 0x000000000a087348 */ /* 0x000fea0003c00000 */
[----:B------:R0:W1:Y:S02]  /*4b80*/  SHFL.DOWN P2, R16, R13, R14, R15 ;  /* 0x0800000e0d107389 */ /* 0x000064000004000f */
[----:B01----:R-:W-:Y:S05]  /*4b90*/  ENDCOLLECTIVE ;  /* 0x000000000000791b */ /* 0x003fea0003800000 */
.L_x_299:
[----:B------:R-:W-:Y:S01]  /*4ba0*/  IMAD.MOV.U32 R14, RZ, RZ, 0x4 ;  /* 0x00000004ff0e7424 */ /* 0x000fe200078e00ff */
[----:B------:R-:W-:Y:S02]  /*4bb0*/  SEL R9, R16, RZ, !P3 ;  /* 0x000000ff10097207 */ /* 0x000fe40005800000 */
[----:B------:R-:W-:Y:S01]  /*4bc0*/  ISETP.GT.AND P3, PT, R8, R15, PT ;  /* 0x0000000f0800720c */ /* 0x000fe20003f64270 */
[----:B------:R-:W-:Y:S02]  /*4bd0*/  VIADD R8, R39, 0x8 ;  /* 0x0000000827087836 */ /* 0x000fe40000000000 */
[----:B------:R-:W-:-:S04]  /*4be0*/  IMAD.IADD R38, R12, 0x1, R9 ;  /* 0x000000010c267824 */ /* 0x000fc800078e0209 */
[----:B------:R-:W-:-:S07]  /*4bf0*/  IMAD.MOV.U32 R13, RZ, RZ, R38 ;  /* 0x000000ffff0d7224 */ /* 0x000fce00078e0026 */
[----:B------:R-:W-:Y:S05]  /*4c00*/  WARPSYNC.COLLECTIVE R10, `(.L_x_300) ;  /* 0x000000000a087348 */ /* 0x000fea0003c00000 */
[----:B------:R0:W1:Y:S02]  /*4c10*/  SHFL.DOWN P2, R16, R13, R14, R15 ;  /* 0x0800000e0d107389 */ /* 0x000064000004000f */
[----:B01----:R-:W-:Y:S05]  /*4c20*/  ENDCOLLECTIVE ;  /* 0x000000000000791b */ /* 0x003fea0003800000 */
.L_x_300:
        /* <DEDUP_REMOVED lines=9> */
.L_x_301:
[----:B------:R-:W-:Y:S01]  /*4cc0*/  IMAD.MOV.U32 R14, RZ, RZ, 0x10 ;  /* 0x00000010ff0e7424 */ /* 0x000fe200078e00ff */
[----:B------:R-:W-:-:S05]  /*4cd0*/  SEL R9, R16, RZ, !P3 ;  /* 0x000000ff10097207 */ /* 0x000fca0005800000 */
[----:B------:R-:W-:-:S04]  /*4ce0*/  IMAD.IADD R42, R44, 0x1, R9 ;  /* 0x000000012c2a7824 */ /* 0x000fc800078e0209 */
[----:B------:R-:W-:-:S07]  /*4cf0*/  IMAD.MOV.U32 R13, RZ, RZ, R42 ;  /* 0x000000ffff0d7224 */ /* 0x000fce00078e002a */
[----:B------:R-:W-:Y:S05]  /*4d00*/  WARPSYNC.COLLECTIVE R10, `(.L_x_302) ;  /* 0x000000000a087348 */ /* 0x000fea0003c00000 */
[----:B------:R0:W1:Y:S02]  /*4d10*/  SHFL.DOWN P2, R16, R13, R14, R15 ;  /* 0x0800000e0d107389 */ /* 0x000064000004000f */
[----:B01----:R-:W-:Y:S05]  /*4d20*/  ENDCOLLECTIVE ;  /* 0x000000000000791b */ /* 0x003fea0003800000 */
.L_x_302:
[----:B------:R-:W-:Y:S05]  /*4d30*/  WARPSYNC.COLLECTIVE R10, `(.L_x_303) ;  /* 0x000000000a087348 */ /* 0x000fea0003c00000 */
[----:B------:R-:W-:Y:S01]  /*4d40*/  VOTE.ALL P0, P0 ;  /* 0x0000000000ff7806 */ /* 0x000fe20000000000 */
[----:B------:R-:W-:-:S12]  /*4d50*/  ENDCOLLECTIVE ;  /* 0x000000000000791b */ /* 0x000fd80003800000 */
.L_x_303:
[----:B------:R-:W-:-:S04]  /*4d60*/  ISETP.GT.AND P2, PT, R8, R15, PT ;  /* 0x0000000f0800720c */ /* 0x000fc80003f44270 */
[----:B------:R-:W-:-:S05]  /*4d70*/  SEL R9, R16, RZ, !P2 ;  /* 0x000000ff10097207 */ /* 0x000fca0005000000 */
[----:B------:R-:W-:Y:S02]  /*4d80*/  IMAD.IADD R12, R42, 0x1, R9 ;  /* 0x000000012a0c7824 */ /* 0x000fe400078e0209 */
[----:B------:R-:W0:Y:S02]  /*4d90*/  LDC.64 R8, c[0x0][0x390] ;  /* 0x0000e400ff087b82 */ /* 0x000e240000000a00 */
[----:B0-----:R-:W-:-:S05]  /*4da0*/  IADD3 R38, P2, PT, R8, 0x100, RZ ;  /* 0x0000010008267810 */ /* 0x001fca0007f5e0ff */
[----:B------:R-:W-:Y:S01]  /*4db0*/  IMAD.X R43, RZ, RZ, R9, P2 ;  /* 0x000000ffff2b7224 */ /* 0x000fe200010e0609 */
[----:B------:R-:W-:Y:S07]  /*4dc0*/  BRA `(.L_x_304) ;  /* 0xffffffe400087947 */ /* 0x000fee000383ffff */
.L_x_254:
[----:B------:R-:W-:Y:S01]  /*4dd0*/  BSSY B0, `(.L_x_305) ;  /* 0x0000006000007945 */ /* 0x000fe20003800000 */
[----:B------:R-:W-:Y:S01]  /*4de0*/  PLOP3.LUT P0, PT, P0, PT, PT, 0x8, 0x80 ;  /* 0x000000000080781c */ /* 0x000fe2000070e170 */
[----:B------:R-:W-:-:S12]  /*4df0*/  IMAD.MOV.U32 R10, RZ, RZ, -0x1 ;  /* 0xffffffffff0a7424 */ /* 0x000fd800078e00ff */
[----:B------:R-:W-:Y:S05]  /*4e00*/  WARPSYNC.COLLECTIVE R10, `(.L_x_306) ;  /* 0x000000000a087348 */ /* 0x000fea0003c00000 */
[----:B------:R-:W-:Y:S01]  /*4e10*/  VOTE.ANY P0, P0 ;  /* 0x0000000000ff7806 */ /* 0x000fe20000000100 */
[----:B------:R-:W-:-:S12]  /*4e20*/  ENDCOLLECTIVE ;  /* 0x000000000000791b */ /* 0x000fd80003800000 */
.L_x_306:
[----:B------:R-:W-:Y:S05]  /*4e30*/  BSYNC B0 ;  /* 0x0000000000007941 */ /* 0x000fea0003800000 */
.L_x_305:
[----:B------:R-:W-:Y:S05]  /*4e40*/  BRA `(.L_x_307) ;  /* 0xffffffe400187947 */ /* 0x000fea000383ffff */
.L_x_256:
[----:B------:R-:W-:Y:S01]  /*4e50*/  BSSY B0, `(.L_x_308) ;  /* 0x0000006000007945 */ /* 0x000fe20003800000 */
[----:B------:R-:W-:Y:S01]  /*4e60*/  PLOP3.LUT P0, PT, P0, PT, PT, 0x8, 0x80 ;  /* 0x000000000080781c */ /* 0x000fe2000070e170 */
[----:B------:R-:W-:-:S12]  /*4e70*/  IMAD.MOV.U32 R10, RZ, RZ, -0x1 ;  /* 0xffffffffff0a7424 */ /* 0x000fd800078e00ff */
[----:B------:R-:W-:Y:S05]  /*4e80*/  WARPSYNC.COLLECTIVE R10, `(.L_x_309) ;  /* 0x000000000a087348 */ /* 0x000fea0003c00000 */
[----:B------:R-:W-:Y:S01]  /*4e90*/  VOTE.ANY P0, P0 ;  /* 0x0000000000ff7806 */ /* 0x000fe20000000100 */
[----:B------:R-:W-:-:S12]  /*4ea0*/  ENDCOLLECTIVE ;  /* 0x000000000000791b */ /* 0x000fd80003800000 */
.L_x_309:
[----:B------:R-:W-:Y:S05]  /*4eb0*/  BSYNC B0 ;  /* 0x0000000000007941 */ /* 0x000fea0003800000 */
.L_x_308:
[----:B------:R-:W-:Y:S05]  /*4ec0*/  BRA `(.L_x_310) ;  /* 0xffffffe4001c7947 */ /* 0x000fea000383ffff */
.L_x_258:
[----:B------:R-:W-:Y:S01]  /*4ed0*/  BSSY B0, `(.L_x_311) ;  /* 0x0000006000007945 */ /* 0x000fe20003800000 */
[----:B------:R-:W-:Y:S01]  /*4ee0*/  PLOP3.LUT P2, PT, P0, PT, PT, 0x8, 0x80 ;  /* 0x000000000080781c */ /* 0x000fe2000074e170 */
[----:B------:R-:W-:-:S12]  /*4ef0*/  IMAD.MOV.U32 R10, RZ, RZ, -0x1 ;  /* 0xffffffffff0a7424 */ /* 0x000fd800078e00ff */
[----:B------:R-:W-:Y:S05]  /*4f00*/  WARPSYNC.COLLECTIVE R10, `(.L_x_312) ;  /* 0x000000000a087348 */ /* 0x000fea0003c00000 */
[----:B------:R-:W-:Y:S01]  /*4f10*/  VOTE.ANY R10, PT, P2 ;  /* 0x00000000000a7806 */ /* 0x000fe200010e0100 */
[----:B------:R-:W-:Y:S06]  /*4f20*/  ENDCOLLECTIVE ;  /* 0x000000000000791b */ /* 0x000fec0003800000 */
.L_x_312:
[----:B------:R-:W-:Y:S05]  /*4f30*/  BSYNC B0 ;  /* 0x0000000000007941 */ /* 0x000fea0003800000 */
.L_x_311:
[----:B------:R-:W-:Y:S01]  /*4f40*/  LOP3.LUT R10, R10, 0x80000000, R19, 0xec, !PT ;  /* 0x800000000a0a7812 */ /* 0x000fe200078eec13 */
[----:B------:R-:W-:Y:S02]  /*4f50*/  IMAD.MOV.U32 R14, RZ, RZ, 0x1 ;  /* 0x00000001ff0e7424 */ /* 0x000fe400078e00ff */
[----:B------:R-:W-:Y:S02]  /*4f60*/  VIADD R18, R18, 0xffffffe0 ;  /* 0xffffffe012127836 */ /* 0x000fe40000000000 */
[----:B------:R-:W-:-:S05]  /*4f70*/  VIADD R13, R10, 0xffffffff ;  /* 0xffffffff0a0d7836 */ /* 0x000fca0000000000 */
[----:B------:R-:W-:Y:S01]  /*4f80*/  LOP3.LUT R45, R10, R13, RZ, 0xc, !PT ;  /* 0x0000000d0a2d7212 */ /* 0x000fe200078e0cff */
[----:B------:R-:W-:Y:S02]  /*4f90*/  IMAD.MOV.U32 R13, RZ, RZ, R9 ;  /* 0x000000ffff0d7224 */ /* 0x000fe400078e0009 */
[----:B------:R-:W-:Y:S01]  /*4fa0*/  IMAD.MOV.U32 R10, RZ, RZ, -0x1 ;  /* 0xffffffffff0a7424 */ /* 0x000fe200078e00ff */
[----:B------:R0:W1:Y:S06]  /*4fb0*/  POPC R15, R45 ;  /* 0x0000002d000f7309 */ /* 0x00006c0000000000 */
[----:B01----:R-:W-:Y:S05]  /*4fc0*/  WARPSYNC.COLLECTIVE R10, `(.L_x_313) ;  /* 0x000000000a087348 */ /* 0x003fea0003c00000 */
[----:B-1----:R1:W2:Y:S02]  /*4fd0*/  SHFL.DOWN P2, R16, R13, R14, R15 ;  /* 0x0800000e0d107389 */ /* 0x0022a4000004000f */
[----:B012---:R-:W-:Y:S05]  /*4fe0*/  ENDCOLLECTIVE ;  /* 0x000000000000791b */ /* 0x007fea0003800000 */
.L_x_313:
[----:B------:R-:W-:Y:S01]  /*4ff0*/  ISETP.GE.AND P0, PT, R39, R15, PT ;  /* 0x0000000f2700720c */ /* 0x000fe20003f06270 */
[----:B------:R-:W-:-:S03]  /*5000*/  IMAD.MOV.U32 R14, RZ, RZ, 0x2 ;  /* 0x00000002ff0e7424 */ /* 0x000fc600078e00ff */
[----:B------:R-:W-:-:S05]  /*5010*/  SEL R16, R16, RZ, !P0 ;  /* 0x000000ff10107207 */ /* 0x000fca0004000000 */
[----:B------:R-:W-:Y:S02]  /*5020*/  IMAD.IADD R44, R16, 0x1, R9 ;  /* 0x00000001102c7824 */ /* 0x000fe400078e0209 */
[----:B------:R-:W-:Y:S02]  /*5030*/  VIADD R16, R39, 0x2 ;  /* 0x0000000227107836 */ /* 0x000fe40000000000 */
[----:B------:R-:W-:-:S03]  /*5040*/  IMAD.MOV.U32 R13, RZ, RZ, R44 ;  /* 0x000000ffff0d7224 */ /* 0x000fc600078e002c */
[----:B------:R-:W-:-:S13]  /*5050*/  ISETP.GT.AND P0, PT, R16, R15, PT ;  /* 0x0000000f1000720c */ /* 0x000fda0003f04270 */
[----:B------:R-:W-:Y:S05]  /*5060*/  WARPSYNC.COLLECTIVE R10, `(.L_x_314) ;  /* 0x000000000a087348 */ /* 0x000fea0003c00000 */
[----:B------:R0:W1:Y:S02]  /*5070*/  SHFL.DOWN P2, R16, R13, R14, R15 ;  /* 0x0800000e0d107389 */ /* 0x000064000004000f */
[----:B01----:R-:W-:Y:S05]  /*5080*/  ENDCOLLECTIVE ;  /* 0x000000000000791b */ /* 0x003fea0003800000 */
.L_x_314:
[----:B------:R-:W-:Y:S01]  /*5090*/  IMAD.MOV.U32 R14, RZ, RZ, 0x4 ;  /* 0x00000004ff0e7424 */ /* 0x000fe200078e00ff */
        /* <DEDUP_REMOVED lines=8> */
.L_x_315:
[----:B------:R-:W-:Y:S01]  /*5120*/  IMAD.MOV.U32 R14, RZ, RZ, 0x8 ;  /* 0x00000008ff0e7424 */ /* 0x000fe200078e00ff */
        /* <DEDUP_REMOVED lines=8> */
.L_x_316:
        /* <DEDUP_REMOVED lines=9> */
.L_x_317:
[----:B------:R-:W-:Y:S02]  /*5240*/  SEL R9, R16, RZ, !P0 ;  /* 0x000000ff10097207 */ /* 0x000fe40004000000 */
[----:B------:R-:W-:Y:S02]  /*5250*/  ISETP.NE.AND P0, PT, R8, 0x65, PT ;  /* 0x000000650800780c */ /* 0x000fe40003f05270 */
[----:B------:R-:W-:-:S11]  /*5260*/  IADD3 R12, PT, PT, R44, R9, R12 ;  /* 0x000000092c0c7210 */ /* 0x000fd60007ffe00c */
[----:B------:R-:W-:Y:S05]  /*5270*/  WARPSYNC.COLLECTIVE R10, `(.L_x_318) ;  /* 0x000000000a087348 */ /* 0x000fea0003c00000 */
[----:B------:R-:W-:Y:S01]  /*5280*/  VOTE.ALL P0, P0 ;  /* 0x0000000000ff7806 */ /* 0x000fe20000000000 */
[----:B------:R-:W-:-:S12]  /*5290*/  ENDCOLLECTIVE ;  /* 0x000000000000791b */ /* 0x000fd80003800000 */
.L_x_318:
[----:B------:R-:W-:Y:S05]  /*52a0*/  BRA `(.L_x_319) ;  /* 0xffffffe000b47947 */ /* 0x000fea000383ffff */
.L_x_320:
        /* <DEDUP_REMOVED lines=13> */
.L_x_1942:


//--------------------- .text._ZN3cub18CUB_300001_SM_10006detail4scan16DeviceScanKernelINS2_10policy_hubIijijN4cuda3std3__44plusIvEEE10Policy1000EN6thrust24THRUST_300001_SM_1000_NS6detail15normal_iteratorINSD_10device_ptrIiEEEEPjNS0_13ScanTileStateIiLb1EEES9_NS1_10InputValueIiPiEEjiLb0EiEEvT0_T1_T2_iT3_T4_T5_ --------------------------
	.section	.text._ZN3cub18CUB_300001_SM_10006detail4scan16DeviceScanKernelINS2_10policy_hubIijijN4cuda3std3__44plusIvEEE10Policy1000EN6thrust24THRUST_300001_SM_1000_NS6detail15normal_iteratorINSD_10device_ptrIiEEEEPjNS0_13ScanTileStateIiLb1EEES9_NS1_10InputValueIiPiEEjiLb0EiEEvT0_T1_T2_iT3_T4_T5_,"ax",@progbits
	.align	128
        .global         _ZN3cub18CUB_300001_SM_10006detail4scan16DeviceScanKernelINS2_10policy_hubIijijN4cuda3std3__44plusIvEEE10Policy1000EN6thrust24THRUST_300001_SM_1000_NS6detail15normal_iteratorINSD_10device_ptrIiEEEEPjNS0_13ScanTileStateIiLb1EEES9_NS1_10InputValueIiPiEEjiLb0EiEEvT0_T1_T2_iT3_T4_T5_
        .type           _ZN3cub18CUB_300001_SM_10006detail4scan16DeviceScanKernelINS2_10policy_hubIijijN4cuda3std3__44plusIvEEE10Policy1000EN6thrust24THRUST_300001_SM_1000_NS6detail15normal_iteratorINSD_10device_ptrIiEEEEPjNS0_13ScanTileStateIiLb1EEES9_NS1_10InputValueIiPiEEjiLb0EiEEvT0_T1_T2_iT3_T4_T5_,@function
        .size           _ZN3cub18CUB_300001_SM_10006detail4scan16DeviceScanKernelINS2_10policy_hubIijijN4cuda3std3__44plusIvEEE10Policy1000EN6thrust24THRUST_300001_SM_1000_NS6detail15normal_iteratorINSD_10device_ptrIiEEEEPjNS0_13ScanTileStateIiLb1EEES9_NS1_10InputValueIiPiEEjiLb0EiEEvT0_T1_T2_iT3_T4_T5_,(.L_x_1943 - _ZN3cub18CUB_300001_SM_10006detail4scan16DeviceScanKernelINS2_10policy_hubIijijN4cuda3std3__44plusIvEEE10Policy1000EN6thrust24THRUST_300001_SM_1000_NS6detail15normal_iteratorINSD_10device_ptrIiEEEEPjNS0_13ScanTileStateIiLb1EEES9_NS1_10InputValueIiPiEEjiLb0EiEEvT0_T1_T2_iT3_T4_T5_)
        .other          _ZN3cub18CUB_300001_SM_10006detail4scan16DeviceScanKernelINS2_10policy_hubIijijN4cuda3std3__44plusIvEEE10Policy1000EN6thrust24THRUST_300001_SM_1000_NS6detail15normal_iteratorINSD_10device_ptrIiEEEEPjNS0_13ScanTileStateIiLb1EEES9_NS1_10InputValueIiPiEEjiLb0EiEEvT0_T1_T2_iT3_T4_T5_,@"STO_CUDA_ENTRY STV_DEFAULT"
_ZN3cub18CUB_300001_SM_10006detail4scan16DeviceScanKernelINS2_10policy_hubIijijN4cuda3std3__44plusIvEEE10Policy1000EN6thrust24THRUST_300001_SM_1000_NS6detail15normal_iteratorINSD_10device_ptrIiEEEEPjNS0_13ScanTileStateIiLb1EEES9_NS1_10InputValueIiPiEEjiLb0EiEEvT0_T1_T2_iT3_T4_T5_:
.text._ZN3cub18CUB_300001_SM_10006detail4scan16DeviceScanKernelINS2_10policy_hubIijijN4cuda3std3__44plusIvEEE10Policy1000EN6thrust24THRUST_300001_SM_1000_NS6detail15normal_iteratorINSD_10device_ptrIiEEEEPjNS0_13ScanTileStateIiLb1EEES9_NS1_10InputValueIiPiEEjiLb0EiEEvT0_T1_T2_iT3_T4_T5_:
[----:B------:R-:W-:Y:S01]  /*0000*/  LDC R1, c[0x0][0x37c] ;  /* 0x0000df00ff017b82 */ /* 0x000fe20000000800 */
[----:B------:R-:W0:Y:S07]  /*0010*/  LDCU UR4, c[0x0][0x3a0] ;  /* 0x00007400ff0477ac */ /* 0x000e2e0008000800 */
[----:B------:R-:W1:Y:S01]  /*0020*/  LDC R38, c[0x0][0x398] ;  /* 0x0000e600ff267b82 */ /* 0x000e620000000800 */
[----:B------:R-:W2:Y:S01]  /*0030*/  LDCU.64 UR8, c[0x0][0x358] ;  /* 0x00006b00ff0877ac */ /* 0x000ea20008000a00 */
[----:B------:R-:W3:Y:S01]  /*0040*/  LDCU UR5, c[0x0][0x3b0] ;  /* 0x00007600ff0577ac */ /* 0x000ee20008000800 */
[----:B0-----:R-:W-:-:S06]  /*0050*/  UPRMT UR4, UR4, 0x7770, URZ ;  /* 0x0000777004047896 */ /* 0x001fcc00080000ff */
[----:B------:R-:W-:-:S13]  /*0060*/  ISETP.NE.AND P0, PT, RZ, UR4, PT ;  /* 0x00000004ff007c0c */ /* 0x000fda000bf05270 */
[----:B------:R-:W2:Y:S02]  /*0070*/  @P0 LDC.64 R2, c[0x0][0x3a8] ;  /* 0x0000ea00ff020b82 */ /* 0x000ea40000000a00 */
[----:B--2---:R0:W5:Y:S06]  /*0080*/  @P0 LDG.E R39, desc[UR8][R2.64] ;  /* 0x0000000802270981 */ /* 0x00416c000c1e1900 */
[----:B------:R-:W1:Y:S02]  /*0090*/  S2UR UR4, SR_CTAID.X ;  /* 0x00000000000479c3 */ /* 0x000e640000002500 */
[----:B-1----:R-:W-:-:S04]  /*00a0*/  VIADD R38, R38, UR4 ;  /* 0x0000000426267c36 */ /* 0x002fc80008000000 */
[----:B------:R-:W-:-:S05]  /*00b0*/  IMAD R5, R38, 0x2100, RZ ;  /* 0x0000210026057824 */ /* 0x000fca00078e02ff */
[----:B---3--:R-:W-:Y:S01]  /*00c0*/  IADD3 R0, PT, PT, -R5, UR5, RZ ;  /* 0x0000000505007c10 */ /* 0x008fe2000fffe1ff */
[----:B------:R-:W1:Y:S03]  /*00d0*/  @!P0 LDC R39, c[0x0][0x3a8] ;  /* 0x0000ea00ff278b82 */ /* 0x000e660000000800 */
[----:B------:R-:W-:-:S13]  /*00e0*/  ISETP.GE.U32.AND P0, PT, R0, 0x2101, PT ;  /* 0x000021010000780c */ /* 0x000fda0003f06070 */
[----:B0-----:R-:W-:Y:S05]  /*00f0*/  @!P0 BRA `(.L_x_321) ;  /* 0x0000001c00848947 */ /* 0x001fea0003800000 */
[----:B------:R-:W0:Y:S01]  /*0100*/  S2R R49, SR_TID.X ;  /* 0x0000000000317919 */ /* 0x000e220000002100 */
[----:B------:R-:W2:Y:S01]  /*0110*/  LDCU.64 UR4, c[0x0][0x380] ;  /* 0x00007000ff0477ac */ /* 0x000ea20008000a00 */
[C---:B0-----:R-:W-:Y:S02]  /*0120*/  LOP3.LUT R0, R49.reuse, 0x1f, RZ, 0xc0, !PT ;  /* 0x0000001f31007812 */ /* 0x041fe400078ec0ff */
[----:B------:R-:W-:-:S05]  /*0130*/  LOP3.LUT R3, R49, 0x3e0, RZ, 0xc0, !PT ;  /* 0x000003e031037812 */ /* 0x000fca00078ec0ff */
[----:B------:R-:W-:-:S05]  /*0140*/  IMAD R0, R3, 0x16, R0 ;  /* 0x0000001603007824 */ /* 0x000fca00078e0200 */
[----:B------:R-:W-:-:S05]  /*0150*/  IADD3 R0, P0, PT, R5, R0, RZ ;  /* 0x0000000005007210 */ /* 0x000fca0007f1e0ff */
[----:B------:R-:W-:Y:S02]  /*0160*/  IMAD.X R3, RZ, RZ, RZ, P0 ;  /* 0x000000ffff037224 */ /* 0x000fe400000e06ff */
        /* <DEDUP_REMOVED lines=30> */
[----:B------:R-:W-:Y:S01]  /*0350*/  ISETP.NE.AND P0, PT, R38, RZ, PT ;  /* 0x000000ff2600720c */ /* 0x000fe20003f05270 */
        /* <DEDUP_REMOVED lines=28> */
[----:B------:R0:W1:Y:S04]  /*0520*/  LDS.64 R4, [R0] ;  /* 0x0000000000047984 */ /* 0x0000680000000a00 */
[----:B------:R0:W2:Y:S04]  /*0530*/  LDS.64 R6, [R0+0x8] ;  /* 0x0000080000067984 */ /* 0x0000a80000000a00 */
[----:B------:R0:W3:Y:S04]  /*0540*/  LDS.64 R8, [R0+0x10] ;  /* 0x0000100000087984 */ /* 0x0000e80000000a00 */
[----:B------:R0:W4:Y:S04]  /*0550*/  LDS.64 R10, [R0+0x18] ;  /* 0x00001800000a7984 */ /* 0x0001280000000a00 */
[----:B------:R0:W0:Y:S04]  /*0560*/  LDS.64 R12, [R0+0x20] ;  /* 0x00002000000c7984 */ /* 0x0000280000000a00 */
[----:B------:R0:W0:Y:S04]  /*0570*/  LDS.64 R14, [R0+0x28] ;  /* 0x00002800000e7984 */ /* 0x0000280000000a00 */
[----:B------:R0:W0:Y:S04]  /*0580*/  LDS.64 R28, [R0+0x30] ;  /* 0x00003000001c7984 */ /* 0x0000280000000a00 */
[----:B------:R0:W0:Y:S04]  /*0590*/  LDS.64 R30, [R0+0x38] ;  /* 0x00003800001e7984 */ /* 0x0000280000000a00 */
[----:B------:R0:W0:Y:S04]  /*05a0*/  LDS.64 R32, [R0+0x40] ;  /* 0x0000400000207984 */ /* 0x0000280000000a00 */
[----:B------:R0:W0:Y:S04]  /*05b0*/  LDS.64 R34, [R0+0x48] ;  /* 0x0000480000227984 */ /* 0x0000280000000a00 */
[----:B------:R0:W0:Y:S01]  /*05c0*/  LDS.64 R36, [R0+0x50] ;  /* 0x0000500000247984 */ /* 0x0000220000000a00 */
[----:B------:R-:W-:Y:S06]  /*05d0*/  BAR.SYNC.DEFER_BLOCKING 0x0 ;  /* 0x0000000000007b1d */ /* 0x000fec0000010000 */
[----:B-1----:R-:W-:Y:S05]  /*05e0*/  @P0 BRA `(.L_x_323) ;  /* 0x00000004001c0947 */ /* 0x002fea0003800000 */
[----:B0-2---:R-:W-:Y:S02]  /*05f0*/  IADD3 R16, PT, PT, R6, R5, R4 ;  /* 0x0000000506107210 */ /* 0x005fe40007ffe004 */
[C---:B------:R-:W-:Y:S02]  /*0600*/  ISETP.NE.AND P1, PT, R47.reuse, 0x1f, PT ;  /* 0x0000001f2f00780c */ /* 0x040fe40003f25270 */
[----:B---3--:R-:W-:Y:S02]  /*0610*/  IADD3 R16, PT, PT, R8, R7, R16 ;  /* 0x0000000708107210 */ /* 0x008fe40007ffe010 */
[----:B------:R-:W-:Y:S02]  /*0620*/  ISETP.NE.AND P2, PT, R47, RZ, PT ;  /* 0x000000ff2f00720c */ /* 0x000fe40003f45270 */
[----:B----4-:R-:W-:-:S04]  /*0630*/  IADD3 R16, PT, PT, R10, R9, R16 ;  /* 0x000000090a107210 */ /* 0x010fc80007ffe010 */
[----:B------:R-:W-:-:S03]  /*0640*/  IADD3 R16, PT, PT, R12, R11, R16 ;  /* 0x0000000b0c107210 */ /* 0x000fc60007ffe010 */
[----:B------:R-:W-:Y:S02]  /*0650*/  @!P1 LEA R43, R40, UR4, 0x2 ;  /* 0x00000004282b9c11 */ /* 0x000fe4000f8e10ff */
[----:B------:R-:W-:-:S04]  /*0660*/  IADD3 R16, PT, PT, R14, R13, R16 ;  /* 0x0000000d0e107210 */ /* 0x000fc80007ffe010 */
[----:B------:R-:W-:-:S04]  /*0670*/  IADD3 R16, PT, PT, R28, R15, R16 ;  /* 0x0000000f1c107210 */ /* 0x000fc80007ffe010 */
[----:B------:R-:W-:-:S04]  /*0680*/  IADD3 R16, PT, PT, R30, R29, R16 ;  /* 0x0000001d1e107210 */ /* 0x000fc80007ffe010 */
[----:B------:R-:W-:-:S04]  /*0690*/  IADD3 R16, PT, PT, R32, R31, R16 ;  /* 0x0000001f20107210 */ /* 0x000fc80007ffe010 */
[----:B------:R-:W-:-:S04]  /*06a0*/  IADD3 R16, PT, PT, R34, R33, R16 ;  /* 0x0000002122107210 */ /* 0x000fc80007ffe010 */
[----:B------:R-:W-:-:S05]  /*06b0*/  IADD3 R16, PT, PT, R36, R35, R16 ;  /* 0x0000002324107210 */ /* 0x000fca0007ffe010 */
[----:B------:R-:W-:-:S05]  /*06c0*/  IMAD.IADD R37, R37, 0x1, R16 ;  /* 0x0000000125257824 */ /* 0x000fca00078e0210 */
        /* <DEDUP_REMOVED lines=47> */
[----:B------:R-:W-:Y:S02]  /*09c0*/  SEL R16, R26, R16, !P1 ;  /* 0x000000101a107207 */ /* 0x000fe40004800000 */
[----:B------:R-:W-:Y:S02]  /*09d0*/  ISETP.NE.AND P1, PT, R49, RZ, PT ;  /* 0x000000ff3100720c */ /* 0x000fe40003f25270 */
[----:B------:R-:W-:Y:S02]  /*09e0*/  SEL R16, R16, RZ, P0 ;  /* 0x000000ff10107207 */ /* 0x000fe40000000000 */
[--C-:B-----5:R-:W-:Y:S02]  /*09f0*/  IADD3 R27, PT, PT, R26, R27, R39.reuse ;  /* 0x0000001b1a1b7210 */ /* 0x120fe40007ffe027 */
[----:B------:R-:W-:-:S07]  /*0a00*/  IADD3 R16, PT, PT, R16, R37, R39 ;  /* 0x0000002510107210 */ /* 0x000fce0007ffe027 */
[----:B------:R-:W-:Y:S05]  /*0a10*/  @P1 BRA `(.L_x_324) ;  /* 0x0000000c00f01947 */ /* 0x000fea0003800000 */
[----:B------:R-:W0:Y:S01]  /*0a20*/  LDC.64 R18, c[0x0][0x390] ;  /* 0x0000e400ff127b82 */ /* 0x000e220000000a00 */
[----:B------:R-:W-:-:S05]  /*0a30*/  IMAD.MOV.U32 R26, RZ, RZ, 0x65 ;  /* 0x00000065ff1a7424 */ /* 0x000fca00078e00ff */
[----:B0-----:R0:W-:Y:S01]  /*0a40*/  ST.E.64.STRONG.GPU desc[UR8][R18.64+0x100], R26 ;  /* 0x0001001a12007985 */ /* 0x0011e2000c10fb08 */
[----:B------:R-:W-:Y:S05]  /*0a50*/  BRA `(.L_x_324) ;  /* 0x0000000c00e07947 */ /* 0x000fea0003800000 */
.L_x_323:
        /* <DEDUP_REMOVED lines=20> */
[----:B-----5:R-:W0:Y:S02]  /*0ba0*/  SHFL.UP P0, R39, R24, 0x8, RZ ;  /* 0x0500000018277989 */ /* 0x020e2400000000ff */
        /* <DEDUP_REMOVED lines=16> */
[----:B------:R-:W-:Y:S02]  /*0cb0*/  SEL R17, R37, RZ, P2 ;  /* 0x000000ff25117207 */ /* 0x000fe40001000000 */
        /* <DEDUP_REMOVED lines=19> */
[----:B------:R-:W-:Y:S02]  /*0df0*/  ISETP.NE.AND P0, PT, R40, 0xa, PT ;  /* 0x0000000a2800780c */ /* 0x000fe40003f05270 */
[----:B------:R-:W-:Y:S02]  /*0e00*/  SEL R16, R24, R16, !P1 ;  /* 0x0000001018107207 */ /* 0x000fe40004800000 */
[----:B------:R-:W-:Y:S02]  /*0e10*/  ISETP.NE.AND P1, PT, R40, 0xb, PT ;  /* 0x0000000b2800780c */ /* 0x000fe40003f25270 */
[----:B------:R-:W-:Y:S02]  /*0e20*/  SEL R16, R25, R16, !P0 ;  /* 0x0000001019107207 */ /* 0x000fe40004000000 */
[----:B------:R-:W-:-:S02]  /*0e30*/  ISETP.GT.U32.AND P0, PT, R49, 0x1f, PT ;  /* 0x0000001f3100780c */ /* 0x000fc40003f04070 */
[----:B------:R-:W-:Y:S02]  /*0e40*/  SEL R16, R26, R16, !P1 ;  /* 0x000000101a107207 */ /* 0x000fe40004800000 */
[----:B------:R-:W-:-:S03]  /*0e50*/  ISETP.GE.U32.AND P1, PT, R49, 0x20, PT ;  /* 0x000000203100780c */ /* 0x000fc60003f26070 */
[----:B------:R-:W-:-:S05]  /*0e60*/  IMAD.IADD R16, R16, 0x1, R17 ;  /* 0x0000000110107824 */ /* 0x000fca00078e0211 */
[----:B------:R-:W-:Y:S01]  /*0e70*/  SEL R46, R37, R16, !P1 ;  /* 0x00000010252e7207 */ /* 0x000fe20004800000 */
[----:B------:R-:W-:Y:S06]  /*0e80*/  @P0 BRA `(.L_x_325) ;  /* 0x0000000800b00947 */ /* 0x000fec0003800000 */
[----:B------:R-:W0:Y:S01]  /*0e90*/  LDC.64 R16, c[0x0][0x390] ;  /* 0x0000e400ff107b82 */ /* 0x000e220000000a00 */
[----:B------:R-:W-:Y:S02]  /*0ea0*/  ISETP.NE.AND P1, PT, R49, RZ, PT ;  /* 0x000000ff3100720c */ /* 0x000fe40003f25270 */
[----:B------:R-:W-:-:S05]  /*0eb0*/  LOP3.LUT R21, RZ, R49, RZ, 0x33, !PT ;  /* 0x00000031ff157212 */ /* 0x000fca00078e33ff */
[----:B------:R-:W-:-:S06]  /*0ec0*/  IMAD.IADD R21, R38, 0x1, R21 ;  /* 0x0000000126157824 */ /* 0x000fcc00078e0215 */
        /* <DEDUP_REMOVED lines=11> */
.L_x_355:
[----:B------:R-:W-:Y:S05]  /*0f80*/  @!P0 BRA `(.L_x_327) ;  /* 0x0000000000748947 */ /* 0x000fea0003800000 */
[----:B------:R-:W-:-:S07]  /*0f90*/  IMAD.MOV.U32 R20, RZ, RZ, 0x3b8 ;  /* 0x000003b8ff147424 */ /* 0x000fce00078e00ff */
.L_x_329:
[----:B------:R-:W-:Y:S02]  /*0fa0*/  VIADD R23, R20, 0x1 ;  /* 0x0000000114177836 */ /* 0x000fe40000000000 */
[----:B------:R-:W-:Y:S02]  /*0fb0*/  IMAD R38, R38, 0x41a7, RZ ;  /* 0x000041a726267824 */ /* 0x000fe400078e02ff */
[----:B------:R-:W0:Y:S01]  /*0fc0*/  I2F.U32.RP R22, R23 ;  /* 0x0000001700167306 */ /* 0x000e220000209000 */
[----:B------:R-:W-:Y:S01]  /*0fd0*/  IMAD.MOV R37, RZ, RZ, -R23 ;  /* 0x000000ffff257224 */ /* 0x000fe200078e0a17 */
[----:B------:R-:W-:Y:S02]  /*0fe0*/  ISETP.NE.U32.AND P2, PT, R23, RZ, PT ;  /* 0x000000ff1700720c */ /* 0x000fe40003f45070 */
[----:B------:R-:W-:-:S04]  /*0ff0*/  LOP3.LUT R38, R38, 0x7fffffff, RZ, 0xc0, !PT ;  /* 0x7fffffff26267812 */ /* 0x000fc800078ec0ff */
[----:B0-----:R-:W0:Y:S02]  /*1000*/  MUFU.RCP R22, R22 ;  /* 0x0000001600167308 */ /* 0x001e240000001000 */
[----:B0-----:R-:W-:-:S06]  /*1010*/  VIADD R18, R22, 0xffffffe ;  /* 0x0ffffffe16127836 */ /* 0x001fcc0000000000 */
[----:B------:R0:W1:Y:S02]  /*1020*/  F2I.FTZ.U32.TRUNC.NTZ R19, R18 ;  /* 0x0000001200137305 */ /* 0x000064000021f000 */
[----:B0-----:R-:W-:Y:S02]  /*1030*/  IMAD.MOV.U32 R18, RZ, RZ, RZ ;  /* 0x000000ffff127224 */ /* 0x001fe400078e00ff */
[----:B-1----:R-:W-:-:S04]  /*1040*/  IMAD R37, R37, R19, RZ ;  /* 0x0000001325257224 */ /* 0x002fc800078e02ff */
[----:B------:R-:W-:-:S06]  /*1050*/  IMAD.HI.U32 R19, R19, R37, R18 ;  /* 0x0000002513137227 */ /* 0x000fcc00078e0012 */
[----:B------:R-:W-:-:S04]  /*1060*/  IMAD.HI.U32 R19, R19, R38, RZ ;  /* 0x0000002613137227 */ /* 0x000fc800078e00ff */
[----:B------:R-:W-:-:S04]  /*1070*/  IMAD.MOV R19, RZ, RZ, -R19 ;  /* 0x000000ffff137224 */ /* 0x000fc800078e0a13 */
[----:B------:R-:W-:-:S05]  /*1080*/  IMAD R22, R23, R19, R38 ;  /* 0x0000001317167224 */ /* 0x000fca00078e0226 */
[----:B------:R-:W-:-:S13]  /*1090*/  ISETP.GE.U32.AND P0, PT, R22, R23, PT ;  /* 0x000000171600720c */ /* 0x000fda0003f06070 */
[----:B------:R-:W-:-:S05]  /*10a0*/  @P0 IMAD.IADD R22, R22, 0x1, -R23 ;  /* 0x0000000116160824 */ /* 0x000fca00078e0a17 */
[----:B------:R-:W-:-:S13]  /*10b0*/  ISETP.GE.U32.AND P0, PT, R22, R23, PT ;  /* 0x000000171600720c */ /* 0x000fda0003f06070 */
[----:B------:R-:W-:Y:S01]  /*10c0*/  @P0 IMAD.IADD R22, R22, 0x1, -R23 ;  /* 0x0000000116160824 */ /* 0x000fe200078e0a17 */
[----:B------:R-:W-:-:S04]  /*10d0*/  @!P2 LOP3.LUT R22, RZ, R23, RZ, 0x33, !PT ;  /* 0x00000017ff16a212 */ /* 0x000fc800078e33ff */
[----:B------:R-:W-:Y:S05]  /*10e0*/  NANOSLEEP R22 ;  /* 0x000000160000735d */ /* 0x000fea0003800000 */
[----:B------:R-:W2:Y:S01]  /*10f0*/  LD.E.64.STRONG.GPU R40, desc[UR8][R16.64+0x100] ;  /* 0x0001000810287980 */ /* 0x000ea2000c10fb00 */
[----:B------:R-:W-:Y:S01]  /*1100*/  UMOV UR5, 0xffffffff ;  /* 0xffffffff00057882 */ /* 0x000fe20000000000 */
[----:B------:R-:W-:Y:S02]  /*1110*/  SHF.R.U32.HI R20, RZ, 0x1, R20 ;  /* 0x00000001ff147819 */ /* 0x000fe40000011614 */
[----:B--2---:R-:W-:Y:S01]  /*1120*/  ISETP.NE.AND P0, PT, R40, 0x63, PT ;  /* 0x000000632800780c */ /* 0x004fe20003f05270 */
[----:B------:R-:W-:-:S12]  /*1130*/  BRA.DIV UR5, `(.L_x_328) ;  /* 0x0000003205e87947 */ /* 0x000fd8000b800000 */
[----:B------:R-:W-:-:S13]  /*1140*/  VOTE.ANY P0, !P0 ;  /* 0x0000000000ff7806 */ /* 0x000fda0004000100 */
.L_x_358:
[----:B------:R-:W-:Y:S05]  /*1150*/  @P0 BRA `(.L_x_329) ;  /* 0xfffffffc00900947 */ /* 0x000fea000383ffff */
.L_x_327:
[----:B------:R-:W-:Y:S01]  /*1160*/  UMOV UR5, 0xffffffff ;  /* 0xffffffff00057882 */ /* 0x000fe20000000000 */
[----:B------:R-:W-:Y:S02]  /*1170*/  ISETP.NE.AND P0, PT, R40, 0x65, PT ;  /* 0x000000652800780c */ /* 0x000fe40003f05270 */
[----:B------:R-:W-:Y:S11]  /*1180*/  BRA.DIV UR5, `(.L_x_330) ;  /* 0x0000003205f47947 */ /* 0x000ff6000b800000 */
[----:B------:R-:W0:Y:S01]  /*1190*/  S2R R48, SR_GEMASK ;  /* 0x0000000000307919 */ /* 0x000e220000003c00 */
[----:B------:R-:W-:Y:S01]  /*11a0*/  VOTE.ANY R19, PT, !P0 ;  /* 0x0000000000137806 */ /* 0x000fe200040e0100 */
[C---:B------:R-:W-:Y:S01]  /*11b0*/  VIADD R22, R47.reuse, 0x2 ;  /* 0x000000022f167836 */ /* 0x040fe20000000000 */
[----:B------:R-:W1:Y:S01]  /*11c0*/  LDC.64 R42, c[0x0][0x390] ;  /* 0x0000e400ff2a7b82 */ /* 0x000e620000000a00 */
[C---:B------:R-:W-:Y:S02]  /*11d0*/  VIADD R23, R47.reuse, 0x4 ;  /* 0x000000042f177836 */ /* 0x040fe40000000000 */
[----:B------:R-:W-:Y:S01]  /*11e0*/  VIADD R26, R47, 0x8 ;  /* 0x000000082f1a7836 */ /* 0x000fe20000000000 */
[----:B-1----:R-:W-:Y:S02]  /*11f0*/  IADD3 R42, P3, PT, R42, 0x100, RZ ;  /* 0x000001002a2a7810 */ /* 0x002fe40007f7e0ff */
[----:B0-----:R-:W-:-:S03]  /*1200*/  LOP3.LUT R19, R19, 0x80000000, R48, 0xec, !PT ;  /* 0x8000000013137812 */ /* 0x001fc600078eec30 */
[----:B------:R-:W-:Y:S02]  /*1210*/  IMAD.X R43, RZ, RZ, R43, P3 ;  /* 0x000000ffff2b7224 */ /* 0x000fe400018e062b */
[----:B------:R-:W-:-:S05]  /*1220*/  VIADD R16, R19, 0xffffffff ;  /* 0xffffffff13107836 */ /* 0x000fca0000000000 */
[----:B------:R-:W-:-:S06]  /*1230*/  LOP3.LUT R16, R19, R16, RZ, 0xc, !PT ;  /* 0x0000001013107212 */ /* 0x000fcc00078e0cff */
[----:B------:R-:W0:Y:S02]  /*1240*/  POPC R16, R16 ;  /* 0x0000001000107309 */ /* 0x000e240000000000 */
[----:B0-----:R-:W0:Y:S01]  /*1250*/  SHFL.DOWN PT, R20, R41, 0x1, R16 ;  /* 0x0820000029147989 */ /* 0x001e2200000e0010 */
[----:B------:R-:W-:-:S04]  /*1260*/  ISETP.GE.AND P0, PT, R47, R16, PT ;  /* 0x000000102f00720c */ /* 0x000fc80003f06270 */
[----:B0-----:R-:W-:Y:S02]  /*1270*/  SEL R20, R20, RZ, !P0 ;  /* 0x000000ff14147207 */ /* 0x001fe40004000000 */
[----:B------:R-:W-:-:S03]  /*1280*/  ISETP.GT.AND P0, PT, R22, R16, PT ;  /* 0x000000101600720c */ /* 0x000fc60003f04270 */
[----:B------:R-:W-:-:S05]  /*1290*/  IMAD.IADD R37, R20, 0x1, R41 ;  /* 0x0000000114257824 */ /* 0x000fca00078e0229 */
[----:B------:R-:W0:Y:S02]  /*12a0*/  SHFL.DOWN PT, R20, R37, 0x2, R16 ;  /* 0x0840000025147989 */ /* 0x000e2400000e0010 */
[----:B0-----:R-:W-:Y:S02]  /*12b0*/  SEL R20, R20, RZ, !P0 ;  /* 0x000000ff14147207 */ /* 0x001fe40004000000 */
[----:B------:R-:W-:-:S03]  /*12c0*/  ISETP.GT.AND P0, PT, R23, R16, PT ;  /* 0x000000101700720c */ /* 0x000fc60003f04270 */
[----:B------:R-:W-:Y:S02]  /*12d0*/  IMAD.IADD R39, R37, 0x1, R20 ;  /* 0x0000000125277824 */ /* 0x000fe400078e0214 */
[----:B------:R-:W-:-:S03]  /*12e0*/  VIADD R37, R47, 0x10 ;  /* 0x000000102f257836 */ /* 0x000fc60000000000 */
[----:B------:R-:W0:Y:S02]  /*12f0*/  SHFL.DOWN PT, R20, R39, 0x4, R16 ;  /* 0x0880000027147989 */ /* 0x000e2400000e0010 */
[-C--:B------:R-:W-:Y:S02]  /*1300*/  ISETP.GT.AND P2, PT, R37, R16.reuse, PT ;  /* 0x000000102500720c */ /* 0x080fe40003f44270 */
        /* <DEDUP_REMOVED lines=9> */
[----:B0-----:R-:W-:-:S05]  /*13a0*/  SEL R20, R20, RZ, !P2 ;  /* 0x000000ff14147207 */ /* 0x001fca0005000000 */
[----:B------:R-:W-:-:S07]  /*13b0*/  IMAD.IADD R39, R41, 0x1, R20 ;  /* 0x0000000129277824 */ /* 0x000fce00078e0214 */
.L_x_367:
[----:B------:R-:W-:Y:S05]  /*13c0*/  @!P0 BRA `(.L_x_331) ;  /* 0x0000000400248947 */ /* 0x000fea0003800000 */
[----:B------:R-:W-:-:S07]  /*13d0*/  IMAD.MOV.U32 R44, RZ, RZ, 0x3b8 ;  /* 0x000003b8ff2c7424 */ /* 0x000fce00078e00ff */
.L_x_337:
        /* <DEDUP_REMOVED lines=10> */
.L_x_370:
[----:B------:R-:W-:Y:S05]  /*1480*/  @!P0 BRA `(.L_x_333) ;  /* 0x0000000000748947 */ /* 0x000fea0003800000 */
[----:B------:R-:W-:-:S07]  /*1490*/  IMAD.MOV.U32 R20, RZ, RZ, R44 ;  /* 0x000000ffff147224 */ /* 0x000fce00078e002c */
.L_x_335:
        /* <DEDUP_REMOVED lines=27> */
.L_x_373:
[----:B------:R-:W-:Y:S05]  /*1650*/  @P0 BRA `(.L_x_335) ;  /* 0xfffffffc00900947 */ /* 0x000fea000383ffff */
.L_x_333:
        /* <DEDUP_REMOVED lines=31> */
.L_x_382:
[----:B------:R-:W-:Y:S05]  /*1850*/  @P0 BRA `(.L_x_337) ;  /* 0xfffffff800e00947 */ /* 0x000fea000383ffff */
.L_x_331:
        /* <DEDUP_REMOVED lines=15> */
.L_x_325:
[----:B------:R-:W-:Y:S05]  /*1950*/  WARPSYNC.ALL ;  /* 0x0000000000007948 */ /* 0x000fea0003800000 */
[----:B------:R-:W0:Y:S08]  /*1960*/  S2UR UR6, SR_CgaCtaId ;  /* 0x00000000000679c3 */ /* 0x000e300000008800 */
[----:B------:R-:W-:Y:S01]  /*1970*/  BAR.SYNC.DEFER_BLOCKING 0x0 ;  /* 0x0000000000007b1d */ /* 0x000fe20000010000 */
[----:B------:R-:W-:-:S05]  /*1980*/  ISETP.NE.AND P0, PT, R49, RZ, PT ;  /* 0x000000ff3100720c */ /* 0x000fca0003f05270 */
[----:B------:R-:W-:Y:S02]  /*1990*/  UMOV UR5, 0x400 ;  /* 0x0000040000057882 */ /* 0x000fe40000000000 */
[----:B0-----:R-:W-:-:S09]  /*19a0*/  ULEA UR5, UR6, UR5, 0x18 ;  /* 0x0000000506057291 */ /* 0x001fd2000f8ec0ff */
[----:B------:R-:W0:Y:S02]  /*19b0*/  LDS R17, [UR5+0x4c] ;  /* 0x00004c05ff117984 */ /* 0x000e240008000800 */
[----:B0-----:R-:W-:-:S05]  /*19c0*/  SEL R17, R17, RZ, P0 ;  /* 0x000000ff11117207 */ /* 0x001fca0000000000 */
[----:B------:R-:W-:-:S07]  /*19d0*/  IMAD.IADD R16, R17, 0x1, R16 ;  /* 0x0000000111107824 */ /* 0x000fce00078e0210 */
.L_x_324:
[----:B------:R-:W-:Y:S05]  /*19e0*/  BSYNC.RECONVERGENT B0 ;  /* 0x0000000000007941 */ /* 0x000fea0003800200 */
.L_x_322:
[----:B------:R-:W-:Y:S01]  /*19f0*/  IMAD.IADD R17, R4, 0x1, R16 ;  /* 0x0000000104117824 */ /* 0x000fe200078e0210 */
[----:B------:R-:W-:Y:S03]  /*1a00*/  BAR.SYNC.DEFER_BLOCKING 0x0 ;  /* 0x0000000000007b1d */ /* 0x000fe60000010000 */
[----:B------:R-:W-:-:S03]  /*1a10*/  IMAD.IADD R4, R5, 0x1, R17 ;  /* 0x0000000105047824 */ /* 0x000fc600078e0211 */
[----:B------:R-:W2:Y:S01]  /*1a20*/  LDCU.64 UR6, c[0x0][0x388] ;  /* 0x00007100ff0677ac */ /* 0x000ea20008000a00 */
[----:B------:R-:W-:-:S04]  /*1a30*/  IMAD.IADD R5, R6, 0x1, R4 ;  /* 0x0000000106057824 */ /* 0x000fc800078e0204 */
[----:B------:R-:W-:-:S04]  /*1a40*/  IMAD.IADD R6, R7, 0x1, R5 ;  /* 0x0000000107067824 */ /* 0x000fc800078e0205 */
[----:B------:R-:W-:-:S04]  /*1a50*/  IMAD.IADD R7, R8, 0x1, R6 ;  /* 0x0000000108077824 */ /* 0x000fc800078e0206 */
[----:B------:R-:W-:-:S04]  /*1a60*/  IMAD.IADD R8, R9, 0x1, R7 ;  /* 0x0000000109087824 */ /* 0x000fc800078e0207 */
[----:B------:R-:W-:Y:S01]  /*1a70*/  IMAD.IADD R9, R10, 0x1, R8 ;  /* 0x000000010a097824 */ /* 0x000fe200078e0208 */
[----:B------:R-:W-:Y:S03]  /*1a80*/  STS.64 [R0], R16 ;  /* 0x0000001000007388 */ /* 0x000fe60000000a00 */
[----:B------:R-:W-:Y:S01]  /*1a90*/  IMAD.IADD R10, R11, 0x1, R9 ;  /* 0x000000010b0a7824 */ /* 0x000fe200078e0209 */
[----:B------:R2:W-:Y:S03]  /*1aa0*/  STS.64 [R0+0x8], R4 ;  /* 0x0000080400007388 */ /* 0x0005e60000000a00 */
[----:B------:R-:W-:Y:S01]  /*1ab0*/  IMAD.IADD R11, R12, 0x1, R10 ;  /* 0x000000010c0b7824 */ /* 0x000fe200078e020a */
[----:B------:R-:W-:Y:S03]  /*1ac0*/  STS.64 [R0+0x10], R6 ;  /* 0x0000100600007388 */ /* 0x000fe60000000a00 */
[----:B------:R-:W-:Y:S01]  /*1ad0*/  IMAD.IADD R12, R13, 0x1, R11 ;  /* 0x000000010d0c7824 */ /* 0x000fe200078e020b */
[----:B------:R-:W-:Y:S03]  /*1ae0*/  STS.64 [R0+0x18], R8 ;  /* 0x0000180800007388 */ /* 0x000fe60000000a00 */
[----:B------:R-:W-:Y:S01]  /*1af0*/  IMAD.IADD R13, R14, 0x1, R12 ;  /* 0x000000010e0d7824 */ /* 0x000fe200078e020c */
[----:B------:R-:W-:Y:S01]  /*1b00*/  STS.64 [R0+0x20], R10 ;  /* 0x0000200a00007388 */ /* 0x000fe20000000a00 */
[----:B--2---:R-:W-:-:S02]  /*1b10*/  IADD3 R4, P0, PT, R45, UR6, RZ ;  /* 0x000000062d047c10 */ /* 0x004fc4000ff1e0ff */
[----:B------:R-:W-:Y:S01]  /*1b20*/  IMAD.IADD R14, R15, 0x1, R13 ;  /* 0x000000010f0e7824 */ /* 0x000fe200078e020d */
[----:B------:R-:W-:Y:S01]  /*1b30*/  STS.64 [R0+0x28], R12 ;  /* 0x0000280c00007388 */ /* 0x000fe20000000a00 */
[----:B------:R-:W-:Y:S02]  /*1b40*/  IADD3.X R5, PT, PT, R3, UR7, RZ, P0, !PT ;  /* 0x0000000703057c10 */ /* 0x000fe400087fe4ff */
[----:B------:R-:W-:-:S04]  /*1b50*/  IMAD.IADD R15, R28, 0x1, R14 ;  /* 0x000000011c0f7824 */ /* 0x000fc800078e020e */
[----:B01----:R-:W-:Y:S01]  /*1b60*/  IMAD.IADD R18, R29, 0x1, R15 ;  /* 0x000000011d127824 */ /* 0x003fe200078e020f */
[----:B------:R-:W-:Y:S03]  /*1b70*/  STS.64 [R0+0x30], R14 ;  /* 0x0000300e00007388 */ /* 0x000fe60000000a00 */
[----:B------:R-:W-:-:S04]  /*1b80*/  IMAD.IADD R19, R30, 0x1, R18 ;  /* 0x000000011e137824 */ /* 0x000fc800078e0212 */
[----:B------:R-:W-:Y:S01]  /*1b90*/  IMAD.IADD R20, R31, 0x1, R19 ;  /* 0x000000011f147824 */ /* 0x000fe200078e0213 */
[----:B------:R-:W-:Y:S03]  /*1ba0*/  STS.64 [R0+0x38], R18 ;  /* 0x0000381200007388 */ /* 0x000fe60000000a00 */
[----:B------:R-:W-:-:S04]  /*1bb0*/  IMAD.IADD R21, R32, 0x1, R20 ;  /* 0x0000000120157824 */ /* 0x000fc800078e0214 */
[----:B------:R-:W-:Y:S01]  /*1bc0*/  IMAD.IADD R22, R33, 0x1, R21 ;  /* 0x0000000121167824 */ /* 0x000fe200078e0215 */
[----:B------:R-:W-:Y:S03]  /*1bd0*/  STS.64 [R0+0x40], R20 ;  /* 0x0000401400007388 */ /* 0x000fe60000000a00 */
[----:B------:R-:W-:-:S04]  /*1be0*/  IMAD.IADD R23, R34, 0x1, R22 ;  /* 0x0000000122177824 */ /* 0x000fc800078e0216 */
[----:B------:R-:W-:Y:S01]  /*1bf0*/  IMAD.IADD R24, R35, 0x1, R23 ;  /* 0x0000000123187824 */ /* 0x000fe200078e0217 */
[----:B------:R-:W-:Y:S03]  /*1c00*/  STS.64 [R0+0x48], R22 ;  /* 0x0000481600007388 */ /* 0x000fe60000000a00 */
[----:B------:R-:W-:-:S05]  /*1c10*/  IMAD.IADD R25, R36, 0x1, R24 ;  /* 0x0000000124197824 */ /* 0x000fca00078e0218 */
[----:B------:R-:W-:Y:S01]  /*1c20*/  STS.64 [R0+0x50], R24 ;  /* 0x0000501800007388 */ /* 0x000fe20000000a00 */
[----:B------:R-:W-:-:S03]  /*1c30*/  NOP ;  /* 0x0000000000007918 */ /* 0x000fc60000000000 */
[----:B------:R-:W0:Y:S04]  /*1c40*/  LDS R7, [R2] ;  /* 0x0000000002077984 */ /* 0x000e280000000800 */
[----:B------:R-:W1:Y:S04]  /*1c50*/  LDS R9, [R2+0x80] ;  /* 0x0000800002097984 */ /* 0x000e680000000800 */
        /* <DEDUP_REMOVED lines=43> */
.L_x_321:
[----:B------:R-:W-:-:S13]  /*1f10*/  ISETP.NE.AND P0, PT, R0, RZ, PT ;  /* 0x000000ff0000720c */ /* 0x000fda0003f05270 */
[----:B------:R-:W-:Y:S05]  /*1f20*/  @!P0 EXIT ;  /* 0x000000000000894d */ /* 0x000fea0003800000 */
[----:B------:R-:W0:Y:S02]  /*1f30*/  LDC.64 R2, c[0x0][0x380] ;  /* 0x0000e000ff027b82 */ /* 0x000e240000000a00 */
[----:B0-----:R-:W-:-:S05]  /*1f40*/  IMAD.WIDE.U32 R2, R5, 0x4, R2 ;  /* 0x0000000405027825 */ /* 0x001fca00078e0002 */
[----:B------:R0:W2:Y:S01]  /*1f50*/  LDG.E R4, desc[UR8][R2.64] ;  /* 0x0000000802047981 */ /* 0x0000a2000c1e1900 */
[----:B------:R-:W3:Y:S02]  /*1f60*/  S2R R13, SR_TID.X ;  /* 0x00000000000d7919 */ /* 0x000ee40000002100 */
[C---:B---3--:R-:W-:Y:S02]  /*1f70*/  LOP3.LUT R5, R13.reuse, 0x1f, RZ, 0xc0, !PT ;  /* 0x0000001f0d057812 */ /* 0x048fe400078ec0ff */
[----:B------:R-:W-:-:S05]  /*1f80*/  LOP3.LUT R6, R13, 0x3e0, RZ, 0xc0, !PT ;  /* 0x000003e00d067812 */ /* 0x000fca00078ec0ff */
[----:B------:R-:W-:-:S04]  /*1f90*/  IMAD R11, R6, 0x16, R5 ;  /* 0x00000016060b7824 */ /* 0x000fc800078e0205 */
[C---:B------:R-:W-:Y:S01]  /*1fa0*/  VIADD R5, R11.reuse, 0x20 ;  /* 0x000000200b057836 */ /* 0x040fe20000000000 */
[C---:B------:R-:W-:Y:S01]  /*1fb0*/  ISETP.GE.U32.AND P6, PT, R11.reuse, R0, PT ;  /* 0x000000000b00720c */ /* 0x040fe20003fc6070 */
[C---:B------:R-:W-:Y:S01]  /*1fc0*/  VIADD R9, R11.reuse, 0xa0 ;  /* 0x000000a00b097836 */ /* 0x040fe20000000000 */
[C---:B0-----:R-:W-:Y:S01]  /*1fd0*/  LEA R2, P1, R11.reuse, R2, 0x2 ;  /* 0x000000020b027211 */ /* 0x041fe200078210ff */
[----:B------:R-:W-:Y:S01]  /*1fe0*/  VIADD R7, R11, 0x80 ;  /* 0x000000800b077836 */ /* 0x000fe20000000000 */
[-C--:B------:R-:W-:Y:S01]  /*1ff0*/  ISETP.GE.U32.AND P5, PT, R5, R0.reuse, PT ;  /* 0x000000000500720c */ /* 0x080fe20003fa6070 */
[----:B------:R-:W-:Y:S01]  /*2000*/  VIADD R5, R11, 0xe0 ;  /* 0x000000e00b057836 */ /* 0x000fe20000000000 */
[-C--:B------:R-:W-:Y:S01]  /*2010*/  ISETP.GE.U32.AND P4, PT, R9, R0.reuse, PT ;  /* 0x000000000900720c */ /* 0x080fe20003f86070 */
[----:B------:R-:W-:Y:S01]  /*2020*/  IMAD.X R3, RZ, RZ, R3, P1 ;  /* 0x000000ffff037224 */ /* 0x000fe200008e0603 */
[-C--:B------:R-:W-:Y:S01]  /*2030*/  ISETP.GE.U32.AND P0, PT, R7, R0.reuse, PT ;  /* 0x000000000700720c */ /* 0x080fe20003f06070 */
[----:B------:R-:W-:Y:S01]  /*2040*/  VIADD R7, R11, 0x120 ;  /* 0x000001200b077836 */ /* 0x000fe20000000000 */
[----:B------:R-:W-:Y:S01]  /*2050*/  ISETP.GE.U32.AND P3, PT, R5, R0, PT ;  /* 0x000000000500720c */ /* 0x000fe20003f66070 */
[----:B------:R-:W-:-:S02]  /*2060*/  VIADD R5, R11, 0x200 ;  /* 0x000002000b057836 */ /* 0x000fc40000000000 */
[----:B------:R-:W-:Y:S01]  /*2070*/  VIADD R9, R11, 0x1c0 ;  /* 0x000001c00b097836 */ /* 0x000fe20000000000 */
[----:B------:R-:W-:-:S04]  /*2080*/  ISETP.GE.U32.AND P2, PT, R7, R0, PT ;  /* 0x000000000700720c */ /* 0x000fc80003f46070 */
[----:B------:R-:W-:Y:S01]  /*2090*/  ISETP.GE.U32.AND P1, PT, R9, R0, PT ;  /* 0x000000000900720c */ /* 0x000fe20003f26070 */
[C---:B------:R-:W-:Y:S02]  /*20a0*/  VIADD R7, R11.reuse, 0x260 ;  /* 0x000002600b077836 */ /* 0x040fe40000000000 */
[C---:B------:R-:W-:Y:S02]  /*20b0*/  VIADD R51, R11.reuse, 0x40 ;  /* 0x000000400b337836 */ /* 0x040fe40000000000 */
[C---:B------:R-:W-:Y:S02]  /*20c0*/  VIADD R50, R11.reuse, 0x60 ;  /* 0x000000600b327836 */ /* 0x040fe40000000000 */
[C---:B------:R-:W-:Y:S02]  /*20d0*/  VIADD R49, R11.reuse, 0xc0 ;  /* 0x000000c00b317836 */ /* 0x040fe40000000000 */
[C---:B------:R-:W-:Y:S02]  /*20e0*/  VIADD R48, R11.reuse, 0x100 ;  /* 0x000001000b307836 */ /* 0x040fe40000000000 */
[----:B------:R-:W-:-:S02]  /*20f0*/  VIADD R47, R11, 0x140 ;  /* 0x000001400b2f7836 */ /* 0x000fc40000000000 */
[C---:B------:R-:W-:Y:S02]  /*2100*/  VIADD R46, R11.reuse, 0x160 ;  /* 0x000001600b2e7836 */ /* 0x040fe40000000000 */
[C---:B------:R-:W-:Y:S02]  /*2110*/  VIADD R45, R11.reuse, 0x180 ;  /* 0x000001800b2d7836 */ /* 0x040fe40000000000 */
[C---:B------:R-:W-:Y:S02]  /*2120*/  VIADD R43, R11.reuse, 0x1a0 ;  /* 0x000001a00b2b7836 */ /* 0x040fe40000000000 */
[C---:B------:R-:W-:Y:S02]  /*2130*/  VIADD R42, R11.reuse, 0x1e0 ;  /* 0x000001e00b2a7836 */ /* 0x040fe40000000000 */
[C---:B------:R-:W-:Y:S02]  /*2140*/  VIADD R41, R11.reuse, 0x240 ;  /* 0x000002400b297836 */ /* 0x040fe40000000000 */
[----:B------:R-:W-:-:S02]  /*2150*/  VIADD R40, R11, 0x2a0 ;  /* 0x000002a00b287836 */ /* 0x000fc40000000000 */
[----:B--2---:R-:W-:Y:S02]  /*2160*/  IMAD.MOV.U32 R16, RZ, RZ, R4 ;  /* 0x000000ffff107224 */ /* 0x004fe400078e0004 */
[----:B------:R-:W2:Y:S01]  /*2170*/  @!P6 LDG.E R4, desc[UR8][R2.64] ;  /* 0x000000080204e981 */ /* 0x000ea2000c1e1900 */
[-C--:B------:R-:W-:Y:S01]  /*2180*/  ISETP.GE.U32.AND P6, PT, R5, R0.reuse, PT ;  /* 0x000000000500720c */ /* 0x080fe20003fc6070 */
[--C-:B------:R-:W-:Y:S02]  /*2190*/  IMAD.MOV.U32 R6, RZ, RZ, R16.reuse ;  /* 0x000000ffff067224 */ /* 0x100fe400078e0010 */
[----:B------:R-:W-:Y:S02]  /*21a0*/  VIADD R5, R11, 0x220 ;  /* 0x000002200b057836 */ /* 0x000fe40000000000 */
[----:B------:R-:W-:Y:S02]  /*21b0*/  IMAD.MOV.U32 R14, RZ, RZ, R16 ;  /* 0x000000ffff0e7224 */ /* 0x000fe400078e0010 */
[----:B------:R-:W3:Y:S01]  /*21c0*/  @!P5 LDG.E R6, desc[UR8][R2.64+0x80] ;  /* 0x000080080206d981 */ /* 0x000ee2000c1e1900 */
[----:B------:R-:W-:Y:S01]  /*21d0*/  ISETP.GE.U32.AND P5, PT, R5, R0, PT ;  /* 0x000000000500720c */ /* 0x000fe20003fa6070 */
[----:B------:R-:W-:-:S02]  /*21e0*/  VIADD R5, R11, 0x280 ;  /* 0x000002800b057836 */ /* 0x000fc40000000000 */
[----:B------:R-:W4:Y:S01]  /*21f0*/  @!P4 LDG.E R14, desc[UR8][R2.64+0x280] ;  /* 0x00028008020ec981 */ /* 0x000f22000c1e1900 */
[--C-:B------:R-:W-:Y:S02]  /*2200*/  IMAD.MOV.U32 R12, RZ, RZ, R16.reuse ;  /* 0x000000ffff0c7224 */ /* 0x100fe400078e0010 */
[-C--:B------:R-:W-:Y:S01]  /*2210*/  ISETP.GE.U32.AND P4, PT, R5, R0.reuse, PT ;  /* 0x000000000500720c */ /* 0x080fe20003f86070 */
[--C-:B------:R-:W-:Y:S02]  /*2220*/  IMAD.MOV.U32 R20, RZ, RZ, R16.reuse ;  /* 0x000000ffff147224 */ /* 0x100fe400078e0010 */
[--C-:B------:R-:W-:Y:S01]  /*2230*/  IMAD.MOV.U32 R24, RZ, RZ, R16.reuse ;  /* 0x000000ffff187224 */ /* 0x100fe200078e0010 */
[----:B------:R-:W4:Y:S01]  /*2240*/  @!P0 LDG.E R12, desc[UR8][R2.64+0x200] ;  /* 0x00020008020c8981 */ /* 0x000f22000c1e1900 */
[--C-:B------:R-:W-:Y:S02]  /*2250*/  IMAD.MOV.U32 R34, RZ, RZ, R16.reuse ;  /* 0x000000ffff227224 */ /* 0x100fe400078e0010 */
[----:B------:R-:W-:Y:S01]  /*2260*/  IMAD.MOV.U32 R5, RZ, RZ, R16 ;  /* 0x000000ffff057224 */ /* 0x000fe200078e0010 */
[----:B------:R-:W4:Y:S01]  /*2270*/  @!P3 LDG.E R20, desc[UR8][R2.64+0x380] ;  /* 0x000380080214b981 */ /* 0x000f22000c1e1900 */
[----:B------:R-:W-:-:S02]  /*2280*/  ISETP.GE.U32.AND P0, PT, R7, R0, PT ;  /* 0x000000000700720c */ /* 0x000fc40003f06070 */
[-C--:B------:R-:W-:Y:S01]  /*2290*/  ISETP.GE.U32.AND P3, PT, R51, R0.reuse, PT ;  /* 0x000000003300720c */ /* 0x080fe20003f66070 */
[----:B------:R-:W4:Y:S01]  /*22a0*/  @!P2 LDG.E R24, desc[UR8][R2.64+0x480] ;  /* 0x000480080218a981 */ /* 0x000f22000c1e1900 */
[----:B------:R-:W-:-:S03]  /*22b0*/  ISETP.GE.U32.AND P2, PT, R50, R0, PT ;  /* 0x000000003200720c */ /* 0x000fc60003f46070 */
[----:B------:R-:W4:Y:S01]  /*22c0*/  @!P1 LDG.E R34, desc[UR8][R2.64+0x700] ;  /* 0x0007000802229981 */ /* 0x000f22000c1e1900 */
[----:B------:R-:W-:-:S03]  /*22d0*/  ISETP.GE.U32.AND P1, PT, R49, R0, PT ;  /* 0x000000003100720c */ /* 0x000fc60003f26070 */
[----:B------:R-:W4:Y:S01]  /*22e0*/  @!P6 LDG.E R5, desc[UR8][R2.64+0x800] ;  /* 0x000800080205e981 */ /* 0x000f22000c1e1900 */
[----:B------:R-:W-:Y:S01]  /*22f0*/  ISETP.GE.U32.AND P6, PT, R48, R0, PT ;  /* 0x000000003000720c */ /* 0x000fe20003fc6070 */
        /* <DEDUP_REMOVED lines=8> */
[----:B------:R-:W-:Y:S01]  /*2380*/  IMAD.MOV.U32 R22, RZ, RZ, R16 ;  /* 0x000000ffff167224 */ /* 0x000fe200078e0010 */
[-C--:B------:R-:W-:Y:S02]  /*2390*/  ISETP.GE.U32.AND P5, PT, R47, R0.reuse, PT ;  /* 0x000000002f00720c */ /* 0x080fe40003fa6070 */
[----:B------:R-:W4:Y:S01]  /*23a0*/  @!P4 LDG.E R11, desc[UR8][R2.64+0xa00] ;  /* 0x000a0008020bc981 */ /* 0x000f22000c1e1900 */
[-C--:B------:R-:W-:Y:S02]  /*23b0*/  ISETP.GE.U32.AND P0, PT, R46, R0.reuse, PT ;  /* 0x000000002e00720c */ /* 0x080fe40003f06070 */
[-C--:B------:R-:W-:Y:S01]  /*23c0*/  ISETP.GE.U32.AND P4, PT, R45, R0.reuse, PT ;  /* 0x000000002d00720c */ /* 0x080fe20003f86070 */
[----:B------:R-:W4:Y:S01]  /*23d0*/  @!P3 LDG.E R8, desc[UR8][R2.64+0x100] ;  /* 0x000100080208b981 */ /* 0x000f22000c1e1900 */
[----:B------:R-:W-:-:S03]  /*23e0*/  ISETP.GE.U32.AND P3, PT, R43, R0, PT ;  /* 0x000000002b00720c */ /* 0x000fc60003f66070 */
        /* <DEDUP_REMOVED lines=22> */
[----:B------:R-:W-:Y:S01]  /*2550*/  UMOV UR4, 0x400 ;  /* 0x0000040000047882 */ /* 0x000fe20000000000 */
[----:B------:R-:W-:Y:S01]  /*2560*/  ISETP.NE.AND P0, PT, R38, RZ, PT ;  /* 0x000000ff2600720c */ /* 0x000fe20003f05270 */
[----:B-1----:R-:W-:-:S02]  /*2570*/  ULEA UR4, UR5, UR4, 0x18 ;  /* 0x0000000405047291 */ /* 0x002fc4000f8ec0ff */
[----:B0-----:R-:W-:-:S05]  /*2580*/  IMAD R37, R44, 0x2c0, R36 ;  /* 0x000002c02c257824 */ /* 0x001fca00078e0224 */
        /* <DEDUP_REMOVED lines=39> */
[----:B------:R-:W-:Y:S02]  /*2800*/  ISETP.NE.AND P1, PT, R36, 0x1f, PT ;  /* 0x0000001f2400780c */ /* 0x000fe40003f25270 */
[----:B---3--:R-:W-:Y:S02]  /*2810*/  IADD3 R16, PT, PT, R6, R5, R16 ;  /* 0x0000000506107210 */ /* 0x008fe40007ffe010 */
[----:B------:R-:W-:Y:S02]  /*2820*/  ISETP.NE.AND P2, PT, R44, 0xb, PT ;  /* 0x0000000b2c00780c */ /* 0x000fe40003f45270 */
        /* <DEDUP_REMOVED lines=20> */
[----:B------:R-:W-:Y:S01]  /*2970*/  ISETP.NE.AND P0, PT, R44, 0x2, PT ;  /* 0x000000022c00780c */ /* 0x000fe20003f05270 */
[----:B------:R-:W0:Y:S02]  /*2980*/  S2R R53, SR_TID.X ;  /* 0x0000000000357919 */ /* 0x000e240000002100 */
[----:B------:R-:W-:Y:S01]  /*2990*/  IMAD.IADD R35, R38, 0x1, -R35 ;  /* 0x0000000126237824 */ /* 0x000fe200078e0a23 */
[----:B------:R-:W-:Y:S01]  /*29a0*/  @!P1 STS [R52+0x10], R38 ;  /* 0x0000102634009388 */ /* 0x000fe20000000800 */
[----:B------:R-:W-:Y:S01]  /*29b0*/  BAR.SYNC.DEFER_BLOCKING 0x0 ;  /* 0x0000000000007b1d */ /* 0x000fe20000010000 */
[----:B------:R-:W-:-:S05]  /*29c0*/  ISETP.NE.AND P1, PT, R44, 0x9, PT ;  /* 0x000000092c00780c */ /* 0x000fca0003f25270 */
[----:B------:R-:W1:Y:S04]  /*29d0*/  LDS.128 R16, [UR4+0x10] ;  /* 0x00001004ff107984 */ /* 0x000e680008000c00 */
[----:B------:R-:W2:Y:S04]  /*29e0*/  LDS.128 R20, [UR4+0x20] ;  /* 0x00002004ff147984 */ /* 0x000ea80008000c00 */
[----:B------:R-:W3:Y:S01]  /*29f0*/  LDS.128 R24, [UR4+0x30] ;  /* 0x00003004ff187984 */ /* 0x000ee20008000c00 */
[----:B-1----:R-:W-:-:S04]  /*2a00*/  IMAD.IADD R17, R16, 0x1, R17 ;  /* 0x0000000110117824 */ /* 0x002fc800078e0211 */
[----:B------:R-:W-:Y:S01]  /*2a10*/  IMAD.IADD R18, R18, 0x1, R17 ;  /* 0x0000000112127824 */ /* 0x000fe200078e0211 */
[----:B------:R-:W-:Y:S02]  /*2a20*/  SEL R16, R17, R16, !P0 ;  /* 0x0000001011107207 */ /* 0x000fe40004000000 */
[----:B------:R-:W-:Y:S01]  /*2a30*/  ISETP.NE.AND P0, PT, R44, 0x3, PT ;  /* 0x000000032c00780c */ /* 0x000fe20003f05270 */
[----:B------:R-:W-:-:S03]  /*2a40*/  IMAD.IADD R19, R19, 0x1, R18 ;  /* 0x0000000113137824 */ /* 0x000fc600078e0212 */
[----:B------:R-:W-:Y:S01]  /*2a50*/  SEL R16, R18, R16, !P0 ;  /* 0x0000001012107207 */ /* 0x000fe20004000000 */
[----:B--2---:R-:W-:Y:S01]  /*2a60*/  IMAD.IADD R20, R19, 0x1, R20 ;  /* 0x0000000113147824 */ /* 0x004fe200078e0214 */
        /* <DEDUP_REMOVED lines=8> */
[----:B---3--:R-:W-:Y:S01]  /*2af0*/  IMAD.IADD R24, R23, 0x1, R24 ;  /* 0x0000000117187824 */ /* 0x008fe200078e0218 */
[----:B------:R-:W-:Y:S02]  /*2b00*/  SEL R16, R21, R16, !P0 ;  /* 0x0000001015107207 */ /* 0x000fe40004000000 */
[----:B------:R-:W-:Y:S01]  /*2b10*/  ISETP.NE.AND P0, PT, R44, 0x7, PT ;  /* 0x000000072c00780c */ /* 0x000fe20003f05270 */
[----:B------:R-:W-:-:S03]  /*2b20*/  IMAD.IADD R25, R25, 0x1, R24 ;  /* 0x0000000119197824 */ /* 0x000fc600078e0218 */
[----:B------:R-:W-:Y:S02]  /*2b30*/  SEL R16, R22, R16, !P0 ;  /* 0x0000001016107207 */ /* 0x000fe40004000000 */
[----:B------:R-:W-:-:S04]  /*2b40*/  ISETP.NE.AND P0, PT, R44, 0x8, PT ;  /* 0x000000082c00780c */ /* 0x000fc80003f05270 */
[----:B------:R-:W-:Y:S02]  /*2b50*/  SEL R16, R23, R16, !P0 ;  /* 0x0000001017107207 */ /* 0x000fe40004000000 */
[----:B------:R-:W-:Y:S02]  /*2b60*/  ISETP.NE.AND P0, PT, R44, 0xa, PT ;  /* 0x0000000a2c00780c */ /* 0x000fe40003f05270 */
[----:B------:R-:W-:Y:S02]  /*2b70*/  SEL R16, R24, R16, !P1 ;  /* 0x0000001018107207 */ /* 0x000fe40004800000 */
[----:B------:R-:W-:Y:S02]  /*2b80*/  ISETP.NE.AND P1, PT, R36, RZ, PT ;  /* 0x000000ff2400720c */ /* 0x000fe40003f25270 */
[----:B------:R-:W-:Y:S01]  /*2b90*/  SEL R16, R25, R16, !P0 ;  /* 0x0000001019107207 */ /* 0x000fe20004000000 */
[----:B------:R-:W-:Y:S01]  /*2ba0*/  @!P2 IMAD.IADD R16, R26, 0x1, R25 ;  /* 0x000000011a10a824 */ /* 0x000fe200078e0219 */
[----:B0-----:R-:W-:-:S02]  /*2bb0*/  ISETP.GE.U32.AND P0, PT, R53, 0x20, PT ;  /* 0x000000203500780c */ /* 0x001fc40003f06070 */
[----:B------:R-:W-:Y:S02]  /*2bc0*/  SEL R35, R35, RZ, P1 ;  /* 0x000000ff23237207 */ /* 0x000fe40000800000 */
[----:B------:R-:W-:-:S04]  /*2bd0*/  SEL R16, R16, RZ, P0 ;  /* 0x000000ff10107207 */ /* 0x000fc80000000000 */
[----:B-----5:R-:W-:Y:S01]  /*2be0*/  IADD3 R16, PT, PT, R16, R35, R39 ;  /* 0x0000002310107210 */ /* 0x020fe20007ffe027 */
[----:B------:R-:W-:Y:S06]  /*2bf0*/  BRA `(.L_x_339) ;  /* 0x0000000c00f87947 */ /* 0x000fec0003800000 */
.L_x_338:
[----:B0-2---:R-:W-:Y:S02]  /*2c00*/  IADD3 R16, PT, PT, R4, R3, R2 ;  /* 0x0000000304107210 */ /* 0x005fe40007ffe002 */
[----:B------:R-:W-:Y:S02]  /*2c10*/  ISETP.NE.AND P1, PT, R36, 0x1f, PT ;  /* 0x0000001f2400780c */ /* 0x000fe40003f25270 */
        /* <DEDUP_REMOVED lines=22> */
[C---:B------:R-:W-:Y:S01]  /*2d80*/  ISETP.NE.AND P0, PT, R44.reuse, 0x2, PT ;  /* 0x000000022c00780c */ /* 0x040fe20003f05270 */
[----:B------:R-:W0:Y:S03]  /*2d90*/  S2R R39, SR_TID.X ;  /* 0x0000000000277919 */ /* 0x000e260000002100 */
[----:B------:R1:W-:Y:S01]  /*2da0*/  @!P1 STS [R53+0x10], R52 ;  /* 0x0000103435009388 */ /* 0x0003e20000000800 */
[----:B------:R-:W-:Y:S01]  /*2db0*/  BAR.SYNC.DEFER_BLOCKING 0x0 ;  /* 0x0000000000007b1d */ /* 0x000fe20000010000 */
[----:B------:R-:W-:Y:S01]  /*2dc0*/  ISETP.NE.AND P1, PT, R44, 0x9, PT ;  /* 0x000000092c00780c */ /* 0x000fe20003f25270 */
[----:B-1----:R-:W-:-:S04]  /*2dd0*/  IMAD.IADD R52, R52, 0x1, -R35 ;  /* 0x0000000134347824 */ /* 0x002fc800078e0a23 */
[----:B------:R-:W1:Y:S04]  /*2de0*/  LDS.128 R16, [UR4+0x10] ;  /* 0x00001004ff107984 */ /* 0x000e680008000c00 */
[----:B------:R-:W2:Y:S04]  /*2df0*/  LDS.128 R20, [UR4+0x20] ;  /* 0x00002004ff147984 */ /* 0x000ea80008000c00 */
[----:B------:R-:W3:Y:S01]  /*2e00*/  LDS.128 R24, [UR4+0x30] ;  /* 0x00003004ff187984 */ /* 0x000ee20008000c00 */
[----:B-1----:R-:W-:-:S04]  /*2e10*/  IMAD.IADD R17, R16, 0x1, R17 ;  /* 0x0000000110117824 */ /* 0x002fc800078e0211 */
[----:B------:R-:W-:Y:S01]  /*2e20*/  IMAD.IADD R18, R18, 0x1, R17 ;  /* 0x0000000112127824 */ /* 0x000fe200078e0211 */
[----:B------:R-:W-:Y:S02]  /*2e30*/  SEL R16, R17, R16, !P0 ;  /* 0x0000001011107207 */ /* 0x000fe40004000000 */
[----:B------:R-:W-:Y:S01]  /*2e40*/  ISETP.NE.AND P0, PT, R44, 0x3, PT ;  /* 0x000000032c00780c */ /* 0x000fe20003f05270 */
[----:B------:R-:W-:Y:S01]  /*2e50*/  IMAD.IADD R19, R19, 0x1, R18 ;  /* 0x0000000113137824 */ /* 0x000fe200078e0212 */
[----:B------:R-:W-:Y:S02]  /*2e60*/  SEL R17, R52, RZ, P2 ;  /* 0x000000ff34117207 */ /* 0x000fe40001000000 */
        /* <DEDUP_REMOVED lines=23> */
[----:B0-----:R-:W-:-:S02]  /*2fe0*/  ISETP.GT.U32.AND P0, PT, R39, 0x1f, PT ;  /* 0x0000001f2700780c */ /* 0x001fc40003f04070 */
        /* <DEDUP_REMOVED lines=20> */
.L_x_385:
[----:B------:R-:W-:Y:S05]  /*3130*/  @!P0 BRA `(.L_x_342) ;  /* 0x0000000000748947 */ /* 0x000fea0003800000 */
[----:B------:R-:W-:-:S07]  /*3140*/  IMAD.MOV.U32 R20, RZ, RZ, 0x3b8 ;  /* 0x000003b8ff147424 */ /* 0x000fce00078e00ff */
.L_x_344:
        /* <DEDUP_REMOVED lines=27> */
.L_x_388:
[----:B------:R-:W-:Y:S05]  /*3300*/  @P0 BRA `(.L_x_344) ;  /* 0xfffffffc00900947 */ /* 0x000fea000383ffff */
.L_x_342:
[----:B------:R-:W-:Y:S01]  /*3310*/  UMOV UR5, 0xffffffff ;  /* 0xffffffff00057882 */ /* 0x000fe20000000000 */
[----:B------:R-:W-:Y:S02]  /*3320*/  ISETP.NE.AND P0, PT, R24, 0x65, PT ;  /* 0x000000651800780c */ /* 0x000fe40003f05270 */
[----:B------:R-:W-:Y:S11]  /*3330*/  BRA.DIV UR5, `(.L_x_345) ;  /* 0x0000001a05f47947 */ /* 0x000ff6000b800000 */
[----:B------:R-:W0:Y:S01]  /*3340*/  S2R R53, SR_GEMASK ;  /* 0x0000000000357919 */ /* 0x000e220000003c00 */
[----:B------:R-:W-:Y:S01]  /*3350*/  VOTE.ANY R19, PT, !P0 ;  /* 0x0000000000137806 */ /* 0x000fe200040e0100 */
[----:B------:R-:W-:-:S03]  /*3360*/  VIADD R17, R36, 0x2 ;  /* 0x0000000224117836 */ /* 0x000fc60000000000 */
[----:B0-----:R-:W-:-:S05]  /*3370*/  LOP3.LUT R19, R19, 0x80000000, R53, 0xec, !PT ;  /* 0x8000000013137812 */ /* 0x001fca00078eec35 */
[----:B------:R-:W-:-:S05]  /*3380*/  VIADD R16, R19, 0xffffffff ;  /* 0xffffffff13107836 */ /* 0x000fca0000000000 */
[----:B------:R-:W-:Y:S01]  /*3390*/  LOP3.LUT R16, R19, R16, RZ, 0xc, !PT ;  /* 0x0000001013107212 */ /* 0x000fe200078e0cff */
[----:B------:R-:W-:-:S03]  /*33a0*/  VIADD R19, R36, 0x10 ;  /* 0x0000001024137836 */ /* 0x000fc60000000000 */
[----:B------:R-:W0:Y:S02]  /*33b0*/  POPC R44, R16 ;  /* 0x00000010002c7309 */ /* 0x000e240000000000 */
[----:B0-----:R-:W0:Y:S01]  /*33c0*/  SHFL.DOWN PT, R20, R25, 0x1, R44 ;  /* 0x0820000019147989 */ /* 0x001e2200000e002c */
[-C--:B------:R-:W-:Y:S02]  /*33d0*/  ISETP.GE.AND P0, PT, R36, R44.reuse, PT ;  /* 0x0000002c2400720c */ /* 0x080fe40003f06270 */
[-C--:B------:R-:W-:Y:S02]  /*33e0*/  ISETP.GT.AND P2, PT, R19, R44.reuse, PT ;  /* 0x0000002c1300720c */ /* 0x080fe40003f44270 */
[----:B0-----:R-:W-:Y:S02]  /*33f0*/  SEL R20, R20, RZ, !P0 ;  /* 0x000000ff14147207 */ /* 0x001fe40004000000 */
[----:B------:R-:W-:Y:S01]  /*3400*/  ISETP.GT.AND P0, PT, R17, R44, PT ;  /* 0x0000002c1100720c */ /* 0x000fe20003f04270 */
[----:B------:R-:W-:-:S02]  /*3410*/  VIADD R17, R36, 0x4 ;  /* 0x0000000424117836 */ /* 0x000fc40000000000 */
        /* <DEDUP_REMOVED lines=8> */
[----:B------:R-:W-:Y:S02]  /*34a0*/  ISETP.GT.AND P0, PT, R17, R44, PT ;  /* 0x0000002c1100720c */ /* 0x000fe40003f04270 */
[----:B------:R-:W0:Y:S01]  /*34b0*/  LDC.64 R16, c[0x0][0x390] ;  /* 0x0000e400ff107b82 */ /* 0x000e220000000a00 */
[----:B------:R-:W-:-:S05]  /*34c0*/  IMAD.IADD R25, R39, 0x1, R20 ;  /* 0x0000000127197824 */ /* 0x000fca00078e0214 */
[----:B------:R-:W1:Y:S01]  /*34d0*/  SHFL.DOWN PT, R20, R25, 0x8, R44 ;  /* 0x0900000019147989 */ /* 0x000e6200000e002c */
[----:B0-----:R-:W-:-:S05]  /*34e0*/  IADD3 R35, P3, PT, R16, 0x100, RZ ;  /* 0x0000010010237810 */ /* 0x001fca0007f7e0ff */
[----:B------:R-:W-:Y:S01]  /*34f0*/  IMAD.X R39, RZ, RZ, R17, P3 ;  /* 0x000000ffff277224 */ /* 0x000fe200018e0611 */
[----:B-1----:R-:W-:Y:S02]  /*3500*/  SEL R20, R20, RZ, !P0 ;  /* 0x000000ff14147207 */ /* 0x002fe40004000000 */
[----:B------:R-:W-:-:S03]  /*3510*/  ISETP.NE.AND P0, PT, R24, 0x65, PT ;  /* 0x000000651800780c */ /* 0x000fc60003f05270 */
[----:B------:R-:W-:-:S05]  /*3520*/  IMAD.IADD R26, R25, 0x1, R20 ;  /* 0x00000001191a7824 */ /* 0x000fca00078e0214 */
[----:B------:R-:W0:Y:S05]  /*3530*/  SHFL.DOWN PT, R20, R26, 0x10, R44 ;  /* 0x0a0000001a147989 */ /* 0x000e2a00000e002c */
[----:B------:R-:W-:Y:S02]  /*3540*/  VOTE.ALL P0, P0 ;  /* 0x0000000000ff7806 */ /* 0x000fe40000000000 */
[----:B0-----:R-:W-:-:S05]  /*3550*/  SEL R19, R20, RZ, !P2 ;  /* 0x000000ff14137207 */ /* 0x001fca0005000000 */
[----:B------:R-:W-:-:S07]  /*3560*/  IMAD.IADD R26, R26, 0x1, R19 ;  /* 0x000000011a1a7824 */ /* 0x000fce00078e0213 */
.L_x_397:
[----:B------:R-:W-:Y:S05]  /*3570*/  @!P0 BRA `(.L_x_346) ;  /* 0x0000000400348947 */ /* 0x000fea0003800000 */
[----:B------:R-:W-:-:S07]  /*3580*/  IMAD.MOV.U32 R44, RZ, RZ, 0x3b8 ;  /* 0x000003b8ff2c7424 */ /* 0x000fce00078e00ff */
.L_x_352:
        /* <DEDUP_REMOVED lines=10> */
.L_x_400:
[----:B------:R-:W-:Y:S05]  /*3630*/  @!P0 BRA `(.L_x_348) ;  /* 0x0000000000748947 */ /* 0x000fea0003800000 */
[----:B------:R-:W-:-:S07]  /*3640*/  IMAD.MOV.U32 R20, RZ, RZ, R44 ;  /* 0x000000ffff147224 */ /* 0x000fce00078e002c */
.L_x_350:
        /* <DEDUP_REMOVED lines=8> */
[----:B------:R-:W0:Y:S02]  /*36d0*/  F2I.FTZ.U32.TRUNC.NTZ R19, R19 ;  /* 0x0000001300137305 */ /* 0x000e24000021f000 */
[----:B0-----:R-:W-:Y:S02]  /*36e0*/  IMAD R25, R18, R19, RZ ;  /* 0x0000001312197224 */ /* 0x001fe400078e02ff */
[----:B------:R-:W-:-:S04]  /*36f0*/  IMAD.MOV.U32 R18, RZ, RZ, RZ ;  /* 0x000000ffff127224 */ /* 0x000fc800078e00ff */
        /* <DEDUP_REMOVED lines=16> */
.L_x_403:
[----:B------:R-:W-:Y:S05]  /*3800*/  @P0 BRA `(.L_x_350) ;  /* 0xfffffffc00900947 */ /* 0x000fea000383ffff */
.L_x_348:
[----:B------:R-:W-:Y:S01]  /*3810*/  UMOV UR5, 0xffffffff ;  /* 0xffffffff00057882 */ /* 0x000fe20000000000 */
[----:B------:R-:W-:Y:S02]  /*3820*/  ISETP.NE.AND P0, PT, R24, 0x65, PT ;  /* 0x000000651800780c */ /* 0x000fe40003f05270 */
[----:B------:R-:W-:Y:S11]  /*3830*/  BRA.DIV UR5, `(.L_x_351) ;  /* 0x0000001a05fc7947 */ /* 0x000ff6000b800000 */
[----:B------:R-:W-:Y:S01]  /*3840*/  VOTE.ANY R19, PT, !P0 ;  /* 0x0000000000137806 */ /* 0x000fe200040e0100 */
[----:B------:R-:W-:Y:S02]  /*3850*/  VIADD R17, R36, 0x2 ;  /* 0x0000000224117836 */ /* 0x000fe40000000000 */
[----:B------:R-:W-:Y:S01]  /*3860*/  VIADD R21, R21, 0xffffffe0 ;  /* 0xffffffe015157836 */ /* 0x000fe20000000000 */
[----:B------:R-:W-:-:S05]  /*3870*/  LOP3.LUT R19, R19, 0x80000000, R53, 0xec, !PT ;  /* 0x8000000013137812 */ /* 0x000fca00078eec35 */
[----:B------:R-:W-:-:S05]  /*3880*/  VIADD R16, R19, 0xffffffff ;  /* 0xffffffff13107836 */ /* 0x000fca0000000000 */
[----:B------:R-:W-:-:S06]  /*3890*/  LOP3.LUT R16, R19, R16, RZ, 0xc, !PT ;  /* 0x0000001013107212 */ /* 0x000fcc00078e0cff */
        /* <DEDUP_REMOVED lines=16> */
[----:B------:R-:W-:-:S03]  /*39a0*/  IMAD.IADD R25, R25, 0x1, R20 ;  /* 0x0000000119197824 */ /* 0x000fc600078e0214 */
[----:B------:R-:W-:Y:S02]  /*39b0*/  ISETP.GT.AND P2, PT, R17, R16, PT ;  /* 0x000000101100720c */ /* 0x000fe40003f44270 */
        /* <DEDUP_REMOVED lines=8> */
.L_x_412:
[----:B------:R-:W-:Y:S05]  /*3a40*/  @P0 BRA `(.L_x_352) ;  /* 0xfffffff800d00947 */ /* 0x000fea000383ffff */
.L_x_346:
        /* <DEDUP_REMOVED lines=15> */
.L_x_340:
[----:B------:R-:W-:Y:S05]  /*3b40*/  WARPSYNC.ALL ;  /* 0x0000000000007948 */ /* 0x000fea0003800000 */
[----:B------:R-:W0:Y:S08]  /*3b50*/  S2UR UR5, SR_CgaCtaId ;  /* 0x00000000000579c3 */ /* 0x000e300000008800 */
[----:B------:R-:W-:Y:S06]  /*3b60*/  BAR.SYNC.DEFER_BLOCKING 0x0 ;  /* 0x0000000000007b1d */ /* 0x000fec0000010000 */
[----:B------:R-:W-:Y:S01]  /*3b70*/  UMOV UR4, 0x400 ;  /* 0x0000040000047882 */ /* 0x000fe20000000000 */
[----:B-1----:R-:W1:Y:S01]  /*3b80*/  S2R R17, SR_TID.X ;  /* 0x0000000000117919 */ /* 0x002e620000002100 */
[----:B0-----:R-:W-:-:S09]  /*3b90*/  ULEA UR4, UR5, UR4, 0x18 ;  /* 0x0000000405047291 */ /* 0x001fd2000f8ec0ff */
[----:B------:R-:W0:Y:S01]  /*3ba0*/  LDS R16, [UR4+0x4c] ;  /* 0x00004c04ff107984 */ /* 0x000e220008000800 */
[----:B-1----:R-:W-:-:S04]  /*3bb0*/  ISETP.NE.AND P0, PT, R17, RZ, PT ;  /* 0x000000ff1100720c */ /* 0x002fc80003f05270 */
[----:B0-----:R-:W-:-:S05]  /*3bc0*/  SEL R16, R16, RZ, P0 ;  /* 0x000000ff10107207 */ /* 0x001fca0000000000 */
[----:B------:R-:W-:-:S07]  /*3bd0*/  IMAD.IADD R16, R16, 0x1, R19 ;  /* 0x0000000110107824 */ /* 0x000fce00078e0213 */
.L_x_339:
[----:B------:R-:W-:Y:S01]  /*3be0*/  IMAD.IADD R17, R2, 0x1, R16 ;  /* 0x0000000102117824 */ /* 0x000fe200078e0210 */
[----:B------:R-:W0:Y:S01]  /*3bf0*/  S2R R20, SR_LANEID ;  /* 0x0000000000147919 */ /* 0x000e220000000000 */
[----:B------:R-:W1:Y:S01]  /*3c00*/  S2UR UR5, SR_CTAID.X ;  /* 0x00000000000579c3 */ /* 0x000e620000002500 */
[----:B------:R-:W2:Y:S01]  /*3c10*/  LDCU.64 UR6, c[0x0][0x388] ;  /* 0x00007100ff0677ac */ /* 0x000ea20008000a00 */
[----:B------:R-:W-:Y:S01]  /*3c20*/  IMAD.IADD R2, R3, 0x1, R17 ;  /* 0x0000000103027824 */ /* 0x000fe200078e0211 */
[----:B------:R-:W3:Y:S03]  /*3c30*/  S2R R21, SR_TID.X ;  /* 0x0000000000157919 */ /* 0x000ee60000002100 */
[----:B------:R-:W-:Y:S01]  /*3c40*/  IMAD.IADD R3, R4, 0x1, R2 ;  /* 0x0000000104037824 */ /* 0x000fe200078e0202 */
[----:B------:R-:W4:Y:S03]  /*3c50*/  S2R R26, SR_TID.X ;  /* 0x00000000001a7919 */ /* 0x000f260000002100 */
[----:B------:R-:W-:-:S04]  /*3c60*/  IMAD.IADD R4, R5, 0x1, R3 ;  /* 0x0000000105047824 */ /* 0x000fc800078e0203 */
[----:B------:R-:W-:-:S04]  /*3c70*/  IMAD.IADD R5, R6, 0x1, R4 ;  /* 0x0000000106057824 */ /* 0x000fc800078e0204 */
[----:B------:R-:W-:-:S04]  /*3c80*/  IMAD.IADD R6, R7, 0x1, R5 ;  /* 0x0000000107067824 */ /* 0x000fc800078e0205 */
[----:B------:R-:W-:-:S04]  /*3c90*/  IMAD.IADD R7, R8, 0x1, R6 ;  /* 0x0000000108077824 */ /* 0x000fc800078e0206 */
[----:B------:R-:W-:-:S04]  /*3ca0*/  IMAD.IADD R8, R9, 0x1, R7 ;  /* 0x0000000109087824 */ /* 0x000fc800078e0207 */
[----:B------:R-:W-:Y:S02]  /*3cb0*/  IMAD.IADD R9, R10, 0x1, R8 ;  /* 0x000000010a097824 */ /* 0x000fe400078e0208 */
[----:B0-----:R-:W-:Y:S01]  /*3cc0*/  IMAD R24, R20, 0x54, R37 ;  /* 0x0000005414187824 */ /* 0x001fe200078e0225 */
[----:B------:R-:W-:Y:S01]  /*3cd0*/  BAR.SYNC.DEFER_BLOCKING 0x0 ;  /* 0x0000000000007b1d */ /* 0x000fe20000010000 */
[----:B------:R-:W-:Y:S01]  /*3ce0*/  IMAD.IADD R10, R11, 0x1, R9 ;  /* 0x000000010b0a7824 */ /* 0x000fe200078e0209 */
[----:B---3--:R-:W-:-:S03]  /*3cf0*/  ISETP.NE.AND P0, PT, R21, RZ, PT ;  /* 0x000000ff1500720c */ /* 0x008fc60003f05270 */
        /* <DEDUP_REMOVED lines=13> */
[----:B------:R-:W-:Y:S03]  /*3dd0*/  STS.64 [R24+0x20], R8 ;  /* 0x0000200818007388 */ /* 0x000fe60000000a00 */
[----:B------:R-:W-:Y:S01]  /*3de0*/  IMAD.IADD R22, R33, 0x1, R21 ;  /* 0x0000000121167824 */ /* 0x000fe200078e0215 */
[----:B0-----:R-:W1:Y:S01]  /*3df0*/  LDC R2, c[0x0][0x398] ;  /* 0x0000e600ff027b82 */ /* 0x001e620000000800 */
[----:B------:R-:W-:Y:S02]  /*3e00*/  STS.64 [R24+0x28], R10 ;  /* 0x0000280a18007388 */ /* 0x000fe40000000a00 */
[----:B------:R-:W-:-:S02]  /*3e10*/  IMAD.IADD R23, R34, 0x1, R22 ;  /* 0x0000000122177824 */ /* 0x000fc400078e0216 */
[----:B------:R4:W-:Y:S04]  /*3e20*/  STS.64 [R24+0x30], R12 ;  /* 0x0000300c18007388 */ /* 0x0009e80000000a00 */
[----:B------:R-:W-:Y:S04]  /*3e30*/  STS.64 [R24+0x38], R14 ;  /* 0x0000380e18007388 */ /* 0x000fe80000000a00 */
[----:B------:R-:W-:Y:S04]  /*3e40*/  STS.64 [R24+0x40], R18 ;  /* 0x0000401218007388 */ /* 0x000fe80000000a00 */
[----:B------:R-:W-:Y:S01]  /*3e50*/  STS.64 [R24+0x48], R20 ;  /* 0x0000481418007388 */ /* 0x000fe20000000a00 */
[----:B----4-:R-:W-:-:S02]  /*3e60*/  LOP3.LUT R12, R26, 0x1f, RZ, 0xc0, !PT ;  /* 0x0000001f1a0c7812 */ /* 0x010fc400078ec0ff */
[----:B------:R-:W-:Y:S01]  /*3e70*/  LOP3.LUT R26, R26, 0x3e0, RZ, 0xc0, !PT ;  /* 0x000003e01a1a7812 */ /* 0x000fe200078ec0ff */
[----:B------:R-:W-:Y:S01]  /*3e80*/  STS.64 [R24+0x50], R22 ;  /* 0x0000501618007388 */ /* 0x000fe20000000a00 */
[----:B------:R-:W-:-:S03]  /*3e90*/  NOP ;  /* 0x0000000000007918 */ /* 0x000fc60000000000 */
[----:B------:R-:W-:Y:S01]  /*3ea0*/  LDS R16, [R37] ;  /* 0x0000000025107984 */ /* 0x000fe20000000800 */
[----:B-1----:R-:W-:Y:S02]  /*3eb0*/  VIADD R2, R2, UR5 ;  /* 0x0000000502027c36 */ /* 0x002fe40008000000 */
[----:B------:R-:W-:Y:S01]  /*3ec0*/  IMAD R26, R26, 0x16, R12 ;  /* 0x000000161a1a7824 */ /* 0x000fe200078e020c */
        /* <DEDUP_REMOVED lines=20> */
[----:B------:R0:W-:Y:S04]  /*4010*/  LDS R23, [R37+0xa80] ;  /* 0x000a800025177984 */ /* 0x0001e80000000800 */
[----:B------:R1:W-:Y:S01]  /*4020*/  @!P0 STS [UR4+0x8400], R0 ;  /* 0x00840000ff008988 */ /* 0x0003e20008000804 */
[----:B------:R-:W-:Y:S01]  /*4030*/  BAR.SYNC.DEFER_BLOCKING 0x0 ;  /* 0x0000000000007b1d */ /* 0x000fe20000010000 */
[----:B0-----:R-:W-:-:S02]  /*4040*/  VIADD R37, R26, 0x20 ;  /* 0x000000201a257836 */ /* 0x001fc40000000000 */
[----:B-1----:R-:W-:-:S03]  /*4050*/  IMAD R0, R2, 0x2100, RZ ;  /* 0x0000210002007824 */ /* 0x002fc600078e02ff */
[----:B------:R-:W0:Y:S02]  /*4060*/  S2R R3, SR_TID.X ;  /* 0x0000000000037919 */ /* 0x000e240000002100 */
[----:B------:R-:W-:-:S04]  /*4070*/  IADD3 R0, P0, PT, R0, R26, RZ ;  /* 0x0000001a00007210 */ /* 0x000fc80007f1e0ff */
[----:B--2---:R-:W-:Y:S01]  /*4080*/  LEA R2, P1, R0, UR6, 0x2 ;  /* 0x0000000600027c11 */ /* 0x004fe2000f8210ff */
[----:B------:R-:W1:Y:S01]  /*4090*/  LDS R4, [UR4+0x8400] ;  /* 0x00840004ff047984 */ /* 0x000e620008000800 */
[C---:B0-----:R-:W-:Y:S02]  /*40a0*/  LOP3.LUT R12, R3.reuse, 0x3e0, RZ, 0xc0, !PT ;  /* 0x000003e0030c7812 */ /* 0x041fe400078ec0ff */
[----:B------:R-:W-:-:S05]  /*40b0*/  LOP3.LUT R3, R3, 0x1f, RZ, 0xc0, !PT ;  /* 0x0000001f03037812 */ /* 0x000fca00078ec0ff */
[----:B------:R-:W-:Y:S02]  /*40c0*/  IMAD R12, R12, 0x16, R3 ;  /* 0x000000160c0c7824 */ /* 0x000fe400078e0203 */
[----:B------:R-:W-:-:S05]  /*40d0*/  IMAD.X R3, RZ, RZ, RZ, P0 ;  /* 0x000000ffff037224 */ /* 0x000fca00000e06ff */
[----:B------:R-:W-:Y:S02]  /*40e0*/  LEA.HI.X R3, R0, UR7, R3, 0x2, P1 ;  /* 0x0000000700037c11 */ /* 0x000fe400088f1403 */
[-C--:B-1----:R-:W-:Y:S02]  /*40f0*/  ISETP.GE.AND P6, PT, R26, R4.reuse, PT ;  /* 0x000000041a00720c */ /* 0x082fe40003fc6270 */
[-C--:B------:R-:W-:Y:S01]  /*4100*/  ISETP.GE.AND P5, PT, R37, R4.reuse, PT ;  /* 0x000000042500720c */ /* 0x080fe20003fa6270 */
[C---:B------:R-:W-:Y:S01]  /*4110*/  VIADD R37, R12.reuse, 0x80 ;  /* 0x000000800c257836 */ /* 0x040fe20000000000 */
[-C--:B------:R-:W-:Y:S01]  /*4120*/  ISETP.GE.AND P0, PT, R51, R4.reuse, PT ;  /* 0x000000043300720c */ /* 0x080fe20003f06270 */
[----:B------:R-:W-:Y:S01]  /*4130*/  VIADD R51, R12, 0xa0 ;  /* 0x000000a00c337836 */ /* 0x000fe20000000000 */
[-C--:B------:R-:W-:Y:S02]  /*4140*/  ISETP.GE.AND P4, PT, R50, R4.reuse, PT ;  /* 0x000000043200720c */ /* 0x080fe40003f86270 */
[-C--:B------:R-:W-:Y:S01]  /*4150*/  ISETP.GE.AND P3, PT, R37, R4.reuse, PT ;  /* 0x000000042500720c */ /* 0x080fe20003f66270 */
[----:B------:R-:W-:Y:S01]  /*4160*/  VIADD R37, R12, 0xe0 ;  /* 0x000000e00c257836 */ /* 0x000fe20000000000 */
[----:B------:R-:W-:-:S02]  /*4170*/  ISETP.GE.AND P2, PT, R51, R4, PT ;  /* 0x000000043300720c */ /* 0x000fc40003f46270 */
[-C--:B------:R-:W-:Y:S01]  /*4180*/  ISETP.GE.AND P1, PT, R49, R4.reuse, PT ;  /* 0x000000043100720c */ /* 0x080fe20003f26270 */
[----:B------:R-:W-:Y:S01]  /*4190*/  @!P6 STG.E desc[UR8][R2.64], R16 ;  /* 0x000000100200e986 */ /* 0x000fe2000c101908 */
[-C--:B------:R-:W-:Y:S01]  /*41a0*/  ISETP.GE.AND P6, PT, R37, R4.reuse, PT ;  /* 0x000000042500720c */ /* 0x080fe20003fc6270 */
[----:B------:R-:W-:Y:S02]  /*41b0*/  VIADD R37, R12, 0x120 ;  /* 0x000001200c257836 */ /* 0x000fe40000000000 */
[----:B------:R-:W-:Y:S01]  /*41c0*/  @!P5 STG.E desc[UR8][R2.64+0x80], R8 ;  /* 0x000080080200d986 */ /* 0x000fe2000c101908 */
[----:B------:R-:W-:-:S03]  /*41d0*/  ISETP.GE.AND P5, PT, R48, R4, PT ;  /* 0x000000043000720c */ /* 0x000fc60003fa6270 */
[----:B------:R-:W-:Y:S01]  /*41e0*/  @!P0 STG.E desc[UR8][R2.64+0x100], R10 ;  /* 0x0001000a02008986 */ /* 0x000fe2000c101908 */
[-C--:B------:R-:W-:Y:S01]  /*41f0*/  ISETP.GE.AND P0, PT, R37, R4.reuse, PT ;  /* 0x000000042500720c */ /* 0x080fe20003f06270 */
[----:B------:R-:W-:Y:S02]  /*4200*/  VIADD R37, R12, 0x1c0 ;  /* 0x000001c00c257836 */ /* 0x000fe40000000000 */
[----:B------:R-:W-:Y:S01]  /*4210*/  @!P4 STG.E desc[UR8][R2.64+0x180], R6 ;  /* 0x000180060200c986 */ /* 0x000fe2000c101908 */
[----:B------:R-:W-:-:S03]  /*4220*/  ISETP.GE.AND P4, PT, R47, R4, PT ;  /* 0x000000042f00720c */ /* 0x000fc60003f86270 */
[----:B------:R-:W-:Y:S01]  /*4230*/  @!P3 STG.E desc[UR8][R2.64+0x200], R53 ;  /* 0x000200350200b986 */ /* 0x000fe2000c101908 */
[----:B------:R-:W-:-:S03]  /*4240*/  ISETP.GE.AND P3, PT, R46, R4, PT ;  /* 0x000000042e00720c */ /* 0x000fc60003f66270 */
[----:B------:R-:W-:Y:S01]  /*4250*/  @!P2 STG.E desc[UR8][R2.64+0x280], R39 ;  /* 0x000280270200a986 */ /* 0x000fe2000c101908 */
[----:B------:R-:W-:-:S03]  /*4260*/  ISETP.GE.AND P2, PT, R45, R4, PT ;  /* 0x000000042d00720c */ /* 0x000fc60003f46270 */
[----:B------:R0:W-:Y:S01]  /*4270*/  @!P1 STG.E desc[UR8][R2.64+0x300], R33 ;  /* 0x0003002102009986 */ /* 0x0001e2000c101908 */
[-C--:B------:R-:W-:Y:S01]  /*4280*/  ISETP.GE.AND P1, PT, R43, R4.reuse, PT ;  /* 0x000000042b00720c */ /* 0x080fe20003f26270 */
[C---:B------:R-:W-:Y:S02]  /*4290*/  VIADD R43, R12.reuse, 0x220 ;  /* 0x000002200c2b7836 */ /* 0x040fe40000000000 */
[----:B------:R-:W-:Y:S01]  /*42a0*/  @!P6 STG.E desc[UR8][R2.64+0x380], R35 ;  /* 0x000380230200e986 */ /* 0x000fe2000c101908 */
[-C--:B------:R-:W-:Y:S01]  /*42b0*/  ISETP.GE.AND P6, PT, R37, R4.reuse, PT ;  /* 0x000000042500720c */ /* 0x080fe20003fc6270 */
[----:B------:R-:W-:Y:S02]  /*42c0*/  VIADD R37, R12, 0x200 ;  /* 0x000002000c257836 */ /* 0x000fe40000000000 */
[----:B------:R1:W-:Y:S01]  /*42d0*/  @!P5 STG.E desc[UR8][R2.64+0x400], R31 ;  /* 0x0004001f0200d986 */ /* 0x0003e2000c101908 */
[----:B------:R-:W-:Y:S01]  /*42e0*/  ISETP.GE.AND P5, PT, R42, R4, PT ;  /* 0x000000042a00720c */ /* 0x000fe20003fa6270 */
[----:B0-----:R-:W-:-:S02]  /*42f0*/  VIADD R33, R12, 0x260 ;  /* 0x000002600c217836 */ /* 0x001fc40000000000 */
[----:B------:R0:W-:Y:S01]  /*4300*/  @!P0 STG.E desc[UR8][R2.64+0x480], R25 ;  /* 0x0004801902008986 */ /* 0x0001e2000c101908 */
[----:B------:R-:W-:-:S03]  /*4310*/  ISETP.GE.AND P0, PT, R37, R4, PT ;  /* 0x000000042500720c */ /* 0x000fc60003f06270 */
[----:B------:R0:W-:Y:S01]  /*4320*/  @!P4 STG.E desc[UR8][R2.64+0x500], R27 ;  /* 0x0005001b0200c986 */ /* 0x0001e2000c101908 */
[-C--:B------:R-:W-:Y:S01]  /*4330*/  ISETP.GE.AND P4, PT, R43, R4.reuse, PT ;  /* 0x000000042b00720c */ /* 0x080fe20003f86270 */
[----:B-1----:R-:W-:Y:S02]  /*4340*/  VIADD R31, R12, 0x280 ;  /* 0x000002800c1f7836 */ /* 0x002fe40000000000 */
        /* <DEDUP_REMOVED lines=17> */
.L_x_326:
[----:B------:R-:W-:Y:S01]  /*4460*/  BSSY B1, `(.L_x_353) ;  /* 0x0000006000017945 */ /* 0x000fe20003800000 */
[----:B------:R-:W-:Y:S01]  /*4470*/  PLOP3.LUT P0, PT, P0, PT, PT, 0x8, 0x80 ;  /* 0x000000000080781c */ /* 0x000fe2000070e170 */
[----:B------:R-:W-:-:S12]  /*4480*/  IMAD.MOV.U32 R19, RZ, RZ, -0x1 ;  /* 0xffffffffff137424 */ /* 0x000fd800078e00ff */
[----:B------:R-:W-:Y:S05]  /*4490*/  WARPSYNC.COLLECTIVE R19, `(.L_x_354) ;  /* 0x0000000013087348 */ /* 0x000fea0003c00000 */
[----:B------:R-:W-:Y:S01]  /*44a0*/  VOTE.ANY P0, P0 ;  /* 0x0000000000ff7806 */ /* 0x000fe20000000100 */
[----:B------:R-:W-:-:S12]  /*44b0*/  ENDCOLLECTIVE ;  /* 0x000000000000791b */ /* 0x000fd80003800000 */
.L_x_354:
[----:B------:R-:W-:Y:S05]  /*44c0*/  BSYNC B1 ;  /* 0x0000000000017941 */ /* 0x000fea0003800000 */
.L_x_353:
[----:B------:R-:W-:Y:S05]  /*44d0*/  BRA `(.L_x_355) ;  /* 0xffffffc800a87947 */ /* 0x000fea000383ffff */
.L_x_328:
[----:B------:R-:W-:Y:S01]  /*44e0*/  BSSY B1, `(.L_x_356) ;  /* 0x0000006000017945 */ /* 0x000fe20003800000 */
[----:B------:R-:W-:Y:S01]  /*44f0*/  PLOP3.LUT P0, PT, P0, PT, PT, 0x8, 0x80 ;  /* 0x000000000080781c */ /* 0x000fe2000070e170 */
[----:B------:R-:W-:-:S12]  /*4500*/  IMAD.MOV.U32 R19, RZ, RZ, -0x1 ;  /* 0xffffffffff137424 */ /* 0x000fd800078e00ff */
[----:B------:R-:W-:Y:S05]  /*4510*/  WARPSYNC.COLLECTIVE R19, `(.L_x_357) ;  /* 0x0000000013087348 */ /* 0x000fea0003c00000 */
[----:B------:R-:W-:Y:S01]  /*4520*/  VOTE.ANY P0, P0 ;  /* 0x0000000000ff7806 */ /* 0x000fe20000000100 */
[----:B------:R-:W-:-:S12]  /*4530*/  ENDCOLLECTIVE ;  /* 0x000000000000791b */ /* 0x000fd80003800000 */
.L_x_357:
[----:B------:R-:W-:Y:S05]  /*4540*/  BSYNC B1 ;  /* 0x0000000000017941 */ /* 0x000fea0003800000 */
.L_x_356:
[----:B------:R-:W-:Y:S05]  /*4550*/  BRA `(.L_x_358) ;  /* 0xffffffc800fc7947 */ /* 0x000fea000383ffff */
.L_x_330:
[----:B------:R-:W0:Y:S01]  /*4560*/  S2R R48, SR_GEMASK ;  /* 0x0000000000307919 */ /* 0x000e220000003c00 */
[----:B------:R-:W-:Y:S01]  /*4570*/  BSSY B1, `(.L_x_359) ;  /* 0x0000006000017945 */ /* 0x000fe20003800000 */
[----:B------:R-:W-:Y:S01]  /*4580*/  PLOP3.LUT P0, PT, P0, PT, PT, 0x8, 0x80 ;  /* 0x000000000080781c */ /* 0x000fe2000070e170 */
[----:B------:R-:W-:-:S12]  /*4590*/  IMAD.MOV.U32 R19, RZ, RZ, -0x1 ;  /* 0xffffffffff137424 */ /* 0x000fd800078e00ff */
[----:B0-----:R-:W-:Y:S05]  /*45a0*/  WARPSYNC.COLLECTIVE R19, `(.L_x_360) ;  /* 0x0000000013087348 */ /* 0x001fea0003c00000 */
[----:B------:R-:W-:Y:S01]  /*45b0*/  VOTE.ANY R19, PT, P0 ;  /* 0x0000000000137806 */ /* 0x000fe200000e0100 */
[----:B0-----:R-:W-:Y:S06]  /*45c0*/  ENDCOLLECTIVE ;  /* 0x000000000000791b */ /* 0x001fec0003800000 */
.L_x_360:
[----:B------:R-:W-:Y:S05]  /*45d0*/  BSYNC B1 ;  /* 0x0000000000017941 */ /* 0x000fea0003800000 */
.L_x_359:
[----:B------:R-:W-:Y:S01]  /*45e0*/  LOP3.LUT R19, R19, 0x80000000, R48, 0xec, !PT ;  /* 0x8000000013137812 */ /* 0x000fe200078eec30 */
[----:B------:R-:W-:Y:S01]  /*45f0*/  IMAD.MOV.U32 R18, RZ, RZ, R41 ;  /* 0x000000ffff127224 */ /* 0x000fe200078e0029 */
[----:B------:R-:W0:Y:S01]  /*4600*/  LDC.64 R42, c[0x0][0x390] ;  /* 0x0000e400ff2a7b82 */ /* 0x000e220000000a00 */
[----:B------:R-:W-:Y:S02]  /*4610*/  IMAD.MOV.U32 R17, RZ, RZ, 0x1 ;  /* 0x00000001ff117424 */ /* 0x000fe400078e00ff */
[----:B------:R-:W-:Y:S02]  /*4620*/  VIADD R16, R19, 0xffffffff ;  /* 0xffffffff13107836 */ /* 0x000fe40000000000 */
[C---:B------:R-:W-:Y:S02]  /*4630*/  VIADD R23, R47.reuse, 0x4 ;  /* 0x000000042f177836 */ /* 0x040fe40000000000 */
[----:B------:R-:W-:Y:S01]  /*4640*/  VIADD R26, R47, 0x8 ;  /* 0x000000082f1a7836 */ /* 0x000fe20000000000 */
[----:B------:R-:W-:Y:S01]  /*4650*/  LOP3.LUT R22, R19, R16, RZ, 0xc, !PT ;  /* 0x0000001013167212 */ /* 0x000fe200078e0cff */
[----:B------:R-:W-:-:S03]  /*4660*/  IMAD.MOV.U32 R19, RZ, RZ, -0x1 ;  /* 0xffffffffff137424 */ /* 0x000fc600078e00ff */
[----:B------:R1:W2:Y:S02]  /*4670*/  POPC R16, R22 ;  /* 0x0000001600107309 */ /* 0x0002a40000000000 */
[----:B-1----:R-:W-:Y:S01]  /*4680*/  VIADD R22, R47, 0x2 ;  /* 0x000000022f167836 */ /* 0x002fe20000000000 */
[----:B0-2---:R-:W-:-:S13]  /*4690*/  IADD3 R42, P3, PT, R42, 0x100, RZ ;  /* 0x000001002a2a7810 */ /* 0x005fda0007f7e0ff */
[----:B------:R-:W-:Y:S05]  /*46a0*/  WARPSYNC.COLLECTIVE R19, `(.L_x_361) ;  /* 0x0000000013087348 */ /* 0x000fea0003c00000 */
[----:B------:R0:W1:Y:S02]  /*46b0*/  SHFL.DOWN P2, R20, R18, R17, R16 ;  /* 0x0800001112147389 */ /* 0x0000640000040010 */
[----:B01----:R-:W-:Y:S05]  /*46c0*/  ENDCOLLECTIVE ;  /* 0x000000000000791b */ /* 0x003fea0003800000 */
.L_x_361:
[-C--:B------:R-:W-:Y:S01]  /*46d0*/  ISETP.GE.AND P0, PT, R47, R16.reuse, PT ;  /* 0x000000102f00720c */ /* 0x080fe20003f06270 */
[----:B------:R-:W-:Y:S02]  /*46e0*/  IMAD.X R43, RZ, RZ, R43, P3 ;  /* 0x000000ffff2b7224 */ /* 0x000fe400018e062b */
        /* <DEDUP_REMOVED lines=8> */
.L_x_362:
[----:B------:R-:W-:Y:S01]  /*4770*/  IMAD.MOV.U32 R17, RZ, RZ, 0x4 ;  /* 0x00000004ff117424 */ /* 0x000fe200078e00ff */
[----:B------:R-:W-:Y:S02]  /*4780*/  SEL R20, R20, RZ, !P0 ;  /* 0x000000ff14147207 */ /* 0x000fe40004000000 */
[----:B------:R-:W-:-:S03]  /*4790*/  ISETP.GT.AND P0, PT, R23, R16, PT ;  /* 0x000000101700720c */ /* 0x000fc60003f04270 */
[----:B------:R-:W-:Y:S02]  /*47a0*/  IMAD.IADD R39, R37, 0x1, R20 ;  /* 0x0000000125277824 */ /* 0x000fe400078e0214 */
[----:B------:R-:W-:Y:S02]  /*47b0*/  VIADD R37, R47, 0x10 ;  /* 0x000000102f257836 */ /* 0x000fe40000000000 */
[----:B------:R-:W-:-:S07]  /*47c0*/  IMAD.MOV.U32 R18, RZ, RZ, R39 ;  /* 0x000000ffff127224 */ /* 0x000fce00078e0027 */
[----:B------:R-:W-:Y:S05]  /*47d0*/  WARPSYNC.COLLECTIVE R19, `(.L_x_363) ;  /* 0x0000000013087348 */ /* 0x000fea0003c00000 */
[----:B------:R0:W1:Y:S02]  /*47e0*/  SHFL.DOWN P2, R20, R18, R17, R16 ;  /* 0x0800001112147389 */ /* 0x0000640000040010 */
[----:B01----:R-:W-:Y:S05]  /*47f0*/  ENDCOLLECTIVE ;  /* 0x000000000000791b */ /* 0x003fea0003800000 */
.L_x_363:
        /* <DEDUP_REMOVED lines=8> */
.L_x_364:
[----:B------:R-:W-:Y:S01]  /*4880*/  IMAD.MOV.U32 R17, RZ, RZ, 0x10 ;  /* 0x00000010ff117424 */ /* 0x000fe200078e00ff */
[----:B------:R-:W-:Y:S02]  /*4890*/  SEL R20, R20, RZ, !P0 ;  /* 0x000000ff14147207 */ /* 0x000fe40004000000 */
[----:B------:R-:W-:-:S03]  /*48a0*/  ISETP.NE.AND P0, PT, R40, 0x65, PT ;  /* 0x000000652800780c */ /* 0x000fc60003f05270 */
[----:B------:R-:W-:-:S04]  /*48b0*/  IMAD.IADD R41, R51, 0x1, R20 ;  /* 0x0000000133297824 */ /* 0x000fc800078e0214 */
[----:B------:R-:W-:-:S07]  /*48c0*/  IMAD.MOV.U32 R18, RZ, RZ, R41 ;  /* 0x000000ffff127224 */ /* 0x000fce00078e0029 */
[----:B------:R-:W-:Y:S05]  /*48d0*/  WARPSYNC.COLLECTIVE R19, `(.L_x_365) ;  /* 0x0000000013087348 */ /* 0x000fea0003c00000 */
[----:B------:R0:W1:Y:S02]  /*48e0*/  SHFL.DOWN P2, R20, R18, R17, R16 ;  /* 0x0800001112147389 */ /* 0x0000640000040010 */
[----:B01----:R-:W-:Y:S05]  /*48f0*/  ENDCOLLECTIVE ;  /* 0x000000000000791b */ /* 0x003fea0003800000 */
.L_x_365:
[----:B------:R-:W-:Y:S05]  /*4900*/  WARPSYNC.COLLECTIVE R19, `(.L_x_366) ;  /* 0x0000000013087348 */ /* 0x000fea0003c00000 */
[----:B------:R-:W-:Y:S01]  /*4910*/  VOTE.ALL P0, P0 ;  /* 0x0000000000ff7806 */ /* 0x000fe20000000000 */
[----:B------:R-:W-:-:S12]  /*4920*/  ENDCOLLECTIVE ;  /* 0x000000000000791b */ /* 0x000fd80003800000 */
.L_x_366:
[----:B------:R-:W-:-:S04]  /*4930*/  ISETP.GT.AND P2, PT, R37, R16, PT ;  /* 0x000000102500720c */ /* 0x000fc80003f44270 */
[----:B------:R-:W-:-:S05]  /*4940*/  SEL R20, R20, RZ, !P2 ;  /* 0x000000ff14147207 */ /* 0x000fca0005000000 */
[----:B------:R-:W-:Y:S01]  /*4950*/  IMAD.IADD R39, R41, 0x1, R20 ;  /* 0x0000000129277824 */ /* 0x000fe200078e0214 */
[----:B------:R-:W-:Y:S06]  /*4960*/  BRA `(.L_x_367) ;  /* 0xffffffc800947947 */ /* 0x000fec000383ffff */
.L_x_332:
[----:B------:R-:W-:Y:S01]  /*4970*/  BSSY B1, `(.L_x_368) ;  /* 0x0000006000017945 */ /* 0x000fe20003800000 */
[----:B------:R-:W-:Y:S01]  /*4980*/  PLOP3.LUT P0, PT, P0, PT, PT, 0x8, 0x80 ;  /* 0x000000000080781c */ /* 0x000fe2000070e170 */
[----:B------:R-:W-:-:S12]  /*4990*/  IMAD.MOV.U32 R19, RZ, RZ, -0x1 ;  /* 0xffffffffff137424 */ /* 0x000fd800078e00ff */
[----:B------:R-:W-:Y:S05]  /*49a0*/  WARPSYNC.COLLECTIVE R19, `(.L_x_369) ;  /* 0x0000000013087348 */ /* 0x000fea0003c00000 */
[----:B------:R-:W-:Y:S01]  /*49b0*/  VOTE.ANY P0, P0 ;  /* 0x0000000000ff7806 */ /* 0x000fe20000000100 */
[----:B------:R-:W-:-:S12]  /*49c0*/  ENDCOLLECTIVE ;  /* 0x000000000000791b */ /* 0x000fd80003800000 */
.L_x_369:
[----:B------:R-:W-:Y:S05]  /*49d0*/  BSYNC B1 ;  /* 0x0000000000017941 */ /* 0x000fea0003800000 */
.L_x_368:
[----:B------:R-:W-:Y:S05]  /*49e0*/  BRA `(.L_x_370) ;  /* 0xffffffc800a47947 */ /* 0x000fea000383ffff */
.L_x_334:
[----:B------:R-:W-:Y:S01]  /*49f0*/  BSSY B1, `(.L_x_371) ;  /* 0x0000006000017945 */ /* 0x000fe20003800000 */
[----:B------:R-:W-:Y:S01]  /*4a00*/  PLOP3.LUT P0, PT, P0, PT, PT, 0x8, 0x80 ;  /* 0x000000000080781c */ /* 0x000fe2000070e170 */
[----:B------:R-:W-:-:S12]  /*4a10*/  IMAD.MOV.U32 R19, RZ, RZ, -0x1 ;  /* 0xffffffffff137424 */ /* 0x000fd800078e00ff */
[----:B------:R-:W-:Y:S05]  /*4a20*/  WARPSYNC.COLLECTIVE R19, `(.L_x_372) ;  /* 0x0000000013087348 */ /* 0x000fea0003c00000 */
[----:B------:R-:W-:Y:S01]  /*4a30*/  VOTE.ANY P0, P0 ;  /* 0x0000000000ff7806 */ /* 0x000fe20000000100 */
[----:B------:R-:W-:-:S12]  /*4a40*/  ENDCOLLECTIVE ;  /* 0x000000000000791b */ /* 0x000fd80003800000 */
.L_x_372:
[----:B------:R-:W-:Y:S05]  /*4a50*/  BSYNC B1 ;  /* 0x0000000000017941 */ /* 0x000fea0003800000 */
.L_x_371:
[----:B------:R-:W-:Y:S05]  /*4a60*/  BRA `(.L_x_373) ;  /* 0xffffffc800f87947 */ /* 0x000fea000383ffff */
.L_x_336:
[----:B------:R-:W-:Y:S01]  /*4a70*/  BSSY B1, `(.L_x_374) ;  /* 0x0000006000017945 */ /* 0x000fe20003800000 */
[----:B------:R-:W-:Y:S01]  /*4a80*/  PLOP3.LUT P0, PT, P0, PT, PT, 0x8, 0x80 ;  /* 0x000000000080781c */ /* 0x000fe2000070e170 */
[----:B------:R-:W-:-:S12]  /*4a90*/  IMAD.MOV.U32 R19, RZ, RZ, -0x1 ;  /* 0xffffffffff137424 */ /* 0x000fd800078e00ff */
[----:B------:R-:W-:Y:S05]  /*4aa0*/  WARPSYNC.COLLECTIVE R19, `(.L_x_375) ;  /* 0x0000000013087348 */ /* 0x000fea0003c00000 */
[----:B------:R-:W-:Y:S01]  /*4ab0*/  VOTE.ANY R19, PT, P0 ;  /* 0x0000000000137806 */ /* 0x000fe200000e0100 */
[----:B------:R-:W-:Y:S06]  /*4ac0*/  ENDCOLLECTIVE ;  /* 0x000000000000791b */ /* 0x000fec0003800000 */
.L_x_375:
[----:B------:R-:W-:Y:S05]  /*4ad0*/  BSYNC B1 ;  /* 0x0000000000017941 */ /* 0x000fea0003800000 */
.L_x_374:
[----:B------:R-:W-:Y:S01]  /*4ae0*/  LOP3.LUT R19, R19, 0x80000000, R48, 0xec, !PT ;  /* 0x8000000013137812 */ /* 0x000fe200078eec30 */
[----:B------:R-:W-:Y:S02]  /*4af0*/  IMAD.MOV.U32 R18, RZ, RZ, R41 ;  /* 0x000000ffff127224 */ /* 0x000fe400078e0029 */
[----:B------:R-:W-:Y:S02]  /*4b00*/  IMAD.MOV.U32 R17, RZ, RZ, 0x1 ;  /* 0x00000001ff117424 */ /* 0x000fe400078e00ff */
[----:B------:R-:W-:Y:S02]  /*4b10*/  VIADD R16, R19, 0xffffffff ;  /* 0xffffffff13107836 */ /* 0x000fe40000000000 */
[----:B------:R-:W-:-:S03]  /*4b20*/  VIADD R21, R21, 0xffffffe0 ;  /* 0xffffffe015157836 */ /* 0x000fc60000000000 */
[----:B------:R-:W-:Y:S01]  /*4b30*/  LOP3.LUT R50, R19, R16, RZ, 0xc, !PT ;  /* 0x0000001013327212 */ /* 0x000fe200078e0cff */
[----:B------:R-:W-:-:S03]  /*4b40*/  IMAD.MOV.U32 R19, RZ, RZ, -0x1 ;  /* 0xffffffffff137424 */ /* 0x000fc600078e00ff */
[----:B------:R0:W1:Y:S04]  /*4b50*/  POPC R16, R50 ;  /* 0x0000003200107309 */ /* 0x0000680000000000 */
[----:B01----:R-:W-:Y:S05]  /*4b60*/  WARPSYNC.COLLECTIVE R19, `(.L_x_376) ;  /* 0x0000000013087348 */ /* 0x003fea0003c00000 */
[----:B-1----:R1:W2:Y:S02]  /*4b70*/  SHFL.DOWN P2, R20, R18, R17, R16 ;  /* 0x0800001112147389 */ /* 0x0022a40000040010 */
[----:B012---:R-:W-:Y:S05]  /*4b80*/  ENDCOLLECTIVE ;  /* 0x000000000000791b */ /* 0x007fea0003800000 */
.L_x_376:
        /* <DEDUP_REMOVED lines=9> */
.L_x_377:
        /* <DEDUP_REMOVED lines=8> */
.L_x_378:
        /* <DEDUP_REMOVED lines=8> */
.L_x_379:
        /* <DEDUP_REMOVED lines=8> */
.L_x_380:
[----:B------:R-:W-:Y:S05]  /*4da0*/  WARPSYNC.COLLECTIVE R19, `(.L_x_381) ;  /* 0x0000000013087348 */ /* 0x000fea0003c00000 */
[----:B------:R-:W-:Y:S01]  /*4db0*/  VOTE.ALL P0, P0 ;  /* 0x0000000000ff7806 */ /* 0x000fe20000000000 */
[----:B------:R-:W-:-:S12]  /*4dc0*/  ENDCOLLECTIVE ;  /* 0x000000000000791b */ /* 0x000fd80003800000 */
.L_x_381:
[----:B------:R-:W-:-:S04]  /*4dd0*/  ISETP.GT.AND P2, PT, R37, R16, PT ;  /* 0x000000102500720c */ /* 0x000fc80003f44270 */
[----:B------:R-:W-:-:S04]  /*4de0*/  SEL R20, R20, RZ, !P2 ;  /* 0x000000ff14147207 */ /* 0x000fc80005000000 */
[----:B------:R-:W-:Y:S01]  /*4df0*/  IADD3 R39, PT, PT, R50, R20, R39 ;  /* 0x0000001432277210 */ /* 0x000fe20007ffe027 */
[----:B------:R-:W-:Y:S06]  /*4e00*/  BRA `(.L_x_382) ;  /* 0xffffffc800907947 */ /* 0x000fec000383ffff */
.L_x_341:
[----:B------:R-:W-:Y:S01]  /*4e10*/  BSSY B0, `(.L_x_383) ;  /* 0x0000006000007945 */ /* 0x000fe20003800000 */
[----:B------:R-:W-:Y:S01]  /*4e20*/  PLOP3.LUT P0, PT, P0, PT, PT, 0x8, 0x80 ;  /* 0x000000000080781c */ /* 0x000fe2000070e170 */
[----:B------:R-:W-:-:S12]  /*4e30*/  IMAD.MOV.U32 R19, RZ, RZ, -0x1 ;  /* 0xffffffffff137424 */ /* 0x000fd800078e00ff */
[----:B------:R-:W-:Y:S05]  /*4e40*/  WARPSYNC.COLLECTIVE R19, `(.L_x_384) ;  /* 0x0000000013087348 */ /* 0x000fea0003c00000 */
[----:B------:R-:W-:Y:S01]  /*4e50*/  VOTE.ANY P0, P0 ;  /* 0x0000000000ff7806 */ /* 0x000fe20000000100 */
[----:B------:R-:W-:-:S12]  /*4e60*/  ENDCOLLECTIVE ;  /* 0x000000000000791b */ /* 0x000fd80003800000 */
.L_x_384:
[----:B------:R-:W-:Y:S05]  /*4e70*/  BSYNC B0 ;  /* 0x0000000000007941 */ /* 0x000fea0003800000 */
.L_x_383:
[----:B------:R-:W-:Y:S05]  /*4e80*/  BRA `(.L_x_385) ;  /* 0xffffffe000a87947 */ /* 0x000fea000383ffff */
.L_x_343:
[----:B------:R-:W-:Y:S01]  /*4e90*/  BSSY B0, `(.L_x_386) ;  /* 0x0000006000007945 */ /* 0x000fe20003800000 */
[----:B------:R-:W-:Y:S01]  /*4ea0*/  PLOP3.LUT P0, PT, P0, PT, PT, 0x8, 0x80 ;  /* 0x000000000080781c */ /* 0x000fe2000070e170 */
[----:B------:R-:W-:-:S12]  /*4eb0*/  IMAD.MOV.U32 R19, RZ, RZ, -0x1 ;  /* 0xffffffffff137424 */ /* 0x000fd800078e00ff */
[----:B------:R-:W-:Y:S05]  /*4ec0*/  WARPSYNC.COLLECTIVE R19, `(.L_x_387) ;  /* 0x0000000013087348 */ /* 0x000fea0003c00000 */
[----:B------:R-:W-:Y:S01]  /*4ed0*/  VOTE.ANY P0, P0 ;  /* 0x0000000000ff7806 */ /* 0x000fe20000000100 */
[----:B------:R-:W-:-:S12]  /*4ee0*/  ENDCOLLECTIVE ;  /* 0x000000000000791b */ /* 0x000fd80003800000 */
.L_x_387:
[----:B------:R-:W-:Y:S05]  /*4ef0*/  BSYNC B0 ;  /* 0x0000000000007941 */ /* 0x000fea0003800000 */
.L_x_386:
[----:B------:R-:W-:Y:S05]  /*4f00*/  BRA `(.L_x_388) ;  /* 0xffffffe000fc7947 */ /* 0x000fea000383ffff */
.L_x_345:
[----:B------:R-:W0:Y:S01]  /*4f10*/  S2R R53, SR_GEMASK ;  /* 0x0000000000357919 */ /* 0x000e220000003c00 */
[----:B------:R-:W-:Y:S01]  /*4f20*/  BSSY B0, `(.L_x_389) ;  /* 0x0000006000007945 */ /* 0x000fe20003800000 */
[----:B------:R-:W-:Y:S01]  /*4f30*/  PLOP3.LUT P0, PT, P0, PT, PT, 0x8, 0x80 ;  /* 0x000000000080781c */ /* 0x000fe2000070e170 */
[----:B------:R-:W-:-:S12]  /*4f40*/  IMAD.MOV.U32 R19, RZ, RZ, -0x1 ;  /* 0xffffffffff137424 */ /* 0x000fd800078e00ff */
[----:B0-----:R-:W-:Y:S05]  /*4f50*/  WARPSYNC.COLLECTIVE R19, `(.L_x_390) ;  /* 0x0000000013087348 */ /* 0x001fea0003c00000 */
[----:B------:R-:W-:Y:S01]  /*4f60*/  VOTE.ANY R19, PT, P0 ;  /* 0x0000000000137806 */ /* 0x000fe200000e0100 */
[----:B0-----:R-:W-:Y:S06]  /*4f70*/  ENDCOLLECTIVE ;  /* 0x000000000000791b */ /* 0x001fec0003800000 */
.L_x_390:
[----:B------:R-:W-:Y:S05]  /*4f80*/  BSYNC B0 ;  /* 0x0000000000007941 */ /* 0x000fea0003800000 */
.L_x_389:
[----:B------:R-:W-:Y:S01]  /*4f90*/  LOP3.LUT R19, R19, 0x80000000, R53, 0xec, !PT ;  /* 0x8000000013137812 */ /* 0x000fe200078eec35 */
[----:B------:R-:W-:Y:S02]  /*4fa0*/  IMAD.MOV.U32 R18, RZ, RZ, R25 ;  /* 0x000000ffff127224 */ /* 0x000fe400078e0019 */
[----:B------:R-:W-:Y:S02]  /*4fb0*/  IMAD.MOV.U32 R17, RZ, RZ, 0x1 ;  /* 0x00000001ff117424 */ /* 0x000fe400078e00ff */
[----:B------:R-:W-:-:S05]  /*4fc0*/  VIADD R16, R19, 0xffffffff ;  /* 0xffffffff13107836 */ /* 0x000fca0000000000 */
[----:B------:R-:W-:Y:S01]  /*4fd0*/  LOP3.LUT R44, R19, R16, RZ, 0xc, !PT ;  /* 0x00000010132c7212 */ /* 0x000fe200078e0cff */
[----:B------:R-:W-:-:S05]  /*4fe0*/  IMAD.MOV.U32 R19, RZ, RZ, -0x1 ;  /* 0xffffffffff137424 */ /* 0x000fca00078e00ff */
[----:B------:R-:W0:Y:S02]  /*4ff0*/  POPC R44, R44 ;  /* 0x0000002c002c7309 */ /* 0x000e240000000000 */
[----:B0-----:R-:W-:Y:S01]  /*5000*/  IMAD.MOV.U32 R16, RZ, RZ, R44 ;  /* 0x000000ffff107224 */ /* 0x001fe200078e002c */
[----:B------:R-:W-:-:S13]  /*5010*/  ISETP.GE.AND P0, PT, R36, R44, PT ;  /* 0x0000002c2400720c */ /* 0x000fda0003f06270 */
[----:B------:R-:W-:Y:S05]  /*5020*/  WARPSYNC.COLLECTIVE R19, `(.L_x_391) ;  /* 0x0000000013087348 */ /* 0x000fea0003c00000 */
[----:B------:R0:W1:Y:S02]  /*5030*/  SHFL.DOWN P2, R20, R18, R17, R16 ;  /* 0x0800001112147389 */ /* 0x0000640000040010 */
[----:B01----:R-:W-:Y:S05]  /*5040*/  ENDCOLLECTIVE ;  /* 0x000000000000791b */ /* 0x003fea0003800000 */
.L_x_391:
[----:B------:R-:W-:Y:S01]  /*5050*/  IMAD.MOV.U32 R17, RZ, RZ, 0x2 ;  /* 0x00000002ff117424 */ /* 0x000fe200078e00ff */
[----:B------:R-:W-:-:S05]  /*5060*/  SEL R20, R20, RZ, !P0 ;  /* 0x000000ff14147207 */ /* 0x000fca0004000000 */
[----:B------:R-:W-:Y:S02]  /*5070*/  IMAD.IADD R35, R20, 0x1, R25 ;  /* 0x0000000114237824 */ /* 0x000fe400078e0219 */
[----:B------:R-:W-:Y:S02]  /*5080*/  VIADD R25, R36, 0x2 ;  /* 0x0000000224197836 */ /* 0x000fe40000000000 */
[----:B------:R-:W-:-:S03]  /*5090*/  IMAD.MOV.U32 R18, RZ, RZ, R35 ;  /* 0x000000ffff127224 */ /* 0x000fc600078e0023 */
[----:B------:R-:W-:Y:S01]  /*50a0*/  ISETP.GT.AND P0, PT, R25, R44, PT ;  /* 0x0000002c1900720c */ /* 0x000fe20003f04270 */
[----:B------:R-:W-:-:S12]  /*50b0*/  VIADD R25, R36, 0x4 ;  /* 0x0000000424197836 */ /* 0x000fd80000000000 */
[----:B------:R-:W-:Y:S05]  /*50c0*/  WARPSYNC.COLLECTIVE R19, `(.L_x_392) ;  /* 0x0000000013087348 */ /* 0x000fea0003c00000 */
[----:B------:R0:W1:Y:S02]  /*50d0*/  SHFL.DOWN P2, R20, R18, R17, R16 ;  /* 0x0800001112147389 */ /* 0x0000640000040010 */
[----:B01----:R-:W-:Y:S05]  /*50e0*/  ENDCOLLECTIVE ;  /* 0x000000000000791b */ /* 0x003fea0003800000 */
.L_x_392:
        /* <DEDUP_REMOVED lines=9> */
.L_x_393:
        /* <DEDUP_REMOVED lines=8> */
.L_x_394:
[----:B------:R-:W-:Y:S01]  /*5200*/  IMAD.MOV.U32 R17, RZ, RZ, 0x10 ;  /* 0x00000010ff117424 */ /* 0x000fe200078e00ff */
[----:B------:R-:W-:Y:S02]  /*5210*/  SEL R20, R20, RZ, !P0 ;  /* 0x000000ff14147207 */ /* 0x000fe40004000000 */
[----:B------:R-:W-:-:S03]  /*5220*/  ISETP.NE.AND P0, PT, R24, 0x65, PT ;  /* 0x000000651800780c */ /* 0x000fc60003f05270 */
[----:B------:R-:W-:Y:S02]  /*5230*/  IMAD.IADD R26, R25, 0x1, R20 ;  /* 0x00000001191a7824 */ /* 0x000fe400078e0214 */
[----:B------:R-:W-:Y:S02]  /*5240*/  VIADD R25, R36, 0x10 ;  /* 0x0000001024197836 */ /* 0x000fe40000000000 */
[----:B------:R-:W-:-:S03]  /*5250*/  IMAD.MOV.U32 R18, RZ, RZ, R26 ;  /* 0x000000ffff127224 */ /* 0x000fc600078e001a */
[----:B------:R-:W-:-:S13]  /*5260*/  ISETP.GT.AND P3, PT, R25, R44, PT ;  /* 0x0000002c1900720c */ /* 0x000fda0003f64270 */
[----:B------:R-:W-:Y:S05]  /*5270*/  WARPSYNC.COLLECTIVE R19, `(.L_x_395) ;  /* 0x0000000013087348 */ /* 0x000fea0003c00000 */
[----:B------:R0:W1:Y:S02]  /*5280*/  SHFL.DOWN P2, R20, R18, R17, R16 ;  /* 0x0800001112147389 */ /* 0x0000640000040010 */
[----:B01----:R-:W-:Y:S05]  /*5290*/  ENDCOLLECTIVE ;  /* 0x000000000000791b */ /* 0x003fea0003800000 */
.L_x_395:
[----:B------:R-:W-:Y:S05]  /*52a0*/  WARPSYNC.COLLECTIVE R19, `(.L_x_396) ;  /* 0x0000000013087348 */ /* 0x000fea0003c00000 */
[----:B------:R-:W-:Y:S01]  /*52b0*/  VOTE.ALL P0, P0 ;  /* 0x0000000000ff7806 */ /* 0x000fe20000000000 */
[----:B------:R-:W-:-:S12]  /*52c0*/  ENDCOLLECTIVE ;  /* 0x000000000000791b */ /* 0x000fd80003800000 */
.L_x_396:
[----:B------:R-:W0:Y:S01]  /*52d0*/  LDC.64 R16, c[0x0][0x390] ;  /* 0x0000e400ff107b82 */ /* 0x000e220000000a00 */
[----:B------:R-:W-:-:S05]  /*52e0*/  SEL R25, R20, RZ, !P3 ;  /* 0x000000ff14197207 */ /* 0x000fca0005800000 */
[----:B------:R-:W-:Y:S01]  /*52f0*/  IMAD.IADD R26, R26, 0x1, R25 ;  /* 0x000000011a1a7824 */ /* 0x000fe200078e0219 */
[----:B0-----:R-:W-:-:S05]  /*5300*/  IADD3 R35, P2, PT, R16, 0x100, RZ ;  /* 0x0000010010237810 */ /* 0x001fca0007f5e0ff */
[----:B------:R-:W-:Y:S01]  /*5310*/  IMAD.X R39, RZ, RZ, R17, P2 ;  /* 0x000000ffff277224 */ /* 0x000fe200010e0611 */
[----:B------:R-:W-:Y:S07]  /*5320*/  BRA `(.L_x_397) ;  /* 0xffffffe000907947 */ /* 0x000fee000383ffff */
.L_x_347:
[----:B------:R-:W-:Y:S01]  /*5330*/  BSSY B0, `(.L_x_398) ;  /* 0x0000006000007945 */ /* 0x000fe20003800000 */
[----:B------:R-:W-:Y:S01]  /*5340*/  PLOP3.LUT P0, PT, P0, PT, PT, 0x8, 0x80 ;  /* 0x000000000080781c */ /* 0x000fe2000070e170 */
[----:B------:R-:W-:-:S12]  /*5350*/  IMAD.MOV.U32 R19, RZ, RZ, -0x1 ;  /* 0xffffffffff137424 */ /* 0x000fd800078e00ff */
[----:B------:R-:W-:Y:S05]  /*5360*/  WARPSYNC.COLLECTIVE R19, `(.L_x_399) ;  /* 0x0000000013087348 */ /* 0x000fea0003c00000 */
[----:B------:R-:W-:Y:S01]  /*5370*/  VOTE.ANY P0, P0 ;  /* 0x0000000000ff7806 */ /* 0x000fe20000000100 */
[----:B------:R-:W-:-:S12]  /*5380*/  ENDCOLLECTIVE ;  /* 0x000000000000791b */ /* 0x000fd80003800000 */
.L_x_399:
[----:B------:R-:W-:Y:S05]  /*5390*/  BSYNC B0 ;  /* 0x0000000000007941 */ /* 0x000fea0003800000 */
.L_x_398:
[----:B------:R-:W-:Y:S05]  /*53a0*/  BRA `(.L_x_400) ;  /* 0xffffffe000a07947 */ /* 0x000fea000383ffff */
.L_x_349:
[----:B------:R-:W-:Y:S01]  /*53b0*/  BSSY B0, `(.L_x_401) ;  /* 0x0000006000007945 */ /* 0x000fe20003800000 */
[----:B------:R-:W-:Y:S01]  /*53c0*/  PLOP3.LUT P0, PT, P0, PT, PT, 0x8, 0x80 ;  /* 0x000000000080781c */ /* 0x000fe2000070e170 */
[----:B------:R-:W-:-:S12]  /*53d0*/  IMAD.MOV.U32 R19, RZ, RZ, -0x1 ;  /* 0xffffffffff137424 */ /* 0x000fd800078e00ff */
[----:B------:R-:W-:Y:S05]  /*53e0*/  WARPSYNC.COLLECTIVE R19, `(.L_x_402) ;  /* 0x0000000013087348 */ /* 0x000fea0003c00000 */
[----:B------:R-:W-:Y:S01]  /*53f0*/  VOTE.ANY P0, P0 ;  /* 0x0000000000ff7806 */ /* 0x000fe20000000100 */
[----:B------:R-:W-:-:S12]  /*5400*/  ENDCOLLECTIVE ;  /* 0x000000000000791b */ /* 0x000fd80003800000 */
.L_x_402:
[----:B------:R-:W-:Y:S05]  /*5410*/  BSYNC B0 ;  /* 0x0000000000007941 */ /* 0x000fea0003800000 */
.L_x_401:
[----:B------:R-:W-:Y:S05]  /*5420*/  BRA `(.L_x_403) ;  /* 0xffffffe000f47947 */ /* 0x000fea000383ffff */
.L_x_351:
[----:B------:R-:W-:Y:S01]  /*5430*/  BSSY B0, `(.L_x_404) ;  /* 0x0000006000007945 */ /* 0x000fe20003800000 */
[----:B------:R-:W-:Y:S01]  /*5440*/  PLOP3.LUT P0, PT, P0, PT, PT, 0x8, 0x80 ;  /* 0x000000000080781c */ /* 0x000fe2000070e170 */
[----:B------:R-:W-:-:S12]  /*5450*/  IMAD.MOV.U32 R19, RZ, RZ, -0x1 ;  /* 0xffffffffff137424 */ /* 0x000fd800078e00ff */
[----:B------:R-:W-:Y:S05]  /*5460*/  WARPSYNC.COLLECTIVE R19, `(.L_x_405) ;  /* 0x0000000013087348 */ /* 0x000fea0003c00000 */
[----:B------:R-:W-:Y:S01]  /*5470*/  VOTE.ANY R19, PT, P0 ;  /* 0x0000000000137806 */ /* 0x000fe200000e0100 */
[----:B------:R-:W-:Y:S06]  /*5480*/  ENDCOLLECTIVE ;  /* 0x000000000000791b */ /* 0x000fec0003800000 */
.L_x_405:
[----:B------:R-:W-:Y:S05]  /*5490*/  BSYNC B0 ;  /* 0x0000000000007941 */ /* 0x000fea0003800000 */
.L_x_404:
[----:B------:R-:W-:Y:S01]  /*54a0*/  LOP3.LUT R19, R19, 0x80000000, R53, 0xec, !PT ;  /* 0x8000000013137812 */ /* 0x000fe200078eec35 */
[----:B------:R-:W-:Y:S02]  /*54b0*/  IMAD.MOV.U32 R18, RZ, RZ, R25 ;  /* 0x000000ffff127224 */ /* 0x000fe400078e0019 */
[----:B------:R-:W-:Y:S02]  /*54c0*/  IMAD.MOV.U32 R17, RZ, RZ, 0x1 ;  /* 0x00000001ff117424 */ /* 0x000fe400078e00ff */
[----:B------:R-:W-:Y:S02]  /*54d0*/  VIADD R16, R19, 0xffffffff ;  /* 0xffffffff13107836 */ /* 0x000fe40000000000 */
[----:B------:R-:W-:-:S03]  /*54e0*/  VIADD R21, R21, 0xffffffe0 ;  /* 0xffffffe015157836 */ /* 0x000fc60000000000 */
[----:B------:R-:W-:Y:S01]  /*54f0*/  LOP3.LUT R16, R19, R16, RZ, 0xc, !PT ;  /* 0x0000001013107212 */ /* 0x000fe200078e0cff */
[----:B------:R-:W-:-:S05]  /*5500*/  IMAD.MOV.U32 R19, RZ, RZ, -0x1 ;  /* 0xffffffffff137424 */ /* 0x000fca00078e00ff */
[----:B------:R-:W0:Y:S02]  /*5510*/  POPC R16, R16 ;  /* 0x0000001000107309 */ /* 0x000e240000000000 */
[----:B0-----:R-:W-:Y:S05]  /*5520*/  WARPSYNC.COLLECTIVE R19, `(.L_x_406) ;  /* 0x0000000013087348 */ /* 0x001fea0003c00000 */
[----:B0-----:R0:W1:Y:S02]  /*5530*/  SHFL.DOWN P2, R20, R18, R17, R16 ;  /* 0x0800001112147389 */ /* 0x0010640000040010 */
[----:B01----:R-:W-:Y:S05]  /*5540*/  ENDCOLLECTIVE ;  /* 0x000000000000791b */ /* 0x003fea0003800000 */
.L_x_406:
        /* <DEDUP_REMOVED lines=10> */
.L_x_407:
        /* <DEDUP_REMOVED lines=9> */
.L_x_408:
        /* <DEDUP_REMOVED lines=9> */
.L_x_409:
[----:B------:R-:W-:Y:S01]  /*5710*/  IMAD.MOV.U32 R17, RZ, RZ, 0x10 ;  /* 0x00000010ff117424 */ /* 0x000fe200078e00ff */
[----:B------:R-:W-:-:S05]  /*5720*/  SEL R20, R20, RZ, !P0 ;  /* 0x000000ff14147207 */ /* 0x000fca0004000000 */
[----:B------:R-:W-:-:S04]  /*5730*/  IMAD.IADD R25, R25, 0x1, R20 ;  /* 0x0000000119197824 */ /* 0x000fc800078e0214 */
[----:B------:R-:W-:-:S07]  /*5740*/  IMAD.MOV.U32 R18, RZ, RZ, R25 ;  /* 0x000000ffff127224 */ /* 0x000fce00078e0019 */
[----:B------:R-:W-:Y:S05]  /*5750*/  WARPSYNC.COLLECTIVE R19, `(.L_x_410) ;  /* 0x0000000013087348 */ /* 0x000fea0003c00000 */
[----:B------:R0:W1:Y:S02]  /*5760*/  SHFL.DOWN P2, R20, R18, R17, R16 ;  /* 0x0800001112147389 */ /* 0x0000640000040010 */
[----:B01----:R-:W-:Y:S05]  /*5770*/  ENDCOLLECTIVE ;  /* 0x000000000000791b */ /* 0x003fea0003800000 */
.L_x_410:
[----:B------:R-:W-:-:S05]  /*5780*/  VIADD R17, R36, 0x10 ;  /* 0x0000001024117836 */ /* 0x000fca0000000000 */
[----:B------:R-:W-:-:S04]  /*5790*/  ISETP.GT.AND P0, PT, R17, R16, PT ;  /* 0x000000101100720c */ /* 0x000fc80003f04270 */
[----:B------:R-:W-:Y:S02]  /*57a0*/  SEL R20, R20, RZ, !P0 ;  /* 0x000000ff14147207 */ /* 0x000fe40004000000 */
[----:B------:R-:W-:Y:S02]  /*57b0*/  ISETP.NE.AND P0, PT, R24, 0x65, PT ;  /* 0x000000651800780c */ /* 0x000fe40003f05270 */
[----:B------:R-:W-:-:S11]  /*57c0*/  IADD3 R26, PT, PT, R25, R20, R26 ;  /* 0x00000014191a7210 */ /* 0x000fd60007ffe01a */
[----:B------:R-:W-:Y:S05]  /*57d0*/  WARPSYNC.COLLECTIVE R19, `(.L_x_411) ;  /* 0x0000000013087348 */ /* 0x000fea0003c00000 */
[----:B------:R-:W-:Y:S01]  /*57e0*/  VOTE.ALL P0, P0 ;  /* 0x0000000000ff7806 */ /* 0x000fe20000000000 */
[----:B------:R-:W-:-:S12]  /*57f0*/  ENDCOLLECTIVE ;  /* 0x000000000000791b */ /* 0x000fd80003800000 */
.L_x_411:
[----:B------:R-:W-:Y:S05]  /*5800*/  BRA `(.L_x_412) ;  /* 0xffffffe0008c7947 */ /* 0x000fea000383ffff */
.L_x_413:
        /* <DEDUP_REMOVED lines=15> */
.L_x_1943:


//--------------------- .text._ZN3cub18CUB_300001_SM_10006detail4scan20DeviceScanInitKernelINS0_13ScanTileStateIiLb1EEEEEvT_i --------------------------
	.section	.text._ZN3cub18CUB_300001_SM_10006detail4scan20DeviceScanInitKernelINS0_13ScanTileStateIiLb1EEEEEvT_i,"ax",@progbits
	.align	128
        .global         _ZN3cub18CUB_300001_SM_10006detail4scan20DeviceScanInitKernelINS0_13ScanTileStateIiLb1EEEEEvT_i
        .type           _ZN3cub18CUB_300001_SM_10006detail4scan20DeviceScanInitKernelINS0_13ScanTileStateIiLb1EEEEEvT_i,@function
        .size           _ZN3cub18CUB_300001_SM_10006detail4scan20DeviceScanInitKernelINS0_13ScanTileStateIiLb1EEEEEvT_i,(.L_x_1944 - _ZN3cub18CUB_300001_SM_10006detail4scan20DeviceScanInitKernelINS0_13ScanTileStateIiLb1EEEEEvT_i)
        .other          _ZN3cub18CUB_300001_SM_10006detail4scan20DeviceScanInitKernelINS0_13ScanTileStateIiLb1EEEEEvT_i,@"STO_CUDA_ENTRY STV_DEFAULT"
_ZN3cub18CUB_300001_SM_10006detail4scan20DeviceScanInitKernelINS0_13ScanTileStateIiLb1EEEEEvT_i:
.text._ZN3cub18CUB_300001_SM_10006detail4scan20DeviceScanInitKernelINS0_13ScanTileStateIiLb1EEEEEvT_i:
[----:B------:R-:W-:Y:S01]  /*0000*/  LDC R1, c[0x0][0x37c] ;  /* 0x0000df00ff017b82 */ /* 0x000fe20000000800 */
[----:B------:R-:W0:Y:S07]  /*0010*/  S2R R0, SR_TID.X ;  /* 0x0000000000007919 */ /* 0x000e2e0000002100 */
[----:B------:R-:W1:Y:S01]  /*0020*/  S2UR UR6, SR_CTAID.X ;  /* 0x00000000000679c3 */ /* 0x000e620000002500 */
[----:B------:R-:W2:Y:S07]  /*0030*/  LDCU UR4, c[0x0][0x388] ;  /* 0x00007100ff0477ac */ /* 0x000eae0008000800 */
[----:B------:R-:W1:Y:S01]  /*0040*/  LDC R5, c[0x0][0x360] ;  /* 0x0000d800ff057b82 */ /* 0x000e620000000800 */
[----:B0-----:R-:W-:Y:S01]  /*0050*/  ISETP.GT.U32.AND P0, PT, R0, 0x1f, PT ;  /* 0x0000001f0000780c */ /* 0x001fe20003f04070 */
[----:B-1----:R-:W-:-:S03]  /*0060*/  IMAD R5, R5, UR6, R0 ;  /* 0x0000000605057c24 */ /* 0x002fc6000f8e0200 */
[----:B------:R-:W-:Y:S02]  /*0070*/  ISETP.NE.OR P0, PT, RZ, UR6, P0 ;  /* 0x00000006ff007c0c */ /* 0x000fe40008705670 */
[----:B--2---:R-:W-:Y:S01]  /*0080*/  ISETP.GE.AND P1, PT, R5, UR4, PT ;  /* 0x0000000405007c0c */ /* 0x004fe2000bf26270 */
[----:B------:R-:W0:-:S12]  /*0090*/  LDCU.64 UR4, c[0x0][0x358] ;  /* 0x00006b00ff0477ac */ /* 0x000e180008000a00 */
[----:B------:R-:W1:Y:S01]  /*00a0*/  @!P1 LDC.64 R2, c[0x0][0x380] ;  /* 0x0000e000ff029b82 */ /* 0x000e620000000a00 */
[----:B------:R-:W-:Y:S01]  /*00b0*/  @!P1 MOV R4, 0x63 ;  /* 0x0000006300049802 */ /* 0x000fe20000000f00 */
[----:B-1----:R-:W-:-:S04]  /*00c0*/  @!P1 IMAD.WIDE R2, R5, 0x8, R2 ;  /* 0x0000000805029825 */ /* 0x002fc800078e0202 */
[----:B------:R-:W-:-:S05]  /*00d0*/  HFMA2 R5, -RZ, RZ, 0, 0 ;  /* 0x00000000ff057431 */ /* 0x000fca00000001ff */
[----:B0-----:R0:W-:Y:S01]  /*00e0*/  @!P1 STG.E.64 desc[UR4][R2.64+0x100], R4 ;  /* 0x0001000402009986 */ /* 0x0011e2000c101b04 */
[----:B------:R-:W-:Y:S05]  /*00f0*/  @P0 EXIT ;  /* 0x000000000000094d */ /* 0x000fea0003800000 */
[----:B0-----:R-:W0:Y:S02]  /*0100*/  LDC.64 R2, c[0x0][0x380] ;  /* 0x0000e000ff027b82 */ /* 0x001e240000000a00 */
[----:B0-----:R-:W-:-:S05]  /*0110*/  IMAD.WIDE.U32 R2, R0, 0x8, R2 ;  /* 0x0000000800027825 */ /* 0x001fca00078e0002 */
[----:B------:R-:W-:Y:S01]  /*0120*/  STG.E.64 desc[UR4][R2.64], RZ ;  /* 0x000000ff02007986 */ /* 0x000fe2000c101b04 */
[----:B------:R-:W-:Y:S05]  /*0130*/  EXIT ;  /* 0x000000000000794d */ /* 0x000fea0003800000 */
.L_x_414:
        /* <DEDUP_REMOVED lines=12> */
.L_x_1944:


//--------------------- .text._ZN3cub18CUB_300001_SM_10006detail11EmptyKernelIvEEvv --------------------------
	.section	.text._ZN3cub18CUB_300001_SM_10006detail11EmptyKernelIvEEvv,"ax",@progbits
	.align	128
        .global         _ZN3cub18CUB_300001_SM_10006detail11EmptyKernelIvEEvv
        .type           _ZN3cub18CUB_300001_SM_10006detail11EmptyKernelIvEEvv,@function
        .size           _ZN3cub18CUB_300001_SM_10006detail11EmptyKernelIvEEvv,(.L_x_1945 - _ZN3cub18CUB_300001_SM_10006detail11EmptyKernelIvEEvv)
        .other          _ZN3cub18CUB_300001_SM_10006detail11EmptyKernelIvEEvv,@"STO_CUDA_ENTRY STV_DEFAULT"
_ZN3cub18CUB_300001_SM_10006detail11EmptyKernelIvEEvv:
.text._ZN3cub18CUB_300001_SM_10006detail11EmptyKernelIvEEvv:
[----:B------:R-:W-:Y:S01]  /*0000*/  LDC R1, c[0x0][0x37c] ;  /* 0x0000df00ff017b82 */ /* 0x000fe20000000800 */
[----:B------:R-:W-:Y:S05]  /*0010*/  EXIT ;  /* 0x000000000000794d */ /* 0x000fea0003800000 */
.L_x_415:
        /* <DEDUP_REMOVED lines=14> */
.L_x_1945:


//--------------------- .text._ZN6thrust24THRUST_300001_SM_1000_NS8cuda_cub4core6detail13_kernel_agentINS1_8__reduce11ReduceAgentIPN4cuda3std3__45tupleIJflEEESC_SB_lNS1_9__extrema9arg_min_fIflNS9_4lessIfEEEEEEJSC_SC_iSH_EEEvDpT0_ --------------------------
	.section	.text._ZN6thrust24THRUST_300001_SM_1000_NS8cuda_cub4core6detail13_kernel_agentINS1_8__reduce11ReduceAgentIPN4cuda3std3__45tupleIJflEEESC_SB_lNS1_9__extrema9arg_min_fIflNS9_4lessIfEEEEEEJSC_SC_iSH_EEEvDpT0_,"ax",@progbits
	.align	128
        .global         _ZN6thrust24THRUST_300001_SM_1000_NS8cuda_cub4core6detail13_kernel_agentINS1_8__reduce11ReduceAgentIPN4cuda3std3__45tupleIJflEEESC_SB_lNS1_9__extrema9arg_min_fIflNS9_4lessIfEEEEEEJSC_SC_iSH_EEEvDpT0_
        .type           _ZN6thrust24THRUST_300001_SM_1000_NS8cuda_cub4core6detail13_kernel_agentINS1_8__reduce11ReduceAgentIPN4cuda3std3__45tupleIJflEEESC_SB_lNS1_9__extrema9arg_min_fIflNS9_4lessIfEEEEEEJSC_SC_iSH_EEEvDpT0_,@function
        .size           _ZN6thrust24THRUST_300001_SM_1000_NS8cuda_cub4core6detail13_kernel_agentINS1_8__reduce11ReduceAgentIPN4cuda3std3__45tupleIJflEEESC_SB_lNS1_9__extrema9arg_min_fIflNS9_4lessIfEEEEEEJSC_SC_iSH_EEEvDpT0_,(.L_x_1946 - _ZN6thrust24THRUST_300001_SM_1000_NS8cuda_cub4core6detail13_kernel_agentINS1_8__reduce11ReduceAgentIPN4cuda3std3__45tupleIJflEEESC_SB_lNS1_9__extrema9arg_min_fIflNS9_4lessIfEEEEEEJSC_SC_iSH_EEEvDpT0_)
        .other          _ZN6thrust24THRUST_300001_SM_1000_NS8cuda_cub4core6detail13_kernel_agentINS1_8__reduce11ReduceAgentIPN4cuda3std3__45tupleIJflEEESC_SB_lNS1_9__extrema9arg_min_fIflNS9_4lessIfEEEEEEJSC_SC_iSH_EEEvDpT0_,@"STO_CUDA_ENTRY STV_DEFAULT"
_ZN6thrust24THRUST_300001_SM_1000_NS8cuda_cub4core6detail13_kernel_agentINS1_8__reduce11ReduceAgentIPN4cuda3std3__45tupleIJflEEESC_SB_lNS1_9__extrema9arg_min_fIflNS9_4lessIfEEEEEEJSC_SC_iSH_EEEvDpT0_:
.text._ZN6thrust24THRUST_300001_SM_1000_NS8cuda_cub4core6detail13_kernel_agentINS1_8__reduce11ReduceAgentIPN4cuda3std3__45tupleIJflEEESC_SB_lNS1_9__extrema9arg_min_fIflNS9_4lessIfEEEEEEJSC_SC_iSH_EEEvDpT0_:
[----:B------:R-:W-:Y:S01]  /*0000*/  LDC R1, c[0x0][0x37c] ;  /* 0x0000df00ff017b82 */ /* 0x000fe20000000800 */
[----:B------:R-:W0:Y:S02]  /*0010*/  LDCU UR8, c[0x0][0x390] ;  /* 0x00007200ff0877ac */ /* 0x000e240008000800 */
[----:B0-----:R-:W-:-:S13]  /*0020*/  ISETP.NE.AND P0, PT, RZ, UR8, PT ;  /* 0x00000008ff007c0c */ /* 0x001fda000bf05270 */
[----:B------:R-:W-:Y:S05]  /*0030*/  @!P0 EXIT ;  /* 0x000000000000894d */ /* 0x000fea0003800000 */
[----:B------:R-:W-:Y:S01]  /*0040*/  UISETP.GT.AND UP0, UPT, UR8, 0x4ff, UPT ;  /* 0x000004ff0800788c */ /* 0x000fe2000bf04270 */
[----:B------:R-:W-:Y:S01]  /*0050*/  BSSY.RECONVERGENT B0, `(.L_x_416) ;  /* 0x0000648000007945 */ /* 0x000fe20003800200 */
[----:B------:R-:W0:Y:S07]  /*0060*/  LDCU.64 UR10, c[0x0][0x358] ;  /* 0x00006b00ff0a77ac */ /* 0x000e2e0008000a00 */
[----:B------:R-:W-:Y:S05]  /*0070*/  BRA.U UP0, `(.L_x_417) ;  /* 0x0000002d00c87547 */ /* 0x000fea000b800000 */
[----:B------:R-:W1:Y:S01]  /*0080*/  S2R R0, SR_TID.X ;  /* 0x0000000000007919 */ /* 0x000e620000002100 */
[----:B------:R-:W2:Y:S01]  /*0090*/  LDCU UR4, c[0x0][0x390] ;  /* 0x00007200ff0477ac */ /* 0x000ea20008000800 */
[----:B------:R-:W-:Y:S01]  /*00a0*/  BSSY.RECONVERGENT B1, `(.L_x_418) ;  /* 0x000000b000017945 */ /* 0x000fe20003800200 */
[----:B------:R-:W-:Y:S01]  /*00b0*/  IMAD.MOV.U32 R5, RZ, RZ, RZ ;  /* 0x000000ffff057224 */ /* 0x000fe200078e00ff */
[----:B------:R-:W-:Y:S02]  /*00c0*/  CS2R R2, SRZ ;  /* 0x0000000000027805 */ /* 0x000fe4000001ff00 */
[----:B-1----:R-:W-:Y:S01]  /*00d0*/  ISETP.GE.AND P0, PT, R0, UR8, PT ;  /* 0x0000000800007c0c */ /* 0x002fe2000bf06270 */
[----:B------:R-:W-:-:S12]  /*00e0*/  IMAD.MOV.U32 R4, RZ, RZ, R0 ;  /* 0x000000ffff047224 */ /* 0x000fd800078e0000 */
[----:B--2---:R-:W-:Y:S05]  /*00f0*/  @P0 BRA `(.L_x_419) ;  /* 0x0000000000140947 */ /* 0x004fea0003800000 */
[----:B------:R-:W1:Y:S02]  /*0100*/  LDC.64 R6, c[0x0][0x380] ;  /* 0x0000e000ff067b82 */ /* 0x000e640000000a00 */
[----:B-1----:R-:W-:-:S05]  /*0110*/  IMAD.WIDE.U32 R6, R0, 0x10, R6 ;  /* 0x0000001000067825 */ /* 0x002fca00078e0006 */
[----:B0-----:R1:W5:Y:S04]  /*0120*/  LDG.E.CONSTANT R5, desc[UR10][R6.64] ;  /* 0x0000000a06057981 */ /* 0x001368000c1e9900 */
[----:B------:R1:W5:Y:S01]  /*0130*/  LDG.E.64.CONSTANT R2, desc[UR10][R6.64+0x8] ;  /* 0x0000080a06027981 */ /* 0x000362000c1e9b00 */
[----:B------:R-:W-:-:S07]  /*0140*/  VIADD R4, R0, 0x100 ;  /* 0x0000010000047836 */ /* 0x000fce0000000000 */
.L_x_419:
[----:B0-----:R-:W-:Y:S05]  /*0150*/  BSYNC.RECONVERGENT B1 ;  /* 0x0000000000017941 */ /* 0x001fea0003800200 */
.L_x_418:
[----:B------:R-:W-:Y:S01]  /*0160*/  ISETP.GE.AND P0, PT, R4, UR8, PT ;  /* 0x0000000804007c0c */ /* 0x000fe2000bf06270 */
[----:B------:R-:W-:-:S12]  /*0170*/  BSSY.RECONVERGENT B1, `(.L_x_420) ;  /* 0x0000082000017945 */ /* 0x000fd80003800200 */
[----:B------:R-:W-:Y:S05]  /*0180*/  @P0 BRA `(.L_x_421) ;  /* 0x0000000800000947 */ /* 0x000fea0003800000 */
[----:B-1----:R-:W-:Y:S01]  /*0190*/  LOP3.LUT R6, RZ, R4, RZ, 0x33, !PT ;  /* 0x00000004ff067212 */ /* 0x002fe200078e33ff */
[----:B------:R-:W-:Y:S04]  /*01a0*/  BSSY.RECONVERGENT B2, `(.L_x_422) ;  /* 0x0000027000027945 */ /* 0x000fe80003800200 */
[----:B------:R-:W-:-:S05]  /*01b0*/  VIADD R14, R6, UR8 ;  /* 0x00000008060e7c36 */ /* 0x000fca0008000000 */
[----:B------:R-:W-:-:S04]  /*01c0*/  LOP3.LUT R6, R14, 0x300, RZ, 0xc0, !PT ;  /* 0x000003000e067812 */ /* 0x000fc800078ec0ff */
[----:B------:R-:W-:-:S13]  /*01d0*/  ISETP.NE.AND P0, PT, R6, 0x300, PT ;  /* 0x000003000600780c */ /* 0x000fda0003f05270 */
[----:B------:R-:W-:Y:S05]  /*01e0*/  @!P0 BRA `(.L_x_423) ;  /* 0x0000000000888947 */ /* 0x000fea0003800000 */
[----:B------:R-:W0:Y:S01]  /*01f0*/  LDC.64 R6, c[0x0][0x380] ;  /* 0x0000e000ff067b82 */ /* 0x000e220000000a00 */
[----:B------:R-:W-:-:S04]  /*0200*/  LEA.HI R8, R14, 0x1, RZ, 0x18 ;  /* 0x000000010e087811 */ /* 0x000fc800078fc0ff */
[----:B------:R-:W-:-:S05]  /*0210*/  LOP3.LUT R8, R8, 0x3, RZ, 0xc0, !PT ;  /* 0x0000000308087812 */ /* 0x000fca00078ec0ff */
[----:B------:R-:W-:Y:S02]  /*0220*/  IMAD.MOV R10, RZ, RZ, -R8 ;  /* 0x000000ffff0a7224 */ /* 0x000fe400078e0a08 */
[----:B0-----:R-:W-:-:S04]  /*0230*/  IMAD.WIDE.U32 R6, R4, 0x10, R6 ;  /* 0x0000001004067825 */ /* 0x001fc800078e0006 */
[----:B------:R-:W-:-:S07]  /*0240*/  IMAD.MOV.U32 R13, RZ, RZ, R6 ;  /* 0x000000ffff0d7224 */ /* 0x000fce00078e0006 */
.L_x_426:
[----:B------:R-:W-:-:S05]  /*0250*/  IMAD.MOV.U32 R6, RZ, RZ, R13 ;  /* 0x000000ffff067224 */ /* 0x000fca00078e000d */
[----:B------:R-:W2:Y:S01]  /*0260*/  LDG.E.CONSTANT R12, desc[UR10][R6.64] ;  /* 0x0000000a060c7981 */ /* 0x000ea2000c1e9900 */
[----:B------:R-:W-:Y:S01]  /*0270*/  VIADD R10, R10, 0x1 ;  /* 0x000000010a0a7836 */ /* 0x000fe20000000000 */
[----:B------:R-:W-:Y:S01]  /*0280*/  BSSY.RECONVERGENT B3, `(.L_x_424) ;  /* 0x0000015000037945 */ /* 0x000fe20003800200 */
[----:B------:R-:W-:-:S03]  /*0290*/  IADD3 R13, P3, PT, R6, 0x1000, RZ ;  /* 0x00001000060d7810 */ /* 0x000fc60007f7e0ff */
[----:B------:R-:W-:Y:S02]  /*02a0*/  ISETP.NE.AND P2, PT, R10, RZ, PT ;  /* 0x000000ff0a00720c */ /* 0x000fe40003f45270 */
[----:B--2--5:R-:W-:-:S13]  /*02b0*/  FSETP.GEU.AND P0, PT, R5, R12, PT ;  /* 0x0000000c0500720b */ /* 0x024fda0003f0e000 */
[----:B------:R-:W-:Y:S05]  /*02c0*/  @!P0 BRA `(.L_x_425) ;  /* 0x0000000000408947 */ /* 0x000fea0003800000 */
[----:B------:R-:W2:Y:S01]  /*02d0*/  LDG.E.64.CONSTANT R8, desc[UR10][R6.64+0x8] ;  /* 0x0000080a06087981 */ /* 0x000ea2000c1e9b00 */
[----:B------:R-:W-:Y:S01]  /*02e0*/  FSETP.GEU.AND P4, PT, R12, R5, PT ;  /* 0x000000050c00720b */ /* 0x000fe20003f8e000 */
[----:B------:R-:W-:Y:S02]  /*02f0*/  IMAD.MOV.U32 R11, RZ, RZ, R2 ;  /* 0x000000ffff0b7224 */ /* 0x000fe400078e0002 */
[----:B------:R-:W-:Y:S02]  /*0300*/  IMAD.MOV.U32 R2, RZ, RZ, R5 ;  /* 0x000000ffff027224 */ /* 0x000fe400078e0005 */
[----:B------:R-:W-:-:S08]  /*0310*/  IMAD.MOV.U32 R5, RZ, RZ, R12 ;  /* 0x000000ffff057224 */ /* 0x000fd000078e000c */
[CC--:B--2---:R-:W-:Y:S02]  /*0320*/  @P4 ISETP.GE.U32.AND P1, PT, R11.reuse, R8.reuse, PT ;  /* 0x000000080b00420c */ /* 0x0c4fe40003f26070 */
[----:B------:R-:W-:Y:S02]  /*0330*/  @P4 ISETP.LT.U32.AND P0, PT, R11, R8, PT ;  /* 0x000000080b00420c */ /* 0x000fe40003f01070 */
[CC--:B------:R-:W-:Y:S02]  /*0340*/  @P4 ISETP.GE.AND.EX P1, PT, R3.reuse, R9.reuse, PT, P1 ;  /* 0x000000090300420c */ /* 0x0c0fe40003f26310 */
[----:B------:R-:W-:Y:S02]  /*0350*/  @P4 ISETP.LT.AND.EX P0, PT, R3, R9, PT, P0 ;  /* 0x000000090300420c */ /* 0x000fe40003f01300 */
[----:B------:R-:W-:Y:S01]  /*0360*/  @P4 FSEL R5, R2, R12, !P1 ;  /* 0x0000000c02054208 */ /* 0x000fe20004800000 */
[----:B------:R-:W-:Y:S01]  /*0370*/  IMAD.MOV.U32 R2, RZ, RZ, R8 ;  /* 0x000000ffff027224 */ /* 0x000fe200078e0008 */
[----:B------:R-:W-:-:S02]  /*0380*/  @P4 SEL R11, R11, R8, P0 ;  /* 0x000000080b0b4207 */ /* 0x000fc40000000000 */
[----:B------:R-:W-:Y:S01]  /*0390*/  @P4 SEL R12, R3, R9, P0 ;  /* 0x00000009030c4207 */ /* 0x000fe20000000000 */
[----:B------:R-:W-:Y:S02]  /*03a0*/  IMAD.MOV.U32 R3, RZ, RZ, R9 ;  /* 0x000000ffff037224 */ /* 0x000fe400078e0009 */
[----:B------:R-:W-:Y:S02]  /*03b0*/  @P4 IMAD.MOV.U32 R2, RZ, RZ, R11 ;  /* 0x000000ffff024224 */ /* 0x000fe400078e000b */
[----:B------:R-:W-:-:S07]  /*03c0*/  @P4 IMAD.MOV.U32 R3, RZ, RZ, R12 ;  /* 0x000000ffff034224 */ /* 0x000fce00078e000c */
.L_x_425:
[----:B------:R-:W-:Y:S05]  /*03d0*/  BSYNC.RECONVERGENT B3 ;  /* 0x0000000000037941 */ /* 0x000fea0003800200 */
.L_x_424:
[----:B------:R-:W-:Y:S02]  /*03e0*/  IMAD.X R7, RZ, RZ, R7, P3 ;  /* 0x000000ffff077224 */ /* 0x000fe400018e0607 */
[----:B------:R-:W-:Y:S01]  /*03f0*/  VIADD R4, R4, 0x100 ;  /* 0x0000010004047836 */ /* 0x000fe20000000000 */
[----:B------:R-:W-:Y:S06]  /*0400*/  @P2 BRA `(.L_x_426) ;  /* 0xfffffffc00902947 */ /* 0x000fec000383ffff */
.L_x_423:
[----:B------:R-:W-:Y:S05]  /*0410*/  BSYNC.RECONVERGENT B2 ;  /* 0x0000000000027941 */ /* 0x000fea0003800200 */
.L_x_422:
[----:B------:R-:W0:Y:S01]  /*0420*/  LDC.64 R6, c[0x0][0x380] ;  /* 0x0000e000ff067b82 */ /* 0x000e220000000a00 */
[----:B------:R-:W-:-:S13]  /*0430*/  ISETP.GE.U32.AND P0, PT, R14, 0x300, PT ;  /* 0x000003000e00780c */ /* 0x000fda0003f06070 */
[----:B------:R-:W-:Y:S05]  /*0440*/  @!P0 BRA `(.L_x_421) ;  /* 0x0000000400508947 */ /* 0x000fea0003800000 */
.L_x_435:
[----:B0-----:R-:W-:-:S05]  /*0450*/  IMAD.WIDE R8, R4, 0x10, R6 ;  /* 0x0000001004087825 */ /* 0x001fca00078e0206 */
[----:B------:R-:W2:Y:S04]  /*0460*/  LDG.E.CONSTANT R14, desc[UR10][R8.64] ;  /* 0x0000000a080e7981 */ /* 0x000ea8000c1e9900 */
[----:B-----5:R0:W5:Y:S04]  /*0470*/  LDG.E.CONSTANT R16, desc[UR10][R8.64+0x1000] ;  /* 0x0010000a08107981 */ /* 0x020168000c1e9900 */
[----:B------:R0:W5:Y:S04]  /*0480*/  LDG.E.CONSTANT R18, desc[UR10][R8.64+0x2000] ;  /* 0x0020000a08127981 */ /* 0x000168000c1e9900 */
[----:B------:R0:W5:Y:S01]  /*0490*/  LDG.E.CONSTANT R10, desc[UR10][R8.64+0x3000] ;  /* 0x0030000a080a7981 */ /* 0x000162000c1e9900 */
[----:B------:R-:W-:Y:S01]  /*04a0*/  BSSY.RECONVERGENT B2, `(.L_x_427) ;  /* 0x0000012000027945 */ /* 0x000fe20003800200 */
[----:B------:R-:W-:-:S02]  /*04b0*/  IMAD.MOV.U32 R15, RZ, RZ, R2 ;  /* 0x000000ffff0f7224 */ /* 0x000fc400078e0002 */
[----:B------:R-:W-:Y:S02]  /*04c0*/  IMAD.MOV.U32 R21, RZ, RZ, R3 ;  /* 0x000000ffff157224 */ /* 0x000fe400078e0003 */
[----:B------:R-:W-:Y:S01]  /*04d0*/  IMAD.MOV.U32 R11, RZ, RZ, R5 ;  /* 0x000000ffff0b7224 */ /* 0x000fe200078e0005 */
[----:B--2---:R-:W-:-:S13]  /*04e0*/  FSETP.GEU.AND P0, PT, R5, R14, PT ;  /* 0x0000000e0500720b */ /* 0x004fda0003f0e000 */
[----:B0-----:R-:W-:Y:S05]  /*04f0*/  @!P0 BRA `(.L_x_428) ;  /* 0x0000000000308947 */ /* 0x001fea0003800000 */
[----:B------:R-:W2:Y:S01]  /*0500*/  LDG.E.64.CONSTANT R12, desc[UR10][R8.64+0x8] ;  /* 0x0000080a080c7981 */ /* 0x000ea2000c1e9b00 */
[----:B------:R-:W-:Y:S01]  /*0510*/  FSETP.GEU.AND P2, PT, R14, R5, PT ;  /* 0x000000050e00720b */ /* 0x000fe20003f4e000 */
[----:B------:R-:W-:-:S12]  /*0520*/  IMAD.MOV.U32 R11, RZ, RZ, R14 ;  /* 0x000000ffff0b7224 */ /* 0x000fd800078e000e */
[CC--:B--2---:R-:W-:Y:S01]  /*0530*/  @P2 ISETP.GE.U32.AND P0, PT, R2.reuse, R12.reuse, PT ;  /* 0x0000000c0200220c */ /* 0x0c4fe20003f06070 */
[----:B------:R-:W-:Y:S01]  /*0540*/  IMAD.MOV.U32 R15, RZ, RZ, R12 ;  /* 0x000000ffff0f7224 */ /* 0x000fe200078e000c */
[C---:B------:R-:W-:Y:S01]  /*0550*/  @P2 ISETP.LT.U32.AND P1, PT, R2.reuse, R12, PT ;  /* 0x0000000c0200220c */ /* 0x040fe20003f21070 */
[----:B------:R-:W-:Y:S01]  /*0560*/  IMAD.MOV.U32 R21, RZ, RZ, R13 ;  /* 0x000000ffff157224 */ /* 0x000fe200078e000d */
[CC--:B------:R-:W-:Y:S02]  /*0570*/  @P2 ISETP.GE.AND.EX P0, PT, R3.reuse, R13.reuse, PT, P0 ;  /* 0x0000000d0300220c */ /* 0x0c0fe40003f06300 */
[----:B------:R-:W-:Y:S02]  /*0580*/  @P2 ISETP.LT.AND.EX P1, PT, R3, R13, PT, P1 ;  /* 0x0000000d0300220c */ /* 0x000fe40003f21310 */
[----:B------:R-:W-:Y:S02]  /*0590*/  @P2 FSEL R11, R5, R14, !P0 ;  /* 0x0000000e050b2208 */ /* 0x000fe40004000000 */
[----:B------:R-:W-:-:S02]  /*05a0*/  @P2 SEL R15, R2, R12, P1 ;  /* 0x0000000c020f2207 */ /* 0x000fc40000800000 */
[----:B------:R-:W-:-:S07]  /*05b0*/  @P2 SEL R21, R3, R13, P1 ;  /* 0x0000000d03152207 */ /* 0x000fce0000800000 */
.L_x_428:
[----:B------:R-:W-:Y:S05]  /*05c0*/  BSYNC.RECONVERGENT B2 ;  /* 0x0000000000027941 */ /* 0x000fea0003800200 */
.L_x_427:
[----:B-----5:R-:W-:Y:S01]  /*05d0*/  FSETP.GEU.AND P0, PT, R11, R16, PT ;  /* 0x000000100b00720b */ /* 0x020fe20003f0e000 */
[----:B------:R-:W-:Y:S01]  /*05e0*/  BSSY.RECONVERGENT B2, `(.L_x_429) ;  /* 0x0000011000027945 */ /* 0x000fe20003800200 */
[----:B------:R-:W-:Y:S02]  /*05f0*/  IMAD.MOV.U32 R17, RZ, RZ, R15 ;  /* 0x000000ffff117224 */ /* 0x000fe400078e000f */
[----:B------:R-:W-:Y:S02]  /*0600*/  IMAD.MOV.U32 R19, RZ, RZ, R21 ;  /* 0x000000ffff137224 */ /* 0x000fe400078e0015 */
[----:B------:R-:W-:-:S07]  /*0610*/  IMAD.MOV.U32 R5, RZ, RZ, R11 ;  /* 0x000000ffff057224 */ /* 0x000fce00078e000b */
[----:B------:R-:W-:Y:S05]  /*0620*/  @!P0 BRA `(.L_x_430) ;  /* 0x0000000000308947 */ /* 0x000fea0003800000 */
[----:B------:R-:W2:Y:S01]  /*0630*/  LDG.E.64.CONSTANT R2, desc[UR10][R8.64+0x1008] ;  /* 0x0010080a08027981 */ /* 0x000ea2000c1e9b00 */
[----:B------:R-:W-:Y:S01]  /*0640*/  FSETP.GEU.AND P2, PT, R16, R11, PT ;  /* 0x0000000b1000720b */ /* 0x000fe20003f4e000 */
[----:B------:R-:W-:-:S12]  /*0650*/  IMAD.MOV.U32 R5, RZ, RZ, R16 ;  /* 0x000000ffff057224 */ /* 0x000fd800078e0010 */
[CC--:B--2---:R-:W-:Y:S01]  /*0660*/  @P2 ISETP.GE.U32.AND P0, PT, R15.reuse, R2.reuse, PT ;  /* 0x000000020f00220c */ /* 0x0c4fe20003f06070 */
[----:B------:R-:W-:Y:S01]  /*0670*/  IMAD.MOV.U32 R17, RZ, RZ, R2 ;  /* 0x000000ffff117224 */ /* 0x000fe200078e0002 */
[----:B------:R-:W-:Y:S01]  /*0680*/  @P2 ISETP.LT.U32.AND P1, PT, R15, R2, PT ;  /* 0x000000020f00220c */ /* 0x000fe20003f21070 */
[----:B------:R-:W-:Y:S01]  /*0690*/  IMAD.MOV.U32 R19, RZ, RZ, R3 ;  /* 0x000000ffff137224 */ /* 0x000fe200078e0003 */
[CC--:B------:R-:W-:Y:S02]  /*06a0*/  @P2 ISETP.GE.AND.EX P0, PT, R21.reuse, R3.reuse, PT, P0 ;  /* 0x000000031500220c */ /* 0x0c0fe40003f06300 */
[----:B------:R-:W-:Y:S02]  /*06b0*/  @P2 ISETP.LT.AND.EX P1, PT, R21, R3, PT, P1 ;  /* 0x000000031500220c */ /* 0x000fe40003f21310 */
[----:B------:R-:W-:Y:S02]  /*06c0*/  @P2 FSEL R5, R11, R16, !P0 ;  /* 0x000000100b052208 */ /* 0x000fe40004000000 */
[----:B------:R-:W-:-:S02]  /*06d0*/  @P2 SEL R17, R15, R2, P1 ;  /* 0x000000020f112207 */ /* 0x000fc40000800000 */
[----:B------:R-:W-:-:S07]  /*06e0*/  @P2 SEL R19, R21, R3, P1 ;  /* 0x0000000315132207 */ /* 0x000fce0000800000 */
.L_x_430:
[----:B------:R-:W-:Y:S05]  /*06f0*/  BSYNC.RECONVERGENT B2 ;  /* 0x0000000000027941 */ /* 0x000fea0003800200 */
.L_x_429:
[----:B------:R-:W-:Y:S01]  /*0700*/  FSETP.GEU.AND P0, PT, R5, R18, PT ;  /* 0x000000120500720b */ /* 0x000fe20003f0e000 */
        /* <DEDUP_REMOVED lines=17> */
.L_x_432:
[----:B------:R-:W-:Y:S05]  /*0820*/  BSYNC.RECONVERGENT B2 ;  /* 0x0000000000027941 */ /* 0x000fea0003800200 */
.L_x_431:
        /* <DEDUP_REMOVED lines=9> */
[CC--:B--2---:R-:W-:Y:S02]  /*08c0*/  @P2 ISETP.GE.U32.AND P0, PT, R13.reuse, R2.reuse, PT ;  /* 0x000000020d00220c */ /* 0x0c4fe40003f06070 */
[----:B------:R-:W-:Y:S02]  /*08d0*/  @P2 ISETP.LT.U32.AND P1, PT, R13, R2, PT ;  /* 0x000000020d00220c */ /* 0x000fe40003f21070 */
[CC--:B------:R-:W-:Y:S02]  /*08e0*/  @P2 ISETP.GE.AND.EX P0, PT, R15.reuse, R3.reuse, PT, P0 ;  /* 0x000000030f00220c */ /* 0x0c0fe40003f06300 */
[----:B------:R-:W-:Y:S02]  /*08f0*/  @P2 ISETP.LT.AND.EX P1, PT, R15, R3, PT, P1 ;  /* 0x000000030f00220c */ /* 0x000fe40003f21310 */
[----:B------:R-:W-:Y:S02]  /*0900*/  @P2 FSEL R5, R11, R10, !P0 ;  /* 0x0000000a0b052208 */ /* 0x000fe40004000000 */
[----:B------:R-:W-:-:S02]  /*0910*/  @P2 SEL R10, R13, R2, P1 ;  /* 0x000000020d0a2207 */ /* 0x000fc40000800000 */
[----:B------:R-:W-:-:S03]  /*0920*/  @P2 SEL R11, R15, R3, P1 ;  /* 0x000000030f0b2207 */ /* 0x000fc60000800000 */
[----:B------:R-:W-:Y:S02]  /*0930*/  @P2 IMAD.MOV.U32 R2, RZ, RZ, R10 ;  /* 0x000000ffff022224 */ /* 0x000fe400078e000a */
[----:B------:R-:W-:-:S07]  /*0940*/  @P2 IMAD.MOV.U32 R3, RZ, RZ, R11 ;  /* 0x000000ffff032224 */ /* 0x000fce00078e000b */
.L_x_434:
[----:B------:R-:W-:Y:S05]  /*0950*/  BSYNC.RECONVERGENT B2 ;  /* 0x0000000000027941 */ /* 0x000fea0003800200 */
.L_x_433:
[----:B------:R-:W-:-:S05]  /*0960*/  VIADD R4, R4, 0x400 ;  /* 0x0000040004047836 */ /* 0x000fca0000000000 */
[----:B------:R-:W-:-:S13]  /*0970*/  ISETP.GE.AND P0, PT, R4, UR4, PT ;  /* 0x0000000404007c0c */ /* 0x000fda000bf06270 */
[----:B------:R-:W-:Y:S05]  /*0980*/  @!P0 BRA `(.L_x_435) ;  /* 0xfffffff800b08947 */ /* 0x000fea000383ffff */
.L_x_421:
[----:B------:R-:W-:Y:S05]  /*0990*/  BSYNC.RECONVERGENT B1 ;  /* 0x0000000000017941 */ /* 0x000fea0003800200 */
.L_x_420:
[----:B------:R-:W2:Y:S02]  /*09a0*/  LDCU UR4, c[0x0][0x390] ;  /* 0x00007200ff0477ac */ /* 0x000ea40008000800 */
[----:B--2---:R-:W-:-:S09]  /*09b0*/  UISETP.GE.AND UP0, UPT, UR4, 0x100, UPT ;  /* 0x000001000400788c */ /* 0x004fd2000bf06270 */
[----:B------:R-:W-:Y:S05]  /*09c0*/  BRA.U !UP0, `(.L_x_436) ;  /* 0x00000011083c7547 */ /* 0x000fea000b800000 */
[----:B------:R-:W2:Y:S01]  /*09d0*/  S2R R12, SR_LANEID ;  /* 0x00000000000c7919 */ /* 0x000ea20000000000 */
[----:B------:R-:W-:Y:S01]  /*09e0*/  BSSY.RECONVERGENT B1, `(.L_x_437) ;  /* 0x0000015000017945 */ /* 0x000fe20003800200 */
[----:B01---5:R-:W-:Y:S01]  /*09f0*/  IMAD.MOV.U32 R7, RZ, RZ, R2 ;  /* 0x000000ffff077224 */ /* 0x023fe200078e0002 */
[----:B------:R-:W0:Y:S01]  /*0a00*/  SHFL.DOWN PT, R6, R5, 0x1, 0x1f ;  /* 0x08201f0005067f89 */ /* 0x000e2200000e0000 */
[----:B------:R-:W-:Y:S02]  /*0a10*/  IMAD.MOV.U32 R8, RZ, RZ, R3 ;  /* 0x000000ffff087224 */ /* 0x000fe400078e0003 */
[----:B------:R-:W-:Y:S01]  /*0a20*/  IMAD.MOV.U32 R4, RZ, RZ, R5 ;  /* 0x000000ffff047224 */ /* 0x000fe200078e0005 */
[----:B------:R1:W3:Y:S04]  /*0a30*/  SHFL.DOWN PT, R9, R2, 0x1, 0x1f ;  /* 0x08201f0002097f89 */ /* 0x0002e800000e0000 */
[----:B------:R1:W4:Y:S01]  /*0a40*/  SHFL.DOWN PT, R11, R3, 0x1, 0x1f ;  /* 0x08201f00030b7f89 */ /* 0x00032200000e0000 */
[----:B0-----:R-:W-:-:S04]  /*0a50*/  FSETP.GEU.AND P0, PT, R5, R6, PT ;  /* 0x000000060500720b */ /* 0x001fc80003f0e000 */
[----:B--2---:R-:W-:-:S13]  /*0a60*/  ISETP.GT.OR P0, PT, R12, 0x1e, !P0 ;  /* 0x0000001e0c00780c */ /* 0x004fda0004704670 */
[----:B-1-34-:R-:W-:Y:S05]  /*0a70*/  @P0 BRA `(.L_x_438) ;  /* 0x00000000002c0947 */ /* 0x01afea0003800000 */
[----:B------:R-:W-:Y:S01]  /*0a80*/  FSETP.GT.AND P2, PT, R5, R6, PT ;  /* 0x000000060500720b */ /* 0x000fe20003f44000 */
[----:B------:R-:W-:Y:S02]  /*0a90*/  IMAD.MOV.U32 R7, RZ, RZ, R9 ;  /* 0x000000ffff077224 */ /* 0x000fe400078e0009 */
[----:B------:R-:W-:Y:S02]  /*0aa0*/  IMAD.MOV.U32 R8, RZ, RZ, R11 ;  /* 0x000000ffff087224 */ /* 0x000fe400078e000b */
[----:B------:R-:W-:-:S08]  /*0ab0*/  IMAD.MOV.U32 R4, RZ, RZ, R6 ;  /* 0x000000ffff047224 */ /* 0x000fd000078e0006 */
[CC--:B------:R-:W-:Y:S02]  /*0ac0*/  @!P2 ISETP.GE.U32.AND P0, PT, R2.reuse, R9.reuse, PT ;  /* 0x000000090200a20c */ /* 0x0c0fe40003f06070 */
[C---:B------:R-:W-:Y:S02]  /*0ad0*/  @!P2 ISETP.LT.U32.AND P1, PT, R2.reuse, R9, PT ;  /* 0x000000090200a20c */ /* 0x040fe40003f21070 */
[CC--:B------:R-:W-:Y:S02]  /*0ae0*/  @!P2 ISETP.GE.AND.EX P0, PT, R3.reuse, R11.reuse, PT, P0 ;  /* 0x0000000b0300a20c */ /* 0x0c0fe40003f06300 */
[----:B------:R-:W-:Y:S02]  /*0af0*/  @!P2 ISETP.LT.AND.EX P1, PT, R3, R11, PT, P1 ;  /* 0x0000000b0300a20c */ /* 0x000fe40003f21310 */
[----:B------:R-:W-:Y:S02]  /*0b00*/  @!P2 FSEL R4, R5, R6, !P0 ;  /* 0x000000060504a208 */ /* 0x000fe40004000000 */
[----:B------:R-:W-:-:S02]  /*0b10*/  @!P2 SEL R7, R2, R9, P1 ;  /* 0x000000090207a207 */ /* 0x000fc40000800000 */
[----:B------:R-:W-:-:S07]  /*0b20*/  @!P2 SEL R8, R3, R11, P1 ;  /* 0x0000000b0308a207 */ /* 0x000fce0000800000 */
.L_x_438:
[----:B------:R-:W-:Y:S05]  /*0b30*/  BSYNC.RECONVERGENT B1 ;  /* 0x0000000000017941 */ /* 0x000fea0003800200 */
.L_x_437:
[----:B------:R-:W0:Y:S01]  /*0b40*/  SHFL.DOWN PT, R3, R4, 0x2, 0x1f ;  /* 0x08401f0004037f89 */ /* 0x000e2200000e0000 */
[----:B------:R-:W-:Y:S01]  /*0b50*/  BSSY.RECONVERGENT B1, `(.L_x_439) ;  /* 0x0000014000017945 */ /* 0x000fe20003800200 */
[----:B------:R-:W-:Y:S02]  /*0b60*/  IMAD.MOV.U32 R5, RZ, RZ, R7 ;  /* 0x000000ffff057224 */ /* 0x000fe400078e0007 */
[----:B------:R1:W2:Y:S01]  /*0b70*/  SHFL.DOWN PT, R10, R7, 0x2, 0x1f ;  /* 0x08401f00070a7f89 */ /* 0x0002a200000e0000 */
[----:B------:R-:W-:Y:S02]  /*0b80*/  IMAD.MOV.U32 R6, RZ, RZ, R8 ;  /* 0x000000ffff067224 */ /* 0x000fe400078e0008 */
[----:B------:R-:W-:Y:S01]  /*0b90*/  IMAD.MOV.U32 R2, RZ, RZ, R4 ;  /* 0x000000ffff027224 */ /* 0x000fe200078e0004 */
[----:B------:R1:W3:Y:S01]  /*0ba0*/  SHFL.DOWN PT, R9, R8, 0x2, 0x1f ;  /* 0x08401f0008097f89 */ /* 0x0002e200000e0000 */
[----:B0-----:R-:W-:-:S04]  /*0bb0*/  FSETP.GEU.AND P0, PT, R4, R3, PT ;  /* 0x000000030400720b */ /* 0x001fc80003f0e000 */
[----:B------:R-:W-:-:S13]  /*0bc0*/  ISETP.GT.OR P0, PT, R12, 0x1d, !P0 ;  /* 0x0000001d0c00780c */ /* 0x000fda0004704670 */
[----:B-123--:R-:W-:Y:S05]  /*0bd0*/  @P0 BRA `(.L_x_440) ;  /* 0x00000000002c0947 */ /* 0x00efea0003800000 */
[----:B------:R-:W-:Y:S01]  /*0be0*/  FSETP.GT.AND P2, PT, R4, R3, PT ;  /* 0x000000030400720b */ /* 0x000fe20003f44000 */
[----:B------:R-:W-:Y:S02]  /*0bf0*/  IMAD.MOV.U32 R5, RZ, RZ, R10 ;  /* 0x000000ffff057224 */ /* 0x000fe400078e000a */
[----:B------:R-:W-:Y:S02]  /*0c00*/  IMAD.MOV.U32 R6, RZ, RZ, R9 ;  /* 0x000000ffff067224 */ /* 0x000fe400078e0009 */
[----:B------:R-:W-:-:S08]  /*0c10*/  IMAD.MOV.U32 R2, RZ, RZ, R3 ;  /* 0x000000ffff027224 */ /* 0x000fd000078e0003 */
[CC--:B------:R-:W-:Y:S02]  /*0c20*/  @!P2 ISETP.GE.U32.AND P0, PT, R7.reuse, R10.reuse, PT ;  /* 0x0000000a0700a20c */ /* 0x0c0fe40003f06070 */
[CC--:B------:R-:W-:Y:S02]  /*0c30*/  @!P2 ISETP.LT.U32.AND P1, PT, R7.reuse, R10.reuse, PT ;  /* 0x0000000a0700a20c */ /* 0x0c0fe40003f21070 */
[CC--:B------:R-:W-:Y:S02]  /*0c40*/  @!P2 ISETP.GE.AND.EX P0, PT, R8.reuse, R9.reuse, PT, P0 ;  /* 0x000000090800a20c */ /* 0x0c0fe40003f06300 */
[----:B------:R-:W-:Y:S02]  /*0c50*/  @!P2 ISETP.LT.AND.EX P1, PT, R8, R9, PT, P1 ;  /* 0x000000090800a20c */ /* 0x000fe40003f21310 */
[----:B------:R-:W-:Y:S02]  /*0c60*/  @!P2 FSEL R2, R4, R3, !P0 ;  /* 0x000000030402a208 */ /* 0x000fe40004000000 */
[----:B------:R-:W-:-:S02]  /*0c70*/  @!P2 SEL R5, R7, R10, P1 ;  /* 0x0000000a0705a207 */ /* 0x000fc40000800000 */
[----:B------:R-:W-:-:S07]  /*0c80*/  @!P2 SEL R6, R8, R9, P1 ;  /* 0x000000090806a207 */ /* 0x000fce0000800000 */
.L_x_440:
[----:B------:R-:W-:Y:S05]  /*0c90*/  BSYNC.RECONVERGENT B1 ;  /* 0x0000000000017941 */ /* 0x000fea0003800200 */
.L_x_439:
        /* <DEDUP_REMOVED lines=21> */
.L_x_442:
[----:B------:R-:W-:Y:S05]  /*0df0*/  BSYNC.RECONVERGENT B1 ;  /* 0x0000000000017941 */ /* 0x000fea0003800200 */
.L_x_441:
        /* <DEDUP_REMOVED lines=15> */
[----:B------:R-:W-:Y:S02]  /*0ef0*/  @!P2 ISETP.LT.U32.AND P1, PT, R4, R9, PT ;  /* 0x000000090400a20c */ /* 0x000fe40003f21070 */
[CC--:B------:R-:W-:Y:S02]  /*0f00*/  @!P2 ISETP.GE.AND.EX P0, PT, R8.reuse, R11.reuse, PT, P0 ;  /* 0x0000000b0800a20c */ /* 0x0c0fe40003f06300 */
[----:B------:R-:W-:Y:S02]  /*0f10*/  @!P2 ISETP.LT.AND.EX P1, PT, R8, R11, PT, P1 ;  /* 0x0000000b0800a20c */ /* 0x000fe40003f21310 */
[----:B------:R-:W-:Y:S02]  /*0f20*/  @!P2 FSEL R5, R3, R2, !P0 ;  /* 0x000000020305a208 */ /* 0x000fe40004000000 */
[----:B------:R-:W-:-:S02]  /*0f30*/  @!P2 SEL R6, R4, R9, P1 ;  /* 0x000000090406a207 */ /* 0x000fc40000800000 */
[----:B------:R-:W-:-:S07]  /*0f40*/  @!P2 SEL R7, R8, R11, P1 ;  /* 0x0000000b0807a207 */ /* 0x000fce0000800000 */
.L_x_444:
[----:B------:R-:W-:Y:S05]  /*0f50*/  BSYNC.RECONVERGENT B1 ;  /* 0x0000000000017941 */ /* 0x000fea0003800200 */
.L_x_443:
[----:B------:R-:W0:Y:S01]  /*0f60*/  SHFL.DOWN PT, R8, R5, 0x10, 0x1f ;  /* 0x0a001f0005087f89 */ /* 0x000e2200000e0000 */
[----:B------:R-:W-:Y:S01]  /*0f70*/  BSSY.RECONVERGENT B1, `(.L_x_445) ;  /* 0x0000015000017945 */ /* 0x000fe20003800200 */
[----:B------:R-:W-:Y:S01]  /*0f80*/  ISETP.NE.AND P2, PT, R12, RZ, PT ;  /* 0x000000ff0c00720c */ /* 0x000fe20003f45270 */
[----:B------:R-:W-:Y:S01]  /*0f90*/  IMAD.MOV.U32 R3, RZ, RZ, R6 ;  /* 0x000000ffff037224 */ /* 0x000fe200078e0006 */
        /* <DEDUP_REMOVED lines=18> */
.L_x_446:
[----:B------:R-:W-:Y:S05]  /*10c0*/  BSYNC.RECONVERGENT B1 ;  /* 0x0000000000017941 */ /* 0x000fea0003800200 */
.L_x_445:
[----:B------:R-:W-:Y:S04]  /*10d0*/  BSSY.RECONVERGENT B1, `(.L_x_447) ;  /* 0x000000c000017945 */ /* 0x000fe80003800200 */
[----:B------:R-:W-:Y:S05]  /*10e0*/  @P2 BRA `(.L_x_448) ;  /* 0x0000000000282947 */ /* 0x000fea0003800000 */
[----:B------:R-:W0:Y:S01]  /*10f0*/  S2R R7, SR_CgaCtaId ;  /* 0x0000000000077919 */ /* 0x000e220000008800 */
[----:B------:R-:W-:Y:S02]  /*1100*/  MOV R6, 0x400 ;  /* 0x0000040000067802 */ /* 0x000fe40000000f00 */
[----:B------:R-:W-:-:S04]  /*1110*/  SHF.R.U32.HI R5, RZ, 0x1, R0 ;  /* 0x00000001ff057819 */ /* 0x000fc80000011600 */
[----:B------:R-:W-:Y:S02]  /*1120*/  LOP3.LUT R5, R5, 0x1f0, RZ, 0xc0, !PT ;  /* 0x000001f005057812 */ /* 0x000fe400078ec0ff */
[----:B0-----:R-:W-:Y:S01]  /*1130*/  LEA R6, R7, R6, 0x18 ;  /* 0x0000000607067211 */ /* 0x001fe200078ec0ff */
[----:B------:R-:W-:-:S04]  /*1140*/  IMAD.MOV.U32 R7, RZ, RZ, R4 ;  /* 0x000000ffff077224 */ /* 0x000fc800078e0004 */
[----:B------:R-:W-:Y:S02]  /*1150*/  IMAD.IADD R5, R5, 0x1, R6 ;  /* 0x0000000105057824 */ /* 0x000fe400078e0206 */
[----:B------:R-:W-:-:S03]  /*1160*/  IMAD.MOV.U32 R6, RZ, RZ, R3 ;  /* 0x000000ffff067224 */ /* 0x000fc600078e0003 */
[----:B------:R0:W-:Y:S04]  /*1170*/  STS [R5+0x8], R2 ;  /* 0x0000080205007388 */ /* 0x0001e80000000800 */
[----:B------:R0:W-:Y:S02]  /*1180*/  STS.64 [R5+0x10], R6 ;  /* 0x0000100605007388 */ /* 0x0001e40000000a00 */
.L_x_448:
[----:B------:R-:W-:Y:S05]  /*1190*/  BSYNC.RECONVERGENT B1 ;  /* 0x0000000000017941 */ /* 0x000fea0003800200 */
.L_x_447:
[----:B------:R-:W-:Y:S01]  /*11a0*/  BAR.SYNC.DEFER_BLOCKING 0x0 ;  /* 0x0000000000007b1d */ /* 0x000fe20000010000 */
[----:B------:R-:W-:-:S13]  /*11b0*/  ISETP.NE.AND P1, PT, R0, RZ, PT ;  /* 0x000000ff0000720c */ /* 0x000fda0003f25270 */
[----:B------:R-:W-:Y:S05]  /*11c0*/  @P1 BRA `(.L_x_449) ;  /* 0x0000005000c01947 */ /* 0x000fea0003800000 */
[----:B0-----:R-:W0:Y:S01]  /*11d0*/  S2R R5, SR_CgaCtaId ;  /* 0x0000000000057919 */ /* 0x001e220000008800 */
[----:B------:R-:W-:Y:S01]  /*11e0*/  MOV R8, 0x400 ;  /* 0x0000040000087802 */ /* 0x000fe20000000f00 */
[----:B------:R-:W-:Y:S01]  /*11f0*/  BSSY.RECONVERGENT B1, `(.L_x_450) ;  /* 0x000001a000017945 */ /* 0x000fe20003800200 */
[----:B------:R-:W-:Y:S02]  /*1200*/  IMAD.MOV.U32 R12, RZ, RZ, R2 ;  /* 0x000000ffff0c7224 */ /* 0x000fe400078e0002 */
[----:B------:R-:W-:Y:S02]  /*1210*/  IMAD.MOV.U32 R6, RZ, RZ, R3 ;  /* 0x000000ffff067224 */ /* 0x000fe400078e0003 */
[----:B------:R-:W-:Y:S01]  /*1220*/  IMAD.MOV.U32 R7, RZ, RZ, R4 ;  /* 0x000000ffff077224 */ /* 0x000fe200078e0004 */
[----:B0-----:R-:W-:-:S05]  /*1230*/  LEA R8, R5, R8, 0x18 ;  /* 0x0000000805087211 */ /* 0x001fca00078ec0ff */
[----:B------:R-:W0:Y:S04]  /*1240*/  LDS R11, [R8+0x18] ;  /* 0x00001800080b7984 */ /* 0x000e280000000800 */
[----:B------:R1:W2:Y:S04]  /*1250*/  LDS R13, [R8+0x28] ;  /* 0x00002800080d7984 */ /* 0x0002a80000000800 */
[----:B------:R1:W3:Y:S04]  /*1260*/  LDS R15, [R8+0x38] ;  /* 0x00003800080f7984 */ /* 0x0002e80000000800 */
[----:B------:R1:W4:Y:S04]  /*1270*/  LDS R10, [R8+0x48] ;  /* 0x00004800080a7984 */ /* 0x0003280000000800 */
[----:B------:R1:W1:Y:S04]  /*1280*/  LDS R9, [R8+0x58] ;  /* 0x0000580008097984 */ /* 0x0002680000000800 */
[----:B------:R0:W1:Y:S04]  /*1290*/  LDS R5, [R8+0x68] ;  /* 0x0000680008057984 */ /* 0x0000680000000800 */
[----:B------:R0:W1:Y:S02]  /*12a0*/  LDS R0, [R8+0x78] ;  /* 0x0000780008007984 */ /* 0x0000640000000800 */
[----:B0-----:R-:W-:-:S13]  /*12b0*/  FSETP.GEU.AND P0, PT, R2, R11, PT ;  /* 0x0000000b0200720b */ /* 0x001fda0003f0e000 */
[----:B--234-:R-:W-:Y:S05]  /*12c0*/  @!P0 BRA `(.L_x_451) ;  /* 0x0000000000308947 */ /* 0x01cfea0003800000 */
[----:B------:R-:W0:Y:S01]  /*12d0*/  LDS.64 R6, [R8+0x20] ;  /* 0x0000200008067984 */ /* 0x000e220000000a00 */
[----:B------:R-:W-:Y:S01]  /*12e0*/  FSETP.GEU.AND P3, PT, R11, R2, PT ;  /* 0x000000020b00720b */ /* 0x000fe20003f6e000 */
[----:B------:R-:W-:-:S12]  /*12f0*/  IMAD.MOV.U32 R12, RZ, RZ, R11 ;  /* 0x000000ffff0c7224 */ /* 0x000fd800078e000b */
[CC--:B0-----:R-:W-:Y:S02]  /*1300*/  @P3 ISETP.LT.U32.AND P2, PT, R3.reuse, R6.reuse, PT ;  /* 0x000000060300320c */ /* 0x0c1fe40003f41070 */
[CC--:B------:R-:W-:Y:S02]  /*1310*/  @P3 ISETP.GE.U32.AND P0, PT, R3.reuse, R6.reuse, PT ;  /* 0x000000060300320c */ /* 0x0c0fe40003f06070 */
[CC--:B------:R-:W-:Y:S02]  /*1320*/  @P3 ISETP.LT.AND.EX P2, PT, R4.reuse, R7.reuse, PT, P2 ;  /* 0x000000070400320c */ /* 0x0c0fe40003f41320 */
[CC--:B------:R-:W-:Y:S02]  /*1330*/  @P3 ISETP.GE.AND.EX P0, PT, R4.reuse, R7.reuse, PT, P0 ;  /* 0x000000070400320c */ /* 0x0c0fe40003f06300 */
[----:B------:R-:W-:Y:S02]  /*1340*/  @P3 SEL R3, R3, R6, P2 ;  /* 0x0000000603033207 */ /* 0x000fe40001000000 */
[----:B------:R-:W-:-:S02]  /*1350*/  @P3 SEL R4, R4, R7, P2 ;  /* 0x0000000704043207 */ /* 0x000fc40001000000 */
[----:B------:R-:W-:Y:S01]  /*1360*/  @P3 FSEL R12, R2, R11, !P0 ;  /* 0x0000000b020c3208 */ /* 0x000fe20004000000 */
[----:B------:R-:W-:Y:S02]  /*1370*/  @P3 IMAD.MOV.U32 R6, RZ, RZ, R3 ;  /* 0x000000ffff063224 */ /* 0x000fe400078e0003 */
[----:B------:R-:W-:-:S07]  /*1380*/  @P3 IMAD.MOV.U32 R7, RZ, RZ, R4 ;  /* 0x000000ffff073224 */ /* 0x000fce00078e0004 */
.L_x_451:
[----:B------:R-:W-:Y:S05]  /*1390*/  BSYNC.RECONVERGENT B1 ;  /* 0x0000000000017941 */ /* 0x000fea0003800200 */
.L_x_450:
[----:B------:R-:W-:Y:S01]  /*13a0*/  FSETP.GEU.AND P0, PT, R12, R13, PT ;  /* 0x0000000d0c00720b */ /* 0x000fe20003f0e000 */
[----:B------:R-:W-:Y:S01]  /*13b0*/  BSSY.RECONVERGENT B1, `(.L_x_452) ;  /* 0x0000011000017945 */ /* 0x000fe20003800200 */
[----:B------:R-:W-:Y:S02]  /*13c0*/  IMAD.MOV.U32 R17, RZ, RZ, R6 ;  /* 0x000000ffff117224 */ /* 0x000fe400078e0006 */
[----:B------:R-:W-:Y:S02]  /*13d0*/  IMAD.MOV.U32 R14, RZ, RZ, R7 ;  /* 0x000000ffff0e7224 */ /* 0x000fe400078e0007 */
[----:B------:R-:W-:-:S07]  /*13e0*/  IMAD.MOV.U32 R2, RZ, RZ, R12 ;  /* 0x000000ffff027224 */ /* 0x000fce00078e000c */
[----:B------:R-:W-:Y:S05]  /*13f0*/  @!P0 BRA `(.L_x_453) ;  /* 0x0000000000308947 */ /* 0x000fea0003800000 */
[----:B------:R-:W0:Y:S01]  /*1400*/  LDS.64 R18, [R8+0x30] ;  /* 0x0000300008127984 */ /* 0x000e220000000a00 */
[----:B------:R-:W-:Y:S01]  /*1410*/  FSETP.GEU.AND P3, PT, R13, R12, PT ;  /* 0x0000000c0d00720b */ /* 0x000fe20003f6e000 */
[----:B------:R-:W-:-:S12]  /*1420*/  IMAD.MOV.U32 R2, RZ, RZ, R13 ;  /* 0x000000ffff027224 */ /* 0x000fd800078e000d */
[CC--:B0-----:R-:W-:Y:S01]  /*1430*/  @P3 ISETP.GE.U32.AND P0, PT, R6.reuse, R18.reuse, PT ;  /* 0x000000120600320c */ /* 0x0c1fe20003f06070 */
[----:B------:R-:W-:Y:S01]  /*1440*/  IMAD.MOV.U32 R17, RZ, RZ, R18 ;  /* 0x000000ffff117224 */ /* 0x000fe200078e0012 */
[-C--:B------:R-:W-:Y:S01]  /*1450*/  @P3 ISETP.LT.U32.AND P2, PT, R6, R18.reuse, PT ;  /* 0x000000120600320c */ /* 0x080fe20003f41070 */
[----:B------:R-:W-:Y:S01]  /*1460*/  IMAD.MOV.U32 R14, RZ, RZ, R19 ;  /* 0x000000ffff0e7224 */ /* 0x000fe200078e0013 */
[CC--:B------:R-:W-:Y:S02]  /*1470*/  @P3 ISETP.GE.AND.EX P0, PT, R7.reuse, R19.reuse, PT, P0 ;  /* 0x000000130700320c */ /* 0x0c0fe40003f06300 */
[----:B------:R-:W-:Y:S02]  /*1480*/  @P3 ISETP.LT.AND.EX P2, PT, R7, R19, PT, P2 ;  /* 0x000000130700320c */ /* 0x000fe40003f41320 */
[----:B------:R-:W-:Y:S02]  /*1490*/  @P3 FSEL R2, R12, R13, !P0 ;  /* 0x0000000d0c023208 */ /* 0x000fe40004000000 */
[----:B------:R-:W-:-:S02]  /*14a0*/  @P3 SEL R17, R6, R18, P2 ;  /* 0x0000001206113207 */ /* 0x000fc40001000000 */
[----:B------:R-:W-:-:S07]  /*14b0*/  @P3 SEL R14, R7, R19, P2 ;  /* 0x00000013070e3207 */ /* 0x000fce0001000000 */
.L_x_453:
[----:B------:R-:W-:Y:S05]  /*14c0*/  BSYNC.RECONVERGENT B1 ;  /* 0x0000000000017941 */ /* 0x000fea0003800200 */
.L_x_452:
        /* <DEDUP_REMOVED lines=11> */
[CC--:B------:R-:W-:Y:S01]  /*1580*/  @P3 ISETP.LT.U32.AND P2, PT, R17.reuse, R6.reuse, PT ;  /* 0x000000061100320c */ /* 0x0c0fe20003f41070 */
[----:B------:R-:W-:Y:S01]  /*1590*/  IMAD.MOV.U32 R4, RZ, RZ, R7 ;  /* 0x000000ffff047224 */ /* 0x000fe200078e0007 */
[CC--:B------:R-:W-:Y:S02]  /*15a0*/  @P3 ISETP.GE.AND.EX P0, PT, R14.reuse, R7.reuse, PT, P0 ;  /* 0x000000070e00320c */ /* 0x0c0fe40003f06300 */
[----:B------:R-:W-:Y:S02]  /*15b0*/  @P3 ISETP.LT.AND.EX P2, PT, R14, R7, PT, P2 ;  /* 0x000000070e00320c */ /* 0x000fe40003f41320 */
[----:B------:R-:W-:Y:S02]  /*15c0*/  @P3 FSEL R3, R2, R15, !P0 ;  /* 0x0000000f02033208 */ /* 0x000fe40004000000 */
[----:B------:R-:W-:-:S02]  /*15d0*/  @P3 SEL R11, R17, R6, P2 ;  /* 0x00000006110b3207 */ /* 0x000fc40001000000 */
[----:B------:R-:W-:-:S07]  /*15e0*/  @P3 SEL R4, R14, R7, P2 ;  /* 0x000000070e043207 */ /* 0x000fce0001000000 */
.L_x_455:
[----:B------:R-:W-:Y:S05]  /*15f0*/  BSYNC.RECONVERGENT B1 ;  /* 0x0000000000017941 */ /* 0x000fea0003800200 */
.L_x_454:
        /* <DEDUP_REMOVED lines=18> */
.L_x_457:
[----:B------:R-:W-:Y:S05]  /*1720*/  BSYNC.RECONVERGENT B1 ;  /* 0x0000000000017941 */ /* 0x000fea0003800200 */
.L_x_456:
[----:B-1----:R-:W-:Y:S01]  /*1730*/  FSETP.GEU.AND P0, PT, R2, R9, PT ;  /* 0x000000090200720b */ /* 0x002fe20003f0e000 */
        /* <DEDUP_REMOVED lines=17> */
.L_x_459:
[----:B------:R-:W-:Y:S05]  /*1850*/  BSYNC.RECONVERGENT B1 ;  /* 0x0000000000017941 */ /* 0x000fea0003800200 */
.L_x_458:
        /* <DEDUP_REMOVED lines=18> */
.L_x_461:
[----:B------:R-:W-:Y:S05]  /*1980*/  BSYNC.RECONVERGENT B1 ;  /* 0x0000000000017941 */ /* 0x000fea0003800200 */
.L_x_460:
[----:B------:R-:W-:Y:S01]  /*1990*/  FSETP.GEU.AND P0, PT, R7, R0, PT ;  /* 0x000000000700720b */ /* 0x000fe20003f0e000 */
[----:B------:R-:W-:Y:S02]  /*19a0*/  IMAD.MOV.U32 R2, RZ, RZ, R7 ;  /* 0x000000ffff027224 */ /* 0x000fe400078e0007 */
[----:B------:R-:W-:Y:S02]  /*19b0*/  IMAD.MOV.U32 R3, RZ, RZ, R9 ;  /* 0x000000ffff037224 */ /* 0x000fe400078e0009 */
[----:B------:R-:W-:-:S08]  /*19c0*/  IMAD.MOV.U32 R4, RZ, RZ, R6 ;  /* 0x000000ffff047224 */ /* 0x000fd000078e0006 */
[----:B------:R-:W-:Y:S05]  /*19d0*/  @!P0 BRA `(.L_x_449) ;  /* 0x0000004800bc8947 */ /* 0x000fea0003800000 */
[----:B------:R-:W0:Y:S01]  /*19e0*/  LDS.64 R10, [R8+0x80] ;  /* 0x00008000080a7984 */ /* 0x000e220000000a00 */
[----:B------:R-:W-:Y:S01]  /*19f0*/  FSETP.GEU.AND P0, PT, R0, R7, PT ;  /* 0x000000070000720b */ /* 0x000fe20003f0e000 */
[----:B------:R-:W-:Y:S02]  /*1a00*/  IMAD.MOV.U32 R2, RZ, RZ, R0 ;  /* 0x000000ffff027224 */ /* 0x000fe400078e0000 */
[----:B0-----:R-:W-:Y:S02]  /*1a10*/  IMAD.MOV.U32 R3, RZ, RZ, R10 ;  /* 0x000000ffff037224 */ /* 0x001fe400078e000a */
[----:B------:R-:W-:-:S08]  /*1a20*/  IMAD.MOV.U32 R4, RZ, RZ, R11 ;  /* 0x000000ffff047224 */ /* 0x000fd000078e000b */
[----:B------:R-:W-:Y:S05]  /*1a30*/  @!P0 BRA `(.L_x_449) ;  /* 0x0000004800a48947 */ /* 0x000fea0003800000 */
[CC--:B------:R-:W-:Y:S02]  /*1a40*/  ISETP.GE.U32.AND P0, PT, R9.reuse, R10.reuse, PT ;  /* 0x0000000a0900720c */ /* 0x0c0fe40003f06070 */
[----:B------:R-:W-:Y:S02]  /*1a50*/  ISETP.LT.U32.AND P2, PT, R9, R10, PT ;  /* 0x0000000a0900720c */ /* 0x000fe40003f41070 */
[CC--:B------:R-:W-:Y:S02]  /*1a60*/  ISETP.GE.AND.EX P0, PT, R6.reuse, R11.reuse, PT, P0 ;  /* 0x0000000b0600720c */ /* 0x0c0fe40003f06300 */
[----:B------:R-:W-:Y:S02]  /*1a70*/  ISETP.LT.AND.EX P2, PT, R6, R11, PT, P2 ;  /* 0x0000000b0600720c */ /* 0x000fe40003f41320 */
[----:B------:R-:W-:Y:S02]  /*1a80*/  FSEL R2, R7, R0, !P0 ;  /* 0x0000000007027208 */ /* 0x000fe40004000000 */
[----:B------:R-:W-:-:S02]  /*1a90*/  SEL R3, R9, R10, P2 ;  /* 0x0000000a09037207 */ /* 0x000fc40001000000 */
[----:B------:R-:W-:Y:S01]  /*1aa0*/  SEL R4, R6, R11, P2 ;  /* 0x0000000b06047207 */ /* 0x000fe20001000000 */
[----:B------:R-:W-:Y:S06]  /*1ab0*/  BRA `(.L_x_449) ;  /* 0x0000004800847947 */ /* 0x000fec0003800000 */
.L_x_436:
[----:B------:R-:W-:Y:S01]  /*1ac0*/  LOP3.LUT R4, R0, 0x3e0, RZ, 0xc0, !PT ;  /* 0x000003e000047812 */ /* 0x000fe200078ec0ff */
[----:B------:R-:W-:Y:S01]  /*1ad0*/  BSSY.RECONVERGENT B1, `(.L_x_462) ;  /* 0x000001b000017945 */ /* 0x000fe20003800200 */
[----:B-----5:R-:W-:Y:S02]  /*1ae0*/  IMAD.MOV.U32 R12, RZ, RZ, R2 ;  /* 0x000000ffff0c7224 */ /* 0x020fe400078e0002 */
[----:B------:R-:W-:Y:S02]  /*1af0*/  IMAD.MOV.U32 R14, RZ, RZ, R3 ;  /* 0x000000ffff0e7224 */ /* 0x000fe400078e0003 */
[----:B01----:R-:W-:Y:S01]  /*1b00*/  VIADD R6, R4, 0x20 ;  /* 0x0000002004067836 */ /* 0x003fe20000000000 */
[----:B------:R-:W-:-:S04]  /*1b10*/  LOP3.LUT R4, RZ, R4, RZ, 0x33, !PT ;  /* 0x00000004ff047212 */ /* 0x000fc800078e33ff */
[----:B------:R-:W-:Y:S01]  /*1b20*/  ISETP.GT.AND P0, PT, R6, UR4, PT ;  /* 0x0000000406007c0c */ /* 0x000fe2000bf04270 */
[----:B------:R-:W-:Y:S02]  /*1b30*/  VIADD R4, R4, UR4 ;  /* 0x0000000404047c36 */ /* 0x000fe40008000000 */
[----:B------:R-:W-:-:S03]  /*1b40*/  IMAD.MOV.U32 R6, RZ, RZ, R5 ;  /* 0x000000ffff067224 */ /* 0x000fc600078e0005 */
[----:B------:R-:W-:Y:S02]  /*1b50*/  SEL R7, R4, 0x1f, P0 ;  /* 0x0000001f04077807 */ /* 0x000fe40000000000 */
[----:B------:R-:W0:Y:S03]  /*1b60*/  S2R R4, SR_LANEID ;  /* 0x0000000000047919 */ /* 0x000e260000000000 */
[----:B------:R-:W1:Y:S04]  /*1b70*/  SHFL.DOWN PT, R8, R5, 0x1, R7 ;  /* 0x0820000005087989 */ /* 0x000e6800000e0007 */
[----:B------:R2:W3:Y:S04]  /*1b80*/  SHFL.DOWN PT, R9, R2, 0x1, R7 ;  /* 0x0820000002097989 */ /* 0x0004e800000e0007 */
[----:B------:R2:W4:Y:S01]  /*1b90*/  SHFL.DOWN PT, R11, R3, 0x1, R7 ;  /* 0x08200000030b7989 */ /* 0x00052200000e0007 */
[----:B-1----:R-:W-:-:S04]  /*1ba0*/  FSETP.GEU.AND P0, PT, R5, R8, PT ;  /* 0x000000080500720b */ /* 0x002fc80003f0e000 */
[----:B0-----:R-:W-:-:S13]  /*1bb0*/  ISETP.GE.OR P0, PT, R4, R7, !P0 ;  /* 0x000000070400720c */ /* 0x001fda0004706670 */
[----:B--234-:R-:W-:Y:S05]  /*1bc0*/  @P0 BRA `(.L_x_463) ;  /* 0x00000000002c0947 */ /* 0x01cfea0003800000 */
        /* <DEDUP_REMOVED lines=11> */
.L_x_463:
[----:B------:R-:W-:Y:S05]  /*1c80*/  BSYNC.RECONVERGENT B1 ;  /* 0x0000000000017941 */ /* 0x000fea0003800200 */
.L_x_462:
[----:B------:R-:W0:Y:S01]  /*1c90*/  SHFL.DOWN PT, R3, R6, 0x2, R7 ;  /* 0x0840000006037989 */ /* 0x000e2200000e0007 */
[----:B------:R-:W-:Y:S01]  /*1ca0*/  VIADD R2, R4, 0x2 ;  /* 0x0000000204027836 */ /* 0x000fe20000000000 */
[----:B------:R-:W-:Y:S01]  /*1cb0*/  BSSY.RECONVERGENT B1, `(.L_x_464) ;  /* 0x0000014000017945 */ /* 0x000fe20003800200 */
[----:B------:R-:W-:Y:S01]  /*1cc0*/  IMAD.MOV.U32 R8, RZ, RZ, R12 ;  /* 0x000000ffff087224 */ /* 0x000fe200078e000c */
[----:B------:R1:W2:Y:S01]  /*1cd0*/  SHFL.DOWN PT, R5, R12, 0x2, R7 ;  /* 0x084000000c057989 */ /* 0x0002a200000e0007 */
[----:B------:R-:W-:-:S03]  /*1ce0*/  IMAD.MOV.U32 R10, RZ, RZ, R14 ;  /* 0x000000ffff0a7224 */ /* 0x000fc600078e000e */
[----:B------:R1:W3:Y:S01]  /*1cf0*/  SHFL.DOWN PT, R9, R14, 0x2, R7 ;  /* 0x084000000e097989 */ /* 0x0002e200000e0007 */
[----:B0-----:R-:W-:-:S04]  /*1d00*/  FSETP.GEU.AND P0, PT, R6, R3, PT ;  /* 0x000000030600720b */ /* 0x001fc80003f0e000 */
[----:B------:R-:W-:Y:S01]  /*1d10*/  ISETP.GT.OR P0, PT, R2, R7, !P0 ;  /* 0x000000070200720c */ /* 0x000fe20004704670 */
[----:B------:R-:W-:-:S12]  /*1d20*/  IMAD.MOV.U32 R2, RZ, RZ, R6 ;  /* 0x000000ffff027224 */ /* 0x000fd800078e0006 */
        /* <DEDUP_REMOVED lines=12> */
.L_x_465:
[----:B------:R-:W-:Y:S05]  /*1df0*/  BSYNC.RECONVERGENT B1 ;  /* 0x0000000000017941 */ /* 0x000fea0003800200 */
.L_x_464:
        /* <DEDUP_REMOVED lines=22> */
.L_x_467:
[----:B------:R-:W-:Y:S05]  /*1f60*/  BSYNC.RECONVERGENT B1 ;  /* 0x0000000000017941 */ /* 0x000fea0003800200 */
.L_x_466:
[----:B------:R-:W0:Y:S01]  /*1f70*/  SHFL.DOWN PT, R3, R6, 0x8, R7 ;  /* 0x0900000006037989 */ /* 0x000e2200000e0007 */
[----:B------:R-:W-:Y:S01]  /*1f80*/  VIADD R2, R4, 0x8 ;  /* 0x0000000804027836 */ /* 0x000fe20000000000 */
[----:B------:R-:W-:Y:S01]  /*1f90*/  BSSY.RECONVERGENT B1, `(.L_x_468) ;  /* 0x0000014000017945 */ /* 0x000fe20003800200 */
[----:B------:R-:W-:Y:S01]  /*1fa0*/  IMAD.MOV.U32 R8, RZ, RZ, R6 ;  /* 0x000000ffff087224 */ /* 0x000fe200078e0006 */
[----:B------:R1:W2:Y:S01]  /*1fb0*/  SHFL.DOWN PT, R5, R14, 0x8, R7 ;  /* 0x090000000e057989 */ /* 0x0002a200000e0007 */
[----:B------:R-:W-:Y:S02]  /*1fc0*/  IMAD.MOV.U32 R10, RZ, RZ, R14 ;  /* 0x000000ffff0a7224 */ /* 0x000fe400078e000e */
[----:B------:R-:W-:Y:S01]  /*1fd0*/  IMAD.MOV.U32 R12, RZ, RZ, R16 ;  /* 0x000000ffff0c7224 */ /* 0x000fe200078e0010 */
[----:B------:R1:W3:Y:S01]  /*1fe0*/  SHFL.DOWN PT, R9, R16, 0x8, R7 ;  /* 0x0900000010097989 */ /* 0x0002e200000e0007 */
[----:B0-----:R-:W-:-:S04]  /*1ff0*/  FSETP.GEU.AND P0, PT, R6, R3, PT ;  /* 0x000000030600720b */ /* 0x001fc80003f0e000 */
[----:B------:R-:W-:-:S13]  /*2000*/  ISETP.GT.OR P0, PT, R2, R7, !P0 ;  /* 0x000000070200720c */ /* 0x000fda0004704670 */
        /* <DEDUP_REMOVED lines=12> */
.L_x_469:
[----:B------:R-:W-:Y:S05]  /*20d0*/  BSYNC.RECONVERGENT B1 ;  /* 0x0000000000017941 */ /* 0x000fea0003800200 */
.L_x_468:
[----:B------:R-:W0:Y:S01]  /*20e0*/  SHFL.DOWN PT, R5, R8, 0x10, R7 ;  /* 0x0a00000008057989 */ /* 0x000e2200000e0007 */
[C---:B------:R-:W-:Y:S01]  /*20f0*/  VIADD R2, R4.reuse, 0x10 ;  /* 0x0000001004027836 */ /* 0x040fe20000000000 */
[----:B------:R-:W-:Y:S01]  /*2100*/  BSSY.RECONVERGENT B1, `(.L_x_470) ;  /* 0x0000015000017945 */ /* 0x000fe20003800200 */
[----:B------:R-:W-:Y:S01]  /*2110*/  ISETP.NE.AND P2, PT, R4, RZ, PT ;  /* 0x000000ff0400720c */ /* 0x000fe20003f45270 */
[----:B------:R1:W2:Y:S01]  /*2120*/  SHFL.DOWN PT, R9, R10, 0x10, R7 ;  /* 0x0a0000000a097989 */ /* 0x0002a200000e0007 */
[----:B------:R-:W-:Y:S02]  /*2130*/  IMAD.MOV.U32 R3, RZ, RZ, R10 ;  /* 0x000000ffff037224 */ /* 0x000fe400078e000a */
[----:B------:R-:W-:Y:S01]  /*2140*/  IMAD.MOV.U32 R4, RZ, RZ, R12 ;  /* 0x000000ffff047224 */ /* 0x000fe200078e000c */
        /* <DEDUP_REMOVED lines=16> */
.L_x_471:
[----:B------:R-:W-:Y:S05]  /*2250*/  BSYNC.RECONVERGENT B1 ;  /* 0x0000000000017941 */ /* 0x000fea0003800200 */
.L_x_470:
        /* <DEDUP_REMOVED lines=12> */
.L_x_473:
[----:B------:R-:W-:Y:S05]  /*2320*/  BSYNC.RECONVERGENT B1 ;  /* 0x0000000000017941 */ /* 0x000fea0003800200 */
.L_x_472:
[----:B------:R-:W-:Y:S01]  /*2330*/  BAR.SYNC.DEFER_BLOCKING 0x0 ;  /* 0x0000000000007b1d */ /* 0x000fe20000010000 */
[----:B------:R-:W-:-:S13]  /*2340*/  ISETP.NE.AND P1, PT, R0, RZ, PT ;  /* 0x000000ff0000720c */ /* 0x000fda0003f25270 */
[----:B------:R-:W-:Y:S05]  /*2350*/  @P1 BRA `(.L_x_449) ;  /* 0x00000040005c1947 */ /* 0x000fea0003800000 */
[----:B------:R-:W-:Y:S01]  /*2360*/  UISETP.GE.AND UP0, UPT, UR4, 0x21, UPT ;  /* 0x000000210400788c */ /* 0x000fe2000bf06270 */
[----:B------:R-:W-:Y:S02]  /*2370*/  IMAD.MOV.U32 R0, RZ, RZ, R2 ;  /* 0x000000ffff007224 */ /* 0x000fe400078e0002 */
[----:B0-----:R-:W-:Y:S02]  /*2380*/  IMAD.MOV.U32 R7, RZ, RZ, R3 ;  /* 0x000000ffff077224 */ /* 0x001fe400078e0003 */
[----:B------:R-:W-:-:S04]  /*2390*/  IMAD.MOV.U32 R8, RZ, RZ, R4 ;  /* 0x000000ffff087224 */ /* 0x000fc800078e0004 */
[----:B------:R-:W-:Y:S05]  /*23a0*/  BRA.U !UP0, `(.L_x_474) ;  /* 0x00000001085c7547 */ /* 0x000fea000b800000 */
[----:B------:R-:W0:Y:S01]  /*23b0*/  S2R R5, SR_CgaCtaId ;  /* 0x0000000000057919 */ /* 0x000e220000008800 */
[----:B------:R-:W-:Y:S01]  /*23c0*/  MOV R0, 0x400 ;  /* 0x0000040000007802 */ /* 0x000fe20000000f00 */
[----:B------:R-:W-:Y:S01]  /*23d0*/  BSSY.RECONVERGENT B1, `(.L_x_474) ;  /* 0x0000014000017945 */ /* 0x000fe20003800200 */
[----:B------:R-:W-:Y:S02]  /*23e0*/  IMAD.MOV.U32 R7, RZ, RZ, R3 ;  /* 0x000000ffff077224 */ /* 0x000fe400078e0003 */
[----:B------:R-:W-:Y:S01]  /*23f0*/  IMAD.MOV.U32 R8, RZ, RZ, R4 ;  /* 0x000000ffff087224 */ /* 0x000fe200078e0004 */
[----:B0-----:R-:W-:Y:S01]  /*2400*/  LEA R6, R5, R0, 0x18 ;  /* 0x0000000005067211 */ /* 0x001fe200078ec0ff */
[----:B------:R-:W-:-:S04]  /*2410*/  IMAD.MOV.U32 R0, RZ, RZ, R2 ;  /* 0x000000ffff007224 */ /* 0x000fc800078e0002 */
[----:B------:R-:W0:Y:S02]  /*2420*/  LDS R5, [R6+0x18] ;  /* 0x0000180006057984 */ /* 0x000e240000000800 */
[----:B0-----:R-:W-:-:S13]  /*2430*/  FSETP.GEU.AND P0, PT, R2, R5, PT ;  /* 0x000000050200720b */ /* 0x001fda0003f0e000 */
        /* <DEDUP_REMOVED lines=13> */
.L_x_475:
[----:B------:R-:W-:Y:S05]  /*2510*/  BSYNC.RECONVERGENT B1 ;  /* 0x0000000000017941 */ /* 0x000fea0003800200 */
.L_x_474:
[----:B------:R-:W-:Y:S01]  /*2520*/  UISETP.GE.AND UP0, UPT, UR4, 0x41, UPT ;  /* 0x000000410400788c */ /* 0x000fe2000bf06270 */
[----:B------:R-:W-:Y:S02]  /*2530*/  IMAD.MOV.U32 R2, RZ, RZ, R0 ;  /* 0x000000ffff027224 */ /* 0x000fe400078e0000 */
[----:B------:R-:W-:Y:S02]  /*2540*/  IMAD.MOV.U32 R5, RZ, RZ, R7 ;  /* 0x000000ffff057224 */ /* 0x000fe400078e0007 */
        /* <DEDUP_REMOVED lines=24> */
.L_x_477:
[----:B------:R-:W-:Y:S05]  /*26d0*/  BSYNC.RECONVERGENT B1 ;  /* 0x0000000000017941 */ /* 0x000fea0003800200 */
.L_x_476:
        /* <DEDUP_REMOVED lines=27> */
.L_x_479:
[----:B------:R-:W-:Y:S05]  /*2890*/  BSYNC.RECONVERGENT B1 ;  /* 0x0000000000017941 */ /* 0x000fea0003800200 */
.L_x_478:
        /* <DEDUP_REMOVED lines=27> */
.L_x_481:
[----:B------:R-:W-:Y:S05]  /*2a50*/  BSYNC.RECONVERGENT B1 ;  /* 0x0000000000017941 */ /* 0x000fea0003800200 */
.L_x_480:
        /* <DEDUP_REMOVED lines=27> */
.L_x_483:
[----:B------:R-:W-:Y:S05]  /*2c10*/  BSYNC.RECONVERGENT B1 ;  /* 0x0000000000017941 */ /* 0x000fea0003800200 */
.L_x_482:
        /* <DEDUP_REMOVED lines=9> */
[----:B------:R-:W-:Y:S02]  /*2cb0*/  IMAD.MOV.U32 R7, RZ, RZ, R9 ;  /* 0x000000ffff077224 */ /* 0x000fe400078e0009 */
[----:B------:R-:W-:Y:S01]  /*2cc0*/  IMAD.MOV.U32 R6, RZ, RZ, R4 ;  /* 0x000000ffff067224 */ /* 0x000fe200078e0004 */
[----:B0-----:R-:W-:-:S05]  /*2cd0*/  LEA R2, R3, R2, 0x18 ;  /* 0x0000000203027211 */ /* 0x001fca00078ec0ff */
        /* <DEDUP_REMOVED lines=15> */
.L_x_485:
[----:B------:R-:W-:Y:S05]  /*2dd0*/  BSYNC.RECONVERGENT B1 ;  /* 0x0000000000017941 */ /* 0x000fea0003800200 */
.L_x_484:
[----:B------:R-:W-:Y:S01]  /*2de0*/  UISETP.GE.AND UP0, UPT, UR4, 0xe1, UPT ;  /* 0x000000e10400788c */ /* 0x000fe2000bf06270 */
[----:B------:R-:W-:Y:S02]  /*2df0*/  IMAD.MOV.U32 R2, RZ, RZ, R5 ;  /* 0x000000ffff027224 */ /* 0x000fe400078e0005 */
[----:B------:R-:W-:Y:S02]  /*2e00*/  IMAD.MOV.U32 R3, RZ, RZ, R7 ;  /* 0x000000ffff037224 */ /* 0x000fe400078e0007 */
[----:B------:R-:W-:-:S04]  /*2e10*/  IMAD.MOV.U32 R4, RZ, RZ, R6 ;  /* 0x000000ffff047224 */ /* 0x000fc800078e0006 */
[----:B------:R-:W-:Y:S05]  /*2e20*/  BRA.U !UP0, `(.L_x_449) ;  /* 0x0000003508a87547 */ /* 0x000fea000b800000 */
[----:B------:R-:W0:Y:S01]  /*2e30*/  S2R R3, SR_CgaCtaId ;  /* 0x0000000000037919 */ /* 0x000e220000008800 */
[----:B------:R-:W-:Y:S01]  /*2e40*/  MOV R0, 0x400 ;  /* 0x0000040000007802 */ /* 0x000fe20000000f00 */
        /* <DEDUP_REMOVED lines=21> */
.L_x_417:
[----:B------:R-:W1:Y:S01]  /*2fa0*/  S2R R0, SR_TID.X ;  /* 0x0000000000007919 */ /* 0x000e620000002100 */
[----:B------:R-:W1:Y:S02]  /*2fb0*/  LDC.64 R2, c[0x0][0x380] ;  /* 0x0000e000ff027b82 */ /* 0x000e640000000a00 */
[----:B-1----:R-:W-:-:S05]  /*2fc0*/  IMAD.WIDE.U32 R12, R0, 0x10, R2 ;  /* 0x00000010000c7825 */ /* 0x002fca00078e0002 */
[----:B0-----:R-:W2:Y:S04]  /*2fd0*/  LDG.E.CONSTANT R21, desc[UR10][R12.64] ;  /* 0x0000000a0c157981 */ /* 0x001ea8000c1e9900 */
[----:B------:R-:W3:Y:S04]  /*2fe0*/  LDG.E.CONSTANT R10, desc[UR10][R12.64+0x1000] ;  /* 0x0010000a0c0a7981 */ /* 0x000ee8000c1e9900 */
[----:B------:R-:W4:Y:S04]  /*2ff0*/  LDG.E.64.CONSTANT R14, desc[UR10][R12.64+0x8] ;  /* 0x0000080a0c0e7981 */ /* 0x000f28000c1e9b00 */
[----:B------:R0:W5:Y:S04]  /*3000*/  LDG.E.CONSTANT R16, desc[UR10][R12.64+0x2000] ;  /* 0x0020000a0c107981 */ /* 0x000168000c1e9900 */
[----:B------:R0:W5:Y:S04]  /*3010*/  LDG.E.CONSTANT R17, desc[UR10][R12.64+0x3000] ;  /* 0x0030000a0c117981 */ /* 0x000168000c1e9900 */
[----:B------:R0:W5:Y:S04]  /*3020*/  LDG.E.CONSTANT R11, desc[UR10][R12.64+0x4000] ;  /* 0x0040000a0c0b7981 */ /* 0x000168000c1e9900 */
[----:B------:R0:W5:Y:S04]  /*3030*/  LDG.E.64.CONSTANT R6, desc[UR10][R12.64+0x2008] ;  /* 0x0020080a0c067981 */ /* 0x000168000c1e9b00 */
[----:B------:R0:W5:Y:S04]  /*3040*/  LDG.E.64.CONSTANT R4, desc[UR10][R12.64+0x3008] ;  /* 0x0030080a0c047981 */ /* 0x000168000c1e9b00 */
[----:B------:R0:W5:Y:S01]  /*3050*/  LDG.E.64.CONSTANT R2, desc[UR10][R12.64+0x4008] ;  /* 0x0040080a0c027981 */ /* 0x000162000c1e9b00 */
[----:B------:R-:W-:Y:S01]  /*3060*/  BSSY.RECONVERGENT B1, `(.L_x_486) ;  /* 0x0000012000017945 */ /* 0x000fe20003800200 */
[----:B--2---:R-:W-:Y:S01]  /*3070*/  IMAD.MOV.U32 R19, RZ, RZ, R21 ;  /* 0x000000ffff137224 */ /* 0x004fe200078e0015 */
[----:B---3--:R-:W-:Y:S01]  /*3080*/  FSETP.GEU.AND P0, PT, R21, R10, PT ;  /* 0x0000000a1500720b */ /* 0x008fe20003f0e000 */
[----:B----4-:R-:W-:-:S02]  /*3090*/  IMAD.MOV.U32 R8, RZ, RZ, R14 ;  /* 0x000000ffff087224 */ /* 0x010fc400078e000e */
[----:B------:R-:W-:-:S10]  /*30a0*/  IMAD.MOV.U32 R9, RZ, RZ, R15 ;  /* 0x000000ffff097224 */ /* 0x000fd400078e000f */
[----:B0-----:R-:W-:Y:S05]  /*30b0*/  @!P0 BRA `(.L_x_487) ;  /* 0x0000000000308947 */ /* 0x001fea0003800000 */
[----:B------:R-:W2:Y:S01]  /*30c0*/  LDG.E.64.CONSTANT R8, desc[UR10][R12.64+0x1008] ;  /* 0x0010080a0c087981 */ /* 0x000ea2000c1e9b00 */
[----:B------:R-:W-:Y:S01]  /*30d0*/  FSETP.GEU.AND P2, PT, R10, R21, PT ;  /* 0x000000150a00720b */ /* 0x000fe20003f4e000 */
[----:B------:R-:W-:-:S12]  /*30e0*/  IMAD.MOV.U32 R19, RZ, RZ, R10 ;  /* 0x000000ffff137224 */ /* 0x000fd800078e000a */
[CC--:B--2---:R-:W-:Y:S02]  /*30f0*/  @P2 ISETP.GE.U32.AND P0, PT, R14.reuse, R8.reuse, PT ;  /* 0x000000080e00220c */ /* 0x0c4fe40003f06070 */
[C---:B------:R-:W-:Y:S02]  /*3100*/  @P2 ISETP.LT.U32.AND P1, PT, R14.reuse, R8, PT ;  /* 0x000000080e00220c */ /* 0x040fe40003f21070 */
[CC--:B------:R-:W-:Y:S02]  /*3110*/  @P2 ISETP.GE.AND.EX P0, PT, R15.reuse, R9.reuse, PT, P0 ;  /* 0x000000090f00220c */ /* 0x0c0fe40003f06300 */
[----:B------:R-:W-:Y:S02]  /*3120*/  @P2 ISETP.LT.AND.EX P1, PT, R15, R9, PT, P1 ;  /* 0x000000090f00220c */ /* 0x000fe40003f21310 */
[----:B------:R-:W-:Y:S02]  /*3130*/  @P2 FSEL R19, R21, R10, !P0 ;  /* 0x0000000a15132208 */ /* 0x000fe40004000000 */
[----:B------:R-:W-:-:S02]  /*3140*/  @P2 SEL R10, R14, R8, P1 ;  /* 0x000000080e0a2207 */ /* 0x000fc40000800000 */
[----:B------:R-:W-:-:S03]  /*3150*/  @P2 SEL R15, R15, R9, P1 ;  /* 0x000000090f0f2207 */ /* 0x000fc60000800000 */
[----:B------:R-:W-:Y:S02]  /*3160*/  @P2 IMAD.MOV.U32 R8, RZ, RZ, R10 ;  /* 0x000000ffff082224 */ /* 0x000fe400078e000a */
[----:B------:R-:W-:-:S07]  /*3170*/  @P2 IMAD.MOV.U32 R9, RZ, RZ, R15 ;  /* 0x000000ffff092224 */ /* 0x000fce00078e000f */
.L_x_487:
[----:B------:R-:W-:Y:S05]  /*3180*/  BSYNC.RECONVERGENT B1 ;  /* 0x0000000000017941 */ /* 0x000fea0003800200 */
.L_x_486:
[----:B-----5:R-:W-:Y:S01]  /*3190*/  FSETP.GEU.AND P0, PT, R19, R16, PT ;  /* 0x000000101300720b */ /* 0x020fe20003f0e000 */
[----:B------:R-:W-:Y:S01]  /*31a0*/  BSSY.RECONVERGENT B1, `(.L_x_488) ;  /* 0x0000010000017945 */ /* 0x000fe20003800200 */
[----:B------:R-:W-:Y:S02]  /*31b0*/  IMAD.MOV.U32 R10, RZ, RZ, R19 ;  /* 0x000000ffff0a7224 */ /* 0x000fe400078e0013 */
[----:B------:R-:W-:Y:S02]  /*31c0*/  IMAD.MOV.U32 R13, RZ, RZ, R8 ;  /* 0x000000ffff0d7224 */ /* 0x000fe400078e0008 */
[----:B------:R-:W-:-:S07]  /*31d0*/  IMAD.MOV.U32 R14, RZ, RZ, R9 ;  /* 0x000000ffff0e7224 */ /* 0x000fce00078e0009 */
[----:B------:R-:W-:Y:S05]  /*31e0*/  @!P0 BRA `(.L_x_489) ;  /* 0x00000000002c8947 */ /* 0x000fea0003800000 */
[----:B------:R-:W-:Y:S01]  /*31f0*/  FSETP.GEU.AND P2, PT, R16, R19, PT ;  /* 0x000000131000720b */ /* 0x000fe20003f4e000 */
[----:B------:R-:W-:Y:S02]  /*3200*/  IMAD.MOV.U32 R13, RZ, RZ, R6 ;  /* 0x000000ffff0d7224 */ /* 0x000fe400078e0006 */
[----:B------:R-:W-:Y:S02]  /*3210*/  IMAD.MOV.U32 R14, RZ, RZ, R7 ;  /* 0x000000ffff0e7224 */ /* 0x000fe400078e0007 */
[----:B------:R-:W-:-:S08]  /*3220*/  IMAD.MOV.U32 R10, RZ, RZ, R16 ;  /* 0x000000ffff0a7224 */ /* 0x000fd000078e0010 */
[CC--:B------:R-:W-:Y:S02]  /*3230*/  @P2 ISETP.GE.U32.AND P0, PT, R8.reuse, R6.reuse, PT ;  /* 0x000000060800220c */ /* 0x0c0fe40003f06070 */
[C---:B------:R-:W-:Y:S02]  /*3240*/  @P2 ISETP.LT.U32.AND P1, PT, R8.reuse, R6, PT ;  /* 0x000000060800220c */ /* 0x040fe40003f21070 */
[CC--:B------:R-:W-:Y:S02]  /*3250*/  @P2 ISETP.GE.AND.EX P0, PT, R9.reuse, R7.reuse, PT, P0 ;  /* 0x000000070900220c */ /* 0x0c0fe40003f06300 */
[----:B------:R-:W-:Y:S02]  /*3260*/  @P2 ISETP.LT.AND.EX P1, PT, R9, R7, PT, P1 ;  /* 0x000000070900220c */ /* 0x000fe40003f21310 */
[----:B------:R-:W-:Y:S02]  /*3270*/  @P2 FSEL R10, R19, R16, !P0 ;  /* 0x00000010130a2208 */ /* 0x000fe40004000000 */
[----:B------:R-:W-:-:S02]  /*3280*/  @P2 SEL R13, R8, R6, P1 ;  /* 0x00000006080d2207 */ /* 0x000fc40000800000 */
[----:B------:R-:W-:-:S07]  /*3290*/  @P2 SEL R14, R9, R7, P1 ;  /* 0x00000007090e2207 */ /* 0x000fce0000800000 */
.L_x_489:
[----:B------:R-:W-:Y:S05]  /*32a0*/  BSYNC.RECONVERGENT B1 ;  /* 0x0000000000017941 */ /* 0x000fea0003800200 */
.L_x_488:
[----:B------:R-:W-:Y:S01]  /*32b0*/  FSETP.GEU.AND P0, PT, R10, R17, PT ;  /* 0x000000110a00720b */ /* 0x000fe20003f0e000 */
        /* <DEDUP_REMOVED lines=10> */
[CC--:B------:R-:W-:Y:S02]  /*3360*/  @P2 ISETP.LT.U32.AND P1, PT, R13.reuse, R4.reuse, PT ;  /* 0x000000040d00220c */ /* 0x0c0fe40003f21070 */
[CC--:B------:R-:W-:Y:S02]  /*3370*/  @P2 ISETP.GE.AND.EX P0, PT, R14.reuse, R5.reuse, PT, P0 ;  /* 0x000000050e00220c */ /* 0x0c0fe40003f06300 */
[----:B------:R-:W-:Y:S02]  /*3380*/  @P2 ISETP.LT.AND.EX P1, PT, R14, R5, PT, P1 ;  /* 0x000000050e00220c */ /* 0x000fe40003f21310 */
[----:B------:R-:W-:Y:S02]  /*3390*/  @P2 FSEL R6, R10, R17, !P0 ;  /* 0x000000110a062208 */ /* 0x000fe40004000000 */
[----:B------:R-:W-:-:S02]  /*33a0*/  @P2 SEL R7, R13, R4, P1 ;  /* 0x000000040d072207 */ /* 0x000fc40000800000 */
[----:B------:R-:W-:-:S07]  /*33b0*/  @P2 SEL R12, R14, R5, P1 ;  /* 0x000000050e0c2207 */ /* 0x000fce0000800000 */
.L_x_491:
[----:B------:R-:W-:Y:S05]  /*33c0*/  BSYNC.RECONVERGENT B1 ;  /* 0x0000000000017941 */ /* 0x000fea0003800200 */
.L_x_490:
        /* <DEDUP_REMOVED lines=17> */
.L_x_493:
[----:B------:R-:W-:Y:S05]  /*34e0*/  BSYNC.RECONVERGENT B1 ;  /* 0x0000000000017941 */ /* 0x000fea0003800200 */
.L_x_492:
[----:B------:R-:W-:Y:S01]  /*34f0*/  UISETP.GE.U32.AND UP0, UPT, UR8, 0xa00, UPT ;  /* 0x00000a000800788c */ /* 0x000fe2000bf06070 */
[----:B------:R-:W-:Y:S02]  /*3500*/  IMAD.MOV.U32 R5, RZ, RZ, 0x500 ;  /* 0x00000500ff057424 */ /* 0x000fe400078e00ff */
[----:B------:R-:W-:-:S06]  /*3510*/  IMAD.MOV.U32 R4, RZ, RZ, RZ ;  /* 0x000000ffff047224 */ /* 0x000fcc00078e00ff */
[----:B------:R-:W-:Y:S05]  /*3520*/  BRA.U !UP0, `(.L_x_494) ;  /* 0x0000001508647547 */ /* 0x000fea000b800000 */
[----:B------:R-:W-:Y:S01]  /*3530*/  UIADD3 UR9, UP0, UPT, UR8, -0xa00, URZ ;  /* 0xfffff60008097890 */ /* 0x000fe2000ff1e0ff */
[----:B------:R-:W-:Y:S02]  /*3540*/  IMAD.MOV.U32 R5, RZ, RZ, 0x500 ;  /* 0x00000500ff057424 */ /* 0x000fe400078e00ff */
[----:B------:R-:W-:Y:S01]  /*3550*/  IMAD.MOV.U32 R4, RZ, RZ, RZ ;  /* 0x000000ffff047224 */ /* 0x000fe200078e00ff */
[----:B------:R-:W-:Y:S02]  /*3560*/  ULEA.HI.X.SX32 UR8, UR8, 0xffffffff, 0x1, UP0 ;  /* 0xffffffff08087891 */ /* 0x000fe400080f0eff */
[----:B------:R-:W-:Y:S02]  /*3570*/  UIMAD.WIDE.U32 UR12, UR9, -0x33333333, URZ ;  /* 0xcccccccd090c78a5 */ /* 0x000fe4000f8e00ff */
[----:B------:R-:W-:-:S04]  /*3580*/  UIMAD.WIDE.U32 UR4, UR8, -0x33333333, URZ ;  /* 0xcccccccd080478a5 */ /* 0x000fc8000f8e00ff */
[----:B------:R-:W-:-:S04]  /*3590*/  UIMAD.WIDE.U32 UR4, UP0, UR9, -0x33333334, UR4 ;  /* 0xcccccccc090478a5 */ /* 0x000fc8000f800004 */
[----:B------:R-:W-:Y:S02]  /*35a0*/  UIADD3.X UR7, UPT, UPT, URZ, URZ, URZ, UP0, !UPT ;  /* 0x000000ffff077290 */ /* 0x000fe400087fe4ff */
[----:B------:R-:W-:Y:S01]  /*35b0*/  UIADD3 URZ, UP0, UPT, UR13, UR4, URZ ;  /* 0x000000040dff7290 */ /* 0x000fe2000ff1e0ff */
[----:B------:R-:W-:-:S03]  /*35c0*/  UMOV UR6, UR5 ;  /* 0x0000000500067c82 */ /* 0x000fc60008000000 */
[----:B------:R-:W-:Y:S02]  /*35d0*/  UIMAD.WIDE.U32.X UR4, UR8, -0x33333334, UR6, UP0 ;  /* 0xcccccccc080478a5 */ /* 0x000fe400080e0406 */
[----:B------:R-:W-:Y:S02]  /*35e0*/  UISETP.GE.U32.AND UP0, UPT, UR9, 0x500, UPT ;  /* 0x000005000900788c */ /* 0x000fe4000bf06070 */
[----:B------:R-:W-:Y:S02]  /*35f0*/  USHF.R.U64 UR6, UR4, 0xa, UR5 ;  /* 0x0000000a04067899 */ /* 0x000fe40008001205 */
[----:B------:R-:W-:-:S09]  /*3600*/  UISETP.GE.U32.AND.EX UP0, UPT, UR8, URZ, UPT, UP0 ;  /* 0x000000ff0800728c */ /* 0x000fd2000bf06100 */
[----:B------:R-:W-:Y:S05]  /*3610*/  BRA.U !UP0, `(.L_x_495) ;  /* 0x0000000d08707547 */ /* 0x000fea000b800000 */
[----:B------:R-:W0:Y:S01]  /*3620*/  LDCU.64 UR8, c[0x0][0x380] ;  /* 0x00007000ff0877ac */ /* 0x000e220008000a00 */
[----:B------:R-:W-:Y:S02]  /*3630*/  IMAD.MOV.U32 R5, RZ, RZ, 0x500 ;  /* 0x00000500ff057424 */ /* 0x000fe400078e00ff */
[----:B------:R-:W-:Y:S01]  /*3640*/  IMAD.MOV.U32 R4, RZ, RZ, RZ ;  /* 0x000000ffff047224 */ /* 0x000fe200078e00ff */
[----:B------:R-:W-:-:S04]  /*3650*/  UIADD3 UR4, UP0, UPT, UR6, 0x1, URZ ;  /* 0x0000000106047890 */ /* 0x000fc8000ff1e0ff */
[----:B------:R-:W-:Y:S02]  /*3660*/  ULEA.HI.X UR5, UR5, URZ, URZ, 0x16, UP0 ;  /* 0x000000ff05057291 */ /* 0x000fe400080fb4ff */
[----:B------:R-:W-:Y:S02]  /*3670*/  ULOP3.LUT UR4, UR4, 0xfffffffe, URZ, 0xc0, !UPT ;  /* 0xfffffffe04047892 */ /* 0x000fe4000f8ec0ff */
[----:B------:R-:W-:Y:S01]  /*3680*/  ULOP3.LUT UR5, UR5, 0x7fffff, URZ, 0xc0, !UPT ;  /* 0x007fffff05057892 */ /* 0x000fe2000f8ec0ff */
[----:B0-----:R-:W-:-:S04]  /*3690*/  LEA R2, P0, R0, UR8, 0x4 ;  /* 0x0000000800027c11 */ /* 0x001fc8000f8020ff */
[----:B------:R-:W-:Y:S02]  /*36a0*/  IADD3 R2, P1, PT, R2, 0xe008, RZ ;  /* 0x0000e00802027810 */ /* 0x000fe40007f3e0ff */
[----:B------:R-:W-:-:S05]  /*36b0*/  LEA.HI.X R3, R0, UR9, RZ, 0x4, P0 ;  /* 0x0000000900037c11 */ /* 0x000fca00080f24ff */
[----:B------:R-:W-:-:S07]  /*36c0*/  IMAD.X R3, RZ, RZ, R3, P1 ;  /* 0x000000ffff037224 */ /* 0x000fce00008e0603 */
.L_x_516:
[----:B------:R-:W2:Y:S04]  /*36d0*/  LDG.E.CONSTANT R15, desc[UR10][R2.64+-0x9008] ;  /* 0xff6ff80a020f7981 */ /* 0x000ea8000c1e9900 */
[----:B------:R0:W5:Y:S04]  /*36e0*/  LDG.E.CONSTANT R23, desc[UR10][R2.64+-0x8008] ;  /* 0xff7ff80a02177981 */ /* 0x000168000c1e9900 */
[----:B------:R0:W5:Y:S04]  /*36f0*/  LDG.E.CONSTANT R11, desc[UR10][R2.64+-0x7008] ;  /* 0xff8ff80a020b7981 */ /* 0x000168000c1e9900 */
[----:B------:R0:W5:Y:S04]  /*3700*/  LDG.E.CONSTANT R7, desc[UR10][R2.64+-0x6008] ;  /* 0xff9ff80a02077981 */ /* 0x000168000c1e9900 */
[----:B------:R0:W5:Y:S04]  /*3710*/  LDG.E.CONSTANT R6, desc[UR10][R2.64+-0x5008] ;  /* 0xffaff80a02067981 */ /* 0x000168000c1e9900 */
[----:B------:R0:W5:Y:S04]  /*3720*/  LDG.E.CONSTANT R16, desc[UR10][R2.64+-0x4008] ;  /* 0xffbff80a02107981 */ /* 0x000168000c1e9900 */
[----:B------:R0:W5:Y:S01]  /*3730*/  LDG.E.CONSTANT R17, desc[UR10][R2.64+-0x3008] ;  /* 0xffcff80a02117981 */ /* 0x000162000c1e9900 */
[----:B------:R-:W-:Y:S01]  /*3740*/  UIADD3 UR4, UP0, UPT, UR4, -0x2, URZ ;  /* 0xfffffffe04047890 */ /* 0x000fe2000ff1e0ff */
[----:B------:R-:W-:Y:S01]  /*3750*/  BSSY.RECONVERGENT B1, `(.L_x_496) ;  /* 0x0000015000017945 */ /* 0x000fe20003800200 */
[----:B------:R-:W-:-:S02]  /*3760*/  IMAD.MOV.U32 R14, RZ, RZ, R10 ;  /* 0x000000ffff0e7224 */ /* 0x000fc400078e000a */
[----:B------:R-:W-:Y:S01]  /*3770*/  UIADD3.X UR5, UPT, UPT, UR5, -0x1, URZ, UP0, !UPT ;  /* 0xffffffff05057890 */ /* 0x000fe200087fe4ff */
[----:B------:R-:W-:Y:S01]  /*3780*/  IMAD.MOV.U32 R19, RZ, RZ, R8 ;  /* 0x000000ffff137224 */ /* 0x000fe200078e0008 */
[----:B------:R-:W-:Y:S01]  /*3790*/  UISETP.NE.U32.AND UP0, UPT, UR4, URZ, UPT ;  /* 0x000000ff0400728c */ /* 0x000fe2000bf05070 */
[----:B------:R-:W-:-:S03]  /*37a0*/  IMAD.MOV.U32 R21, RZ, RZ, R9 ;  /* 0x000000ffff157224 */ /* 0x000fc600078e0009 */
[----:B------:R-:W-:Y:S01]  /*37b0*/  UISETP.NE.AND.EX UP0, UPT, UR5, URZ, UPT, UP0 ;  /* 0x000000ff0500728c */ /* 0x000fe2000bf05300 */
[----:B--2---:R-:W-:-:S13]  /*37c0*/  FSETP.GEU.AND P0, PT, R10, R15, PT ;  /* 0x0000000f0a00720b */ /* 0x004fda0003f0e000 */
[----:B0-----:R-:W-:Y:S05]  /*37d0*/  @!P0 BRA `(.L_x_497) ;  /* 0x0000000000308947 */ /* 0x001fea0003800000 */
[----:B------:R-:W2:Y:S01]  /*37e0*/  LDG.E.64.CONSTANT R12, desc[UR10][R2.64+-0x9000] ;  /* 0xff70000a020c7981 */ /* 0x000ea2000c1e9b00 */
[----:B------:R-:W-:Y:S01]  /*37f0*/  FSETP.GEU.AND P2, PT, R15, R10, PT ;  /* 0x0000000a0f00720b */ /* 0x000fe20003f4e000 */
[----:B------:R-:W-:-:S12]  /*3800*/  IMAD.MOV.U32 R14, RZ, RZ, R15 ;  /* 0x000000ffff0e7224 */ /* 0x000fd800078e000f */
[CC--:B--2---:R-:W-:Y:S01]  /*3810*/  @P2 ISETP.GE.U32.AND P0, PT, R8.reuse, R12.reuse, PT ;  /* 0x0000000c0800220c */ /* 0x0c4fe20003f06070 */
        /* <DEDUP_REMOVED lines=8> */
.L_x_497:
[----:B------:R-:W-:Y:S05]  /*38a0*/  BSYNC.RECONVERGENT B1 ;  /* 0x0000000000017941 */ /* 0x000fea0003800200 */
.L_x_496:
[----:B------:R0:W5:Y:S02]  /*38b0*/  LDG.E.64.CONSTANT R8, desc[UR10][R2.64+-0x8000] ;  /* 0xff80000a02087981 */ /* 0x000164000c1e9b00 */
[----:B-----5:R-:W-:Y:S01]  /*38c0*/  FSETP.GEU.AND P0, PT, R14, R23, PT ;  /* 0x000000170e00720b */ /* 0x020fe20003f0e000 */
[----:B------:R-:W-:Y:S01]  /*38d0*/  BSSY.RECONVERGENT B1, `(.L_x_498) ;  /* 0x0000010000017945 */ /* 0x000fe20003800200 */
[----:B------:R-:W-:Y:S02]  /*38e0*/  IMAD.MOV.U32 R10, RZ, RZ, R14 ;  /* 0x000000ffff0a7224 */ /* 0x000fe400078e000e */
[----:B------:R-:W-:Y:S02]  /*38f0*/  IMAD.MOV.U32 R13, RZ, RZ, R19 ;  /* 0x000000ffff0d7224 */ /* 0x000fe400078e0013 */
[----:B------:R-:W-:-:S07]  /*3900*/  IMAD.MOV.U32 R15, RZ, RZ, R21 ;  /* 0x000000ffff0f7224 */ /* 0x000fce00078e0015 */
[----:B0-----:R-:W-:Y:S05]  /*3910*/  @!P0 BRA `(.L_x_499) ;  /* 0x00000000002c8947 */ /* 0x001fea0003800000 */
[----:B------:R-:W-:Y:S01]  /*3920*/  FSETP.GEU.AND P2, PT, R23, R14, PT ;  /* 0x0000000e1700720b */ /* 0x000fe20003f4e000 */
[----:B------:R-:W-:Y:S02]  /*3930*/  IMAD.MOV.U32 R13, RZ, RZ, R8 ;  /* 0x000000ffff0d7224 */ /* 0x000fe400078e0008 */
[----:B------:R-:W-:Y:S02]  /*3940*/  IMAD.MOV.U32 R15, RZ, RZ, R9 ;  /* 0x000000ffff0f7224 */ /* 0x000fe400078e0009 */
[----:B------:R-:W-:-:S08]  /*3950*/  IMAD.MOV.U32 R10, RZ, RZ, R23 ;  /* 0x000000ffff0a7224 */ /* 0x000fd000078e0017 */
[CC--:B------:R-:W-:Y:S02]  /*3960*/  @P2 ISETP.GE.U32.AND P0, PT, R19.reuse, R8.reuse, PT ;  /* 0x000000081300220c */ /* 0x0c0fe40003f06070 */
[-C--:B------:R-:W-:Y:S02]  /*3970*/  @P2 ISETP.LT.U32.AND P1, PT, R19, R8.reuse, PT ;  /* 0x000000081300220c */ /* 0x080fe40003f21070 */
[CC--:B------:R-:W-:Y:S02]  /*3980*/  @P2 ISETP.GE.AND.EX P0, PT, R21.reuse, R9.reuse, PT, P0 ;  /* 0x000000091500220c */ /* 0x0c0fe40003f06300 */
[----:B------:R-:W-:Y:S02]  /*3990*/  @P2 ISETP.LT.AND.EX P1, PT, R21, R9, PT, P1 ;  /* 0x000000091500220c */ /* 0x000fe40003f21310 */
[----:B------:R-:W-:Y:S02]  /*39a0*/  @P2 FSEL R10, R14, R23, !P0 ;  /* 0x000000170e0a2208 */ /* 0x000fe40004000000 */
[----:B------:R-:W-:-:S02]  /*39b0*/  @P2 SEL R13, R19, R8, P1 ;  /* 0x00000008130d2207 */ /* 0x000fc40000800000 */
[----:B------:R-:W-:-:S07]  /*39c0*/  @P2 SEL R15, R21, R9, P1 ;  /* 0x00000009150f2207 */ /* 0x000fce0000800000 */
.L_x_499:
[----:B------:R-:W-:Y:S05]  /*39d0*/  BSYNC.RECONVERGENT B1 ;  /* 0x0000000000017941 */ /* 0x000fea0003800200 */
.L_x_498:
[----:B------:R0:W5:Y:S01]  /*39e0*/  LDG.E.64.CONSTANT R8, desc[UR10][R2.64+-0x7000] ;  /* 0xff90000a02087981 */ /* 0x000162000c1e9b00 */
[----:B------:R-:W-:Y:S01]  /*39f0*/  FSETP.GEU.AND P0, PT, R10, R11, PT ;  /* 0x0000000b0a00720b */ /* 0x000fe20003f0e000 */
[----:B------:R-:W-:Y:S01]  /*3a00*/  BSSY.RECONVERGENT B1, `(.L_x_500) ;  /* 0x0000010000017945 */ /* 0x000fe20003800200 */
[----:B------:R-:W-:Y:S02]  /*3a10*/  IMAD.MOV.U32 R12, RZ, RZ, R10 ;  /* 0x000000ffff0c7224 */ /* 0x000fe400078e000a */
[----:B------:R-:W-:Y:S02]  /*3a20*/  IMAD.MOV.U32 R19, RZ, RZ, R13 ;  /* 0x000000ffff137224 */ /* 0x000fe400078e000d */
[----:B------:R-:W-:-:S07]  /*3a30*/  IMAD.MOV.U32 R21, RZ, RZ, R15 ;  /* 0x000000ffff157224 */ /* 0x000fce00078e000f */
[----:B0-----:R-:W-:Y:S05]  /*3a40*/  @!P0 BRA `(.L_x_501) ;  /* 0x00000000002c8947 */ /* 0x001fea0003800000 */
[----:B------:R-:W-:Y:S01]  /*3a50*/  FSETP.GEU.AND P2, PT, R11, R10, PT ;  /* 0x0000000a0b00720b */ /* 0x000fe20003f4e000 */
[----:B-----5:R-:W-:Y:S02]  /*3a60*/  IMAD.MOV.U32 R19, RZ, RZ, R8 ;  /* 0x000000ffff137224 */ /* 0x020fe400078e0008 */
        /* <DEDUP_REMOVED lines=9> */
.L_x_501:
[----:B------:R-:W-:Y:S05]  /*3b00*/  BSYNC.RECONVERGENT B1 ;  /* 0x0000000000017941 */ /* 0x000fea0003800200 */
.L_x_500:
[----:B-----5:R0:W5:Y:S01]  /*3b10*/  LDG.E.64.CONSTANT R8, desc[UR10][R2.64+-0x6000] ;  /* 0xffa0000a02087981 */ /* 0x020162000c1e9b00 */
        /* <DEDUP_REMOVED lines=17> */
.L_x_503:
[----:B------:R-:W-:Y:S05]  /*3c30*/  BSYNC.RECONVERGENT B1 ;  /* 0x0000000000017941 */ /* 0x000fea0003800200 */
.L_x_502:
        /* <DEDUP_REMOVED lines=12> */
[----:B------:R-:W-:Y:S02]  /*3d00*/  @P2 ISETP.LT.U32.AND P1, PT, R13, R8, PT ;  /* 0x000000080d00220c */ /* 0x000fe40003f21070 */
[CC--:B------:R-:W-:Y:S02]  /*3d10*/  @P2 ISETP.GE.AND.EX P0, PT, R15.reuse, R9.reuse, PT, P0 ;  /* 0x000000090f00220c */ /* 0x0c0fe40003f06300 */
[----:B------:R-:W-:Y:S02]  /*3d20*/  @P2 ISETP.LT.AND.EX P1, PT, R15, R9, PT, P1 ;  /* 0x000000090f00220c */ /* 0x000fe40003f21310 */
[----:B------:R-:W-:Y:S02]  /*3d30*/  @P2 FSEL R25, R11, R6, !P0 ;  /* 0x000000060b192208 */ /* 0x000fe40004000000 */
[----:B------:R-:W-:-:S02]  /*3d40*/  @P2 SEL R23, R13, R8, P1 ;  /* 0x000000080d172207 */ /* 0x000fc40000800000 */
[----:B------:R-:W-:-:S07]  /*3d50*/  @P2 SEL R21, R15, R9, P1 ;  /* 0x000000090f152207 */ /* 0x000fce0000800000 */
.L_x_505:
[----:B------:R-:W-:Y:S05]  /*3d60*/  BSYNC.RECONVERGENT B1 ;  /* 0x0000000000017941 */ /* 0x000fea0003800200 */
.L_x_504:
[----:B------:R0:W5:Y:S04]  /*3d70*/  LDG.E.CONSTANT R20, desc[UR10][R2.64+-0x2008] ;  /* 0xffdff80a02147981 */ /* 0x000168000c1e9900 */
[----:B------:R0:W5:Y:S04]  /*3d80*/  LDG.E.CONSTANT R19, desc[UR10][R2.64+-0x1008] ;  /* 0xffeff80a02137981 */ /* 0x000168000c1e9900 */
[----:B------:R0:W5:Y:S04]  /*3d90*/  LDG.E.CONSTANT R18, desc[UR10][R2.64+-0x8] ;  /* 0xfffff80a02127981 */ /* 0x000168000c1e9900 */
[----:B-----5:R0:W5:Y:S04]  /*3da0*/  LDG.E.64.CONSTANT R8, desc[UR10][R2.64+-0x3000] ;  /* 0xffd0000a02087981 */ /* 0x020168000c1e9b00 */
[----:B------:R0:W5:Y:S04]  /*3db0*/  LDG.E.64.CONSTANT R10, desc[UR10][R2.64+-0x2000] ;  /* 0xffe0000a020a7981 */ /* 0x000168000c1e9b00 */
[----:B------:R0:W5:Y:S04]  /*3dc0*/  LDG.E.64.CONSTANT R12, desc[UR10][R2.64+-0x1000] ;  /* 0xfff0000a020c7981 */ /* 0x000168000c1e9b00 */
[----:B------:R0:W5:Y:S01]  /*3dd0*/  LDG.E.64.CONSTANT R6, desc[UR10][R2.64] ;  /* 0x0000000a02067981 */ /* 0x000162000c1e9b00 */
[----:B------:R-:W-:Y:S01]  /*3de0*/  FSETP.GEU.AND P0, PT, R25, R16, PT ;  /* 0x000000101900720b */ /* 0x000fe20003f0e000 */
[----:B------:R-:W-:Y:S01]  /*3df0*/  BSSY.RECONVERGENT B1, `(.L_x_506) ;  /* 0x0000011000017945 */ /* 0x000fe20003800200 */
[----:B------:R-:W-:-:S02]  /*3e00*/  IMAD.MOV.U32 R14, RZ, RZ, R25 ;  /* 0x000000ffff0e7224 */ /* 0x000fc400078e0019 */
[----:B------:R-:W-:Y:S02]  /*3e10*/  IMAD.MOV.U32 R27, RZ, RZ, R23 ;  /* 0x000000ffff1b7224 */ /* 0x000fe400078e0017 */
[----:B------:R-:W-:-:S07]  /*3e20*/  IMAD.MOV.U32 R29, RZ, RZ, R21 ;  /* 0x000000ffff1d7224 */ /* 0x000fce00078e0015 */
[----:B0-----:R-:W-:Y:S05]  /*3e30*/  @!P0 BRA `(.L_x_507) ;  /* 0x0000000000308947 */ /* 0x001fea0003800000 */
[----:B------:R-:W2:Y:S01]  /*3e40*/  LDG.E.64.CONSTANT R14, desc[UR10][R2.64+-0x4000] ;  /* 0xffc0000a020e7981 */ /* 0x000ea2000c1e9b00 */
[----:B------:R-:W-:-:S13]  /*3e50*/  FSETP.GEU.AND P2, PT, R16, R25, PT ;  /* 0x000000191000720b */ /* 0x000fda0003f4e000 */
[CC--:B--2---:R-:W-:Y:S01]  /*3e60*/  @P2 ISETP.LT.U32.AND P1, PT, R23.reuse, R14.reuse, PT ;  /* 0x0000000e1700220c */ /* 0x0c4fe20003f21070 */
[----:B------:R-:W-:Y:S01]  /*3e70*/  IMAD.MOV.U32 R27, RZ, RZ, R14 ;  /* 0x000000ffff1b7224 */ /* 0x000fe200078e000e */
[-C--:B------:R-:W-:Y:S01]  /*3e80*/  @P2 ISETP.GE.U32.AND P0, PT, R23, R14.reuse, PT ;  /* 0x0000000e1700220c */ /* 0x080fe20003f06070 */
[----:B------:R-:W-:Y:S01]  /*3e90*/  IMAD.MOV.U32 R29, RZ, RZ, R15 ;  /* 0x000000ffff1d7224 */ /* 0x000fe200078e000f */
[CC--:B------:R-:W-:Y:S02]  /*3ea0*/  @P2 ISETP.LT.AND.EX P1, PT, R21.reuse, R15.reuse, PT, P1 ;  /* 0x0000000f1500220c */ /* 0x0c0fe40003f21310 */
[-C--:B------:R-:W-:Y:S02]  /*3eb0*/  @P2 ISETP.GE.AND.EX P0, PT, R21, R15.reuse, PT, P0 ;  /* 0x0000000f1500220c */ /* 0x080fe40003f06300 */
[----:B------:R-:W-:Y:S01]  /*3ec0*/  @P2 SEL R27, R23, R14, P1 ;  /* 0x0000000e171b2207 */ /* 0x000fe20000800000 */
[----:B------:R-:W-:Y:S01]  /*3ed0*/  IMAD.MOV.U32 R14, RZ, RZ, R16 ;  /* 0x000000ffff0e7224 */ /* 0x000fe200078e0010 */
[----:B------:R-:W-:-:S02]  /*3ee0*/  @P2 SEL R29, R21, R15, P1 ;  /* 0x0000000f151d2207 */ /* 0x000fc40000800000 */
[----:B------:R-:W-:-:S07]  /*3ef0*/  @P2 FSEL R14, R25, R16, !P0 ;  /* 0x00000010190e2208 */ /* 0x000fce0004000000 */
.L_x_507:
[----:B------:R-:W-:Y:S05]  /*3f00*/  BSYNC.RECONVERGENT B1 ;  /* 0x0000000000017941 */ /* 0x000fea0003800200 */
.L_x_506:
[----:B------:R-:W-:Y:S01]  /*3f10*/  FSETP.GEU.AND P0, PT, R14, R17, PT ;  /* 0x000000110e00720b */ /* 0x000fe20003f0e000 */
[----:B------:R-:W-:Y:S01]  /*3f20*/  BSSY.RECONVERGENT B1, `(.L_x_508) ;  /* 0x0000010000017945 */ /* 0x000fe20003800200 */
[----:B------:R-:W-:Y:S02]  /*3f30*/  IMAD.MOV.U32 R15, RZ, RZ, R14 ;  /* 0x000000ffff0f7224 */ /* 0x000fe400078e000e */
[----:B------:R-:W-:Y:S02]  /*3f40*/  IMAD.MOV.U32 R23, RZ, RZ, R27 ;  /* 0x000000ffff177224 */ /* 0x000fe400078e001b */
[----:B------:R-:W-:-:S07]  /*3f50*/  IMAD.MOV.U32 R25, RZ, RZ, R29 ;  /* 0x000000ffff197224 */ /* 0x000fce00078e001d */
[----:B------:R-:W-:Y:S05]  /*3f60*/  @!P0 BRA `(.L_x_509) ;  /* 0x00000000002c8947 */ /* 0x000fea0003800000 */
        /* <DEDUP_REMOVED lines=11> */
.L_x_509:
[----:B------:R-:W-:Y:S05]  /*4020*/  BSYNC.RECONVERGENT B1 ;  /* 0x0000000000017941 */ /* 0x000fea0003800200 */
.L_x_508:
[----:B------:R-:W-:Y:S01]  /*4030*/  FSETP.GEU.AND P0, PT, R15, R20, PT ;  /* 0x000000140f00720b */ /* 0x000fe20003f0e000 */
[----:B------:R-:W-:Y:S01]  /*4040*/  BSSY.RECONVERGENT B1, `(.L_x_510) ;  /* 0x0000010000017945 */ /* 0x000fe20003800200 */
[----:B-----5:R-:W-:Y:S02]  /*4050*/  IMAD.MOV.U32 R8, RZ, RZ, R15 ;  /* 0x000000ffff087224 */ /* 0x020fe400078e000f */
        /* <DEDUP_REMOVED lines=14> */
.L_x_511:
[----:B------:R-:W-:Y:S05]  /*4140*/  BSYNC.RECONVERGENT B1 ;  /* 0x0000000000017941 */ /* 0x000fea0003800200 */
.L_x_510:
        /* <DEDUP_REMOVED lines=17> */
.L_x_513:
[----:B------:R-:W-:Y:S05]  /*4260*/  BSYNC.RECONVERGENT B1 ;  /* 0x0000000000017941 */ /* 0x000fea0003800200 */
.L_x_512:
        /* <DEDUP_REMOVED lines=17> */
.L_x_515:
[----:B------:R-:W-:Y:S05]  /*4380*/  BSYNC.RECONVERGENT B1 ;  /* 0x0000000000017941 */ /* 0x000fea0003800200 */
.L_x_514:
[----:B------:R-:W-:Y:S02]  /*4390*/  IADD3 R5, P0, PT, R5, 0xa00, RZ ;  /* 0x00000a0005057810 */ /* 0x000fe40007f1e0ff */
[----:B------:R-:W-:-:S03]  /*43a0*/  IADD3 R2, P1, PT, R2, 0xa000, RZ ;  /* 0x0000a00002027810 */ /* 0x000fc60007f3e0ff */
[----:B------:R-:W-:Y:S02]  /*43b0*/  IMAD.X R4, RZ, RZ, R4, P0 ;  /* 0x000000ffff047224 */ /* 0x000fe400000e0604 */
[----:B------:R-:W-:Y:S01]  /*43c0*/  IMAD.X R3, RZ, RZ, R3, P1 ;  /* 0x000000ffff037224 */ /* 0x000fe200008e0603 */
[----:B------:R-:W-:Y:S07]  /*43d0*/  BRA.U UP0, `(.L_x_516) ;  /* 0xfffffff100bc7547 */ /* 0x000fee000b83ffff */
.L_x_495:
[----:B------:R-:W-:-:S04]  /*43e0*/  ULOP3.LUT UR4, UR6, 0x1, URZ, 0xc0, !UPT ;  /* 0x0000000106047892 */ /* 0x000fc8000f8ec0ff */
[----:B------:R-:W-:-:S04]  /*43f0*/  UISETP.NE.U32.AND UP0, UPT, UR4, 0x1, UPT ;  /* 0x000000010400788c */ /* 0x000fc8000bf05070 */
[----:B------:R-:W-:-:S09]  /*4400*/  UISETP.NE.U32.AND.EX UP0, UPT, URZ, URZ, UPT, UP0 ;  /* 0x000000ffff00728c */ /* 0x000fd2000bf05100 */
[----:B------:R-:W-:Y:S05]  /*4410*/  BRA.U !UP0, `(.L_x_494) ;  /* 0x0000000508a87547 */ /* 0x000fea000b800000 */
[----:B------:R-:W0:Y:S02]  /*4420*/  LDC.64 R2, c[0x0][0x380] ;  /* 0x0000e000ff027b82 */ /* 0x000e240000000a00 */
[----:B0-----:R-:W-:-:S03]  /*4430*/  IMAD.WIDE.U32 R2, R0, 0x10, R2 ;  /* 0x0000001000027825 */ /* 0x001fc600078e0002 */
[----:B------:R-:W-:-:S04]  /*4440*/  LEA R16, P0, R5, R2, 0x4 ;  /* 0x0000000205107211 */ /* 0x000fc800078020ff */
[----:B------:R-:W-:-:S05]  /*4450*/  LEA.HI.X R17, R5, R3, R4, 0x4, P0 ;  /* 0x0000000305117211 */ /* 0x000fca00000f2404 */
[----:B------:R-:W2:Y:S04]  /*4460*/  LDG.E.CONSTANT R23, desc[UR10][R16.64] ;  /* 0x0000000a10177981 */ /* 0x000ea8000c1e9900 */
[----:B------:R0:W5:Y:S04]  /*4470*/  LDG.E.CONSTANT R27, desc[UR10][R16.64+0x1000] ;  /* 0x0010000a101b7981 */ /* 0x000168000c1e9900 */
[----:B------:R0:W5:Y:S04]  /*4480*/  LDG.E.CONSTANT R19, desc[UR10][R16.64+0x2000] ;  /* 0x0020000a10137981 */ /* 0x000168000c1e9900 */
[----:B------:R0:W5:Y:S04]  /*4490*/  LDG.E.CONSTANT R18, desc[UR10][R16.64+0x3000] ;  /* 0x0030000a10127981 */ /* 0x000168000c1e9900 */
[----:B------:R0:W5:Y:S04]  /*44a0*/  LDG.E.CONSTANT R11, desc[UR10][R16.64+0x4000] ;  /* 0x0040000a100b7981 */ /* 0x000168000c1e9900 */
[----:B------:R0:W5:Y:S04]  /*44b0*/  LDG.E.64.CONSTANT R2, desc[UR10][R16.64+0x1008] ;  /* 0x0010080a10027981 */ /* 0x000168000c1e9b00 */
[----:B------:R0:W5:Y:S04]  /*44c0*/  LDG.E.64.CONSTANT R6, desc[UR10][R16.64+0x2008] ;  /* 0x0020080a10067981 */ /* 0x000168000c1e9b00 */
[----:B------:R0:W5:Y:S04]  /*44d0*/  LDG.E.64.CONSTANT R12, desc[UR10][R16.64+0x3008] ;  /* 0x0030080a100c7981 */ /* 0x000168000c1e9b00 */
[----:B------:R0:W5:Y:S01]  /*44e0*/  LDG.E.64.CONSTANT R14, desc[UR10][R16.64+0x4008] ;  /* 0x0040080a100e7981 */ /* 0x000162000c1e9b00 */
        /* <DEDUP_REMOVED lines=18> */
.L_x_518:
[----:B------:R-:W-:Y:S05]  /*4610*/  BSYNC.RECONVERGENT B1 ;  /* 0x0000000000017941 */ /* 0x000fea0003800200 */
.L_x_517:
        /* <DEDUP_REMOVED lines=17> */
.L_x_520:
[----:B------:R-:W-:Y:S05]  /*4730*/  BSYNC.RECONVERGENT B1 ;  /* 0x0000000000017941 */ /* 0x000fea0003800200 */
.L_x_519:
        /* <DEDUP_REMOVED lines=17> */
.L_x_522:
[----:B------:R-:W-:Y:S05]  /*4850*/  BSYNC.RECONVERGENT B1 ;  /* 0x0000000000017941 */ /* 0x000fea0003800200 */
.L_x_521:
        /* <DEDUP_REMOVED lines=17> */
.L_x_524:
[----:B------:R-:W-:Y:S05]  /*4970*/  BSYNC.RECONVERGENT B1 ;  /* 0x0000000000017941 */ /* 0x000fea0003800200 */
.L_x_523:
[----:B------:R-:W-:Y:S01]  /*4980*/  FSETP.GEU.AND P0, PT, R2, R11, PT ;  /* 0x0000000b0200720b */ /* 0x000fe20003f0e000 */
[----:B------:R-:W-:Y:S01]  /*4990*/  BSSY.RECONVERGENT B1, `(.L_x_525) ;  /* 0x0000011000017945 */ /* 0x000fe20003800200 */
[----:B------:R-:W-:Y:S01]  /*49a0*/  IADD3 R5, P2, PT, R5, 0x500, RZ ;  /* 0x0000050005057810 */ /* 0x000fe20007f5e0ff */
[----:B------:R-:W-:Y:S02]  /*49b0*/  IMAD.MOV.U32 R10, RZ, RZ, R2 ;  /* 0x000000ffff0a7224 */ /* 0x000fe400078e0002 */
[----:B------:R-:W-:Y:S02]  /*49c0*/  IMAD.MOV.U32 R8, RZ, RZ, R7 ;  /* 0x000000ffff087224 */ /* 0x000fe400078e0007 */
[----:B------:R-:W-:-:S06]  /*49d0*/  IMAD.MOV.U32 R9, RZ, RZ, R17 ;  /* 0x000000ffff097224 */ /* 0x000fcc00078e0011 */
        /* <DEDUP_REMOVED lines=12> */
.L_x_526:
[----:B------:R-:W-:Y:S05]  /*4aa0*/  BSYNC.RECONVERGENT B1 ;  /* 0x0000000000017941 */ /* 0x000fea0003800200 */
.L_x_525:
[----:B------:R-:W-:-:S07]  /*4ab0*/  IMAD.X R4, RZ, RZ, R4, P2 ;  /* 0x000000ffff047224 */ /* 0x000fce00010e0604 */
.L_x_494:
[----:B------:R-:W0:Y:S02]  /*4ac0*/  LDCU UR4, c[0x0][0x390] ;  /* 0x00007200ff0477ac */ /* 0x000e240008000800 */
[----:B0-----:R-:W-:Y:S02]  /*4ad0*/  USHF.R.S32.HI UR5, URZ, 0x1f, UR4 ;  /* 0x0000001fff057899 */ /* 0x001fe40008011404 */
[----:B------:R-:W-:-:S04]  /*4ae0*/  ISETP.GE.U32.AND P0, PT, R5, UR4, PT ;  /* 0x0000000405007c0c */ /* 0x000fc8000bf06070 */
[----:B------:R-:W-:-:S13]  /*4af0*/  ISETP.GE.AND.EX P0, PT, R4, UR5, PT, P0 ;  /* 0x0000000504007c0c */ /* 0x000fda000bf06300 */
[----:B------:R-:W-:Y:S05]  /*4b00*/  @P0 BRA `(.L_x_527) ;  /* 0x00000008003c0947 */ /* 0x000fea0003800000 */
[----:B------:R-:W-:Y:S01]  /*4b10*/  IADD3 R3, PT, PT, -R5, UR4, RZ ;  /* 0x0000000405037c10 */ /* 0x000fe2000fffe1ff */
[----:B------:R-:W-:Y:S03]  /*4b20*/  BSSY.RECONVERGENT B1, `(.L_x_527) ;  /* 0x000008d000017945 */ /* 0x000fe60003800200 */
[----:B------:R-:W-:-:S13]  /*4b30*/  ISETP.GE.AND P0, PT, R0, R3, PT ;  /* 0x000000030000720c */ /* 0x000fda0003f06270 */
[----:B------:R-:W-:Y:S05]  /*4b40*/  @P0 BRA `(.L_x_528) ;  /* 0x0000000800280947 */ /* 0x000fea0003800000 */
[----:B------:R-:W-:Y:S01]  /*4b50*/  LOP3.LUT R2, RZ, R0, RZ, 0x33, !PT ;  /* 0x00000000ff027212 */ /* 0x000fe200078e33ff */
[----:B------:R-:W-:Y:S03]  /*4b60*/  BSSY.RECONVERGENT B2, `(.L_x_529) ;  /* 0x000002a000027945 */ /* 0x000fe60003800200 */
[----:B------:R-:W-:-:S04]  /*4b70*/  IADD3 R18, PT, PT, -R5, UR4, R2 ;  /* 0x0000000405127c10 */ /* 0x000fc8000fffe102 */
[----:B------:R-:W-:-:S04]  /*4b80*/  LOP3.LUT R2, R18, 0x300, RZ, 0xc0, !PT ;  /* 0x0000030012027812 */ /* 0x000fc800078ec0ff */
[----:B------:R-:W-:Y:S01]  /*4b90*/  ISETP.NE.AND P0, PT, R2, 0x300, PT ;  /* 0x000003000200780c */ /* 0x000fe20003f05270 */
[----:B------:R-:W-:-:S12]  /*4ba0*/  IMAD.MOV.U32 R2, RZ, RZ, R0 ;  /* 0x000000ffff027224 */ /* 0x000fd800078e0000 */
[----:B------:R-:W-:Y:S05]  /*4bb0*/  @!P0 BRA `(.L_x_530) ;  /* 0x0000000000908947 */ /* 0x000fea0003800000 */
[----:B------:R-:W0:Y:S01]  /*4bc0*/  LDCU.64 UR6, c[0x0][0x380] ;  /* 0x00007000ff0677ac */ /* 0x000e220008000a00 */
[----:B------:R-:W-:Y:S02]  /*4bd0*/  IADD3 R7, P0, PT, R0, R5, RZ ;  /* 0x0000000500077210 */ /* 0x000fe40007f1e0ff */
[----:B------:R-:W-:-:S03]  /*4be0*/  LEA.HI R2, R18, 0x1, RZ, 0x18 ;  /* 0x0000000112027811 */ /* 0x000fc600078fc0ff */
[----:B------:R-:W-:Y:S01]  /*4bf0*/  IMAD.X R12, RZ, RZ, R4, P0 ;  /* 0x000000ffff0c7224 */ /* 0x000fe200000e0604 */
[----:B------:R-:W-:Y:S01]  /*4c00*/  LOP3.LUT R6, R2, 0x3, RZ, 0xc0, !PT ;  /* 0x0000000302067812 */ /* 0x000fe200078ec0ff */
[----:B------:R-:W-:-:S04]  /*4c10*/  IMAD.MOV.U32 R2, RZ, RZ, R0 ;  /* 0x000000ffff027224 */ /* 0x000fc800078e0000 */
[----:B------:R-:W-:Y:S01]  /*4c20*/  IMAD.MOV R11, RZ, RZ, -R6 ;  /* 0x000000ffff0b7224 */ /* 0x000fe200078e0a06 */
[----:B0-----:R-:W-:-:S04]  /*4c30*/  LEA R16, P1, R7, UR6, 0x4 ;  /* 0x0000000607107c11 */ /* 0x001fc8000f8220ff */
[----:B------:R-:W-:-:S09]  /*4c40*/  LEA.HI.X R7, R7, UR7, R12, 0x4, P1 ;  /* 0x0000000707077c11 */ /* 0x000fd200088f240c */
.L_x_533:
[----:B------:R-:W-:-:S05]  /*4c50*/  IMAD.MOV.U32 R6, RZ, RZ, R16 ;  /* 0x000000ffff067224 */ /* 0x000fca00078e0010 */
[----:B------:R-:W2:Y:S01]  /*4c60*/  LDG.E.CONSTANT R19, desc[UR10][R6.64] ;  /* 0x0000000a06137981 */ /* 0x000ea2000c1e9900 */
[----:B------:R-:W-:Y:S01]  /*4c70*/  VIADD R11, R11, 0x1 ;  /* 0x000000010b0b7836 */ /* 0x000fe20000000000 */
[----:B------:R-:W-:Y:S01]  /*4c80*/  BSSY.RECONVERGENT B3, `(.L_x_531) ;  /* 0x0000014000037945 */ /* 0x000fe20003800200 */
[----:B------:R-:W-:-:S03]  /*4c90*/  IADD3 R16, P3, PT, R6, 0x1000, RZ ;  /* 0x0000100006107810 */ /* 0x000fc60007f7e0ff */
[----:B------:R-:W-:Y:S02]  /*4ca0*/  ISETP.NE.AND P2, PT, R11, RZ, PT ;  /* 0x000000ff0b00720c */ /* 0x000fe40003f45270 */
[----:B--2---:R-:W-:-:S13]  /*4cb0*/  FSETP.GEU.AND P0, PT, R10, R19, PT ;  /* 0x000000130a00720b */ /* 0x004fda0003f0e000 */
[----:B------:R-:W-:Y:S05]  /*4cc0*/  @!P0 BRA `(.L_x_532) ;  /* 0x00000000003c8947 */ /* 0x000fea0003800000 */
[----:B------:R-:W2:Y:S01]  /*4cd0*/  LDG.E.64.CONSTANT R12, desc[UR10][R6.64+0x8] ;  /* 0x0000080a060c7981 */ /* 0x000ea2000c1e9b00 */
[----:B------:R-:W-:Y:S01]  /*4ce0*/  FSETP.GEU.AND P4, PT, R19, R10, PT ;  /* 0x0000000a1300720b */ /* 0x000fe20003f8e000 */
[----:B------:R-:W-:Y:S02]  /*4cf0*/  IMAD.MOV.U32 R15, RZ, RZ, R8 ;  /* 0x000000ffff0f7224 */ /* 0x000fe400078e0008 */
[----:B------:R-:W-:Y:S02]  /*4d00*/  IMAD.MOV.U32 R17, RZ, RZ, R9 ;  /* 0x000000ffff117224 */ /* 0x000fe400078e0009 */
[----:B------:R-:W-:Y:S02]  /*4d10*/  IMAD.MOV.U32 R14, RZ, RZ, R10 ;  /* 0x000000ffff0e7224 */ /* 0x000fe400078e000a */
[----:B------:R-:W-:-:S06]  /*4d20*/  IMAD.MOV.U32 R10, RZ, RZ, R19 ;  /* 0x000000ffff0a7224 */ /* 0x000fcc00078e0013 */
        /* <DEDUP_REMOVED lines=9> */
.L_x_532:
[----:B------:R-:W-:Y:S05]  /*4dc0*/  BSYNC.RECONVERGENT B3 ;  /* 0x0000000000037941 */ /* 0x000fea0003800200 */
.L_x_531:
[----:B------:R-:W-:Y:S02]  /*4dd0*/  IMAD.X R7, RZ, RZ, R7, P3 ;  /* 0x000000ffff077224 */ /* 0x000fe400018e0607 */
[----:B------:R-:W-:Y:S01]  /*4de0*/  VIADD R2, R2, 0x100 ;  /* 0x0000010002027836 */ /* 0x000fe20000000000 */
[----:B------:R-:W-:Y:S06]  /*4df0*/  @P2 BRA `(.L_x_533) ;  /* 0xfffffffc00942947 */ /* 0x000fec000383ffff */
.L_x_530:
[----:B------:R-:W-:Y:S05]  /*4e00*/  BSYNC.RECONVERGENT B2 ;  /* 0x0000000000027941 */ /* 0x000fea0003800200 */
.L_x_529:
[----:B------:R-:W-:-:S13]  /*4e10*/  ISETP.GE.U32.AND P0, PT, R18, 0x300, PT ;  /* 0x000003001200780c */ /* 0x000fda0003f06070 */
[----:B------:R-:W-:Y:S05]  /*4e20*/  @!P0 BRA `(.L_x_528) ;  /* 0x0000000400708947 */ /* 0x000fea0003800000 */
[----:B------:R-:W0:Y:S01]  /*4e30*/  LDCU.64 UR6, c[0x0][0x380] ;  /* 0x00007000ff0677ac */ /* 0x000e220008000a00 */
[----:B------:R-:W-:-:S05]  /*4e40*/  IADD3 R6, P0, PT, R2, R5, RZ ;  /* 0x0000000502067210 */ /* 0x000fca0007f1e0ff */
[----:B------:R-:W-:Y:S01]  /*4e50*/  IMAD.X R7, RZ, RZ, R4, P0 ;  /* 0x000000ffff077224 */ /* 0x000fe200000e0604 */
[----:B0-----:R-:W-:-:S04]  /*4e60*/  LEA R5, P1, R6, UR6, 0x4 ;  /* 0x0000000606057c11 */ /* 0x001fc8000f8220ff */
[----:B------:R-:W-:Y:S02]  /*4e70*/  IADD3 R4, P0, PT, R5, 0x3008, RZ ;  /* 0x0000300805047810 */ /* 0x000fe40007f1e0ff */
[----:B------:R-:W-:-:S05]  /*4e80*/  LEA.HI.X R5, R6, UR7, R7, 0x4, P1 ;  /* 0x0000000706057c11 */ /* 0x000fca00088f2407 */
[----:B------:R-:W-:-:S07]  /*4e90*/  IMAD.X R5, RZ, RZ, R5, P0 ;  /* 0x000000ffff057224 */ /* 0x000fce00000e0605 */
.L_x_542:
[----:B------:R-:W2:Y:S04]  /*4ea0*/  LDG.E.CONSTANT R17, desc[UR10][R4.64+-0x3008] ;  /* 0xffcff80a04117981 */ /* 0x000ea8000c1e9900 */
[----:B------:R0:W5:Y:S04]  /*4eb0*/  LDG.E.CONSTANT R12, desc[UR10][R4.64+-0x2008] ;  /* 0xffdff80a040c7981 */ /* 0x000168000c1e9900 */
        /* <DEDUP_REMOVED lines=20> */
.L_x_535:
[----:B------:R-:W-:Y:S05]  /*5000*/  BSYNC.RECONVERGENT B2 ;  /* 0x0000000000027941 */ /* 0x000fea0003800200 */
.L_x_534:
        /* <DEDUP_REMOVED lines=18> */
.L_x_537:
[----:B------:R-:W-:Y:S05]  /*5130*/  BSYNC.RECONVERGENT B2 ;  /* 0x0000000000027941 */ /* 0x000fea0003800200 */
.L_x_536:
        /* <DEDUP_REMOVED lines=18> */
.L_x_539:
[----:B------:R-:W-:Y:S05]  /*5260*/  BSYNC.RECONVERGENT B2 ;  /* 0x0000000000027941 */ /* 0x000fea0003800200 */
.L_x_538:
        /* <DEDUP_REMOVED lines=18> */
.L_x_541:
[----:B------:R-:W-:Y:S05]  /*5390*/  BSYNC.RECONVERGENT B2 ;  /* 0x0000000000027941 */ /* 0x000fea0003800200 */
.L_x_540:
[----:B------:R-:W-:Y:S01]  /*53a0*/  VIADD R2, R2, 0x400 ;  /* 0x0000040002027836 */ /* 0x000fe20000000000 */
[----:B------:R-:W-:-:S04]  /*53b0*/  IADD3 R4, P1, PT, R4, 0x4000, RZ ;  /* 0x0000400004047810 */ /* 0x000fc80007f3e0ff */
[----:B------:R-:W-:Y:S01]  /*53c0*/  ISETP.GE.AND P0, PT, R2, R3, PT ;  /* 0x000000030200720c */ /* 0x000fe20003f06270 */
[----:B------:R-:W-:-:S12]  /*53d0*/  IMAD.X R5, RZ, RZ, R5, P1 ;  /* 0x000000ffff057224 */ /* 0x000fd800008e0605 */
[----:B------:R-:W-:Y:S05]  /*53e0*/  @!P0 BRA `(.L_x_542) ;  /* 0xfffffff800ac8947 */ /* 0x000fea000383ffff */
.L_x_528:
[----:B------:R-:W-:Y:S05]  /*53f0*/  BSYNC.RECONVERGENT B1 ;  /* 0x0000000000017941 */ /* 0x000fea0003800200 */
.L_x_527:
[----:B------:R-:W0:Y:S01]  /*5400*/  S2R R13, SR_LANEID ;  /* 0x00000000000d7919 */ /* 0x000e220000000000 */
[----:B------:R-:W-:Y:S01]  /*5410*/  BSSY.RECONVERGENT B1, `(.L_x_543) ;  /* 0x0000015000017945 */ /* 0x000fe20003800200 */
[----:B------:R-:W-:Y:S01]  /*5420*/  IMAD.MOV.U32 R2, RZ, RZ, R10 ;  /* 0x000000ffff027224 */ /* 0x000fe200078e000a */
[----:B------:R-:W1:Y:S01]  /*5430*/  SHFL.DOWN PT, R3, R10, 0x1, 0x1f ;  /* 0x08201f000a037f89 */ /* 0x000e6200000e0000 */
[----:B------:R-:W-:Y:S02]  /*5440*/  IMAD.MOV.U32 R4, RZ, RZ, R8 ;  /* 0x000000ffff047224 */ /* 0x000fe400078e0008 */
[----:B------:R-:W-:Y:S01]  /*5450*/  IMAD.MOV.U32 R7, RZ, RZ, R9 ;  /* 0x000000ffff077224 */ /* 0x000fe200078e0009 */
[----:B------:R2:W3:Y:S04]  /*5460*/  SHFL.DOWN PT, R5, R8, 0x1, 0x1f ;  /* 0x08201f0008057f89 */ /* 0x0004e800000e0000 */
[----:B------:R2:W4:Y:S01]  /*5470*/  SHFL.DOWN PT, R6, R9, 0x1, 0x1f ;  /* 0x08201f0009067f89 */ /* 0x00052200000e0000 */
[----:B-1----:R-:W-:-:S04]  /*5480*/  FSETP.GEU.AND P0, PT, R10, R3, PT ;  /* 0x000000030a00720b */ /* 0x002fc80003f0e000 */
[----:B0-----:R-:W-:-:S13]  /*5490*/  ISETP.GT.OR P0, PT, R13, 0x1e, !P0 ;  /* 0x0000001e0d00780c */ /* 0x001fda0004704670 */
[----:B--234-:R-:W-:Y:S05]  /*54a0*/  @P0 BRA `(.L_x_544) ;  /* 0x00000000002c0947 */ /* 0x01cfea0003800000 */
        /* <DEDUP_REMOVED lines=11> */
.L_x_544:
[----:B------:R-:W-:Y:S05]  /*5560*/  BSYNC.RECONVERGENT B1 ;  /* 0x0000000000017941 */ /* 0x000fea0003800200 */
.L_x_543:
        /* <DEDUP_REMOVED lines=21> */
.L_x_546:
[----:B------:R-:W-:Y:S05]  /*56c0*/  BSYNC.RECONVERGENT B1 ;  /* 0x0000000000017941 */ /* 0x000fea0003800200 */
.L_x_545:
        /* <DEDUP_REMOVED lines=21> */
.L_x_548:
[----:B------:R-:W-:Y:S05]  /*5820*/  BSYNC.RECONVERGENT B1 ;  /* 0x0000000000017941 */ /* 0x000fea0003800200 */
.L_x_547:
        /* <DEDUP_REMOVED lines=21> */
.L_x_550:
[----:B------:R-:W-:Y:S05]  /*5980*/  BSYNC.RECONVERGENT B1 ;  /* 0x0000000000017941 */ /* 0x000fea0003800200 */
.L_x_549:
        /* <DEDUP_REMOVED lines=22> */
.L_x_552:
[----:B------:R-:W-:Y:S05]  /*5af0*/  BSYNC.RECONVERGENT B1 ;  /* 0x0000000000017941 */ /* 0x000fea0003800200 */
.L_x_551:
        /* <DEDUP_REMOVED lines=12> */
.L_x_554:
[----:B------:R-:W-:Y:S05]  /*5bc0*/  BSYNC.RECONVERGENT B1 ;  /* 0x0000000000017941 */ /* 0x000fea0003800200 */
.L_x_553:
        /* <DEDUP_REMOVED lines=31> */
.L_x_556:
[----:B------:R-:W-:Y:S05]  /*5dc0*/  BSYNC.RECONVERGENT B1 ;  /* 0x0000000000017941 */ /* 0x000fea0003800200 */
.L_x_555:
        /* <DEDUP_REMOVED lines=18> */
.L_x_558:
[----:B------:R-:W-:Y:S05]  /*5ef0*/  BSYNC.RECONVERGENT B1 ;  /* 0x0000000000017941 */ /* 0x000fea0003800200 */
.L_x_557:
        /* <DEDUP_REMOVED lines=18> */
.L_x_560:
[----:B------:R-:W-:Y:S05]  /*6020*/  BSYNC.RECONVERGENT B1 ;  /* 0x0000000000017941 */ /* 0x000fea0003800200 */
.L_x_559:
        /* <DEDUP_REMOVED lines=18> */
.L_x_562:
[----:B------:R-:W-:Y:S05]  /*6150*/  BSYNC.RECONVERGENT B1 ;  /* 0x0000000000017941 */ /* 0x000fea0003800200 */
.L_x_561:
        /* <DEDUP_REMOVED lines=18> */
.L_x_564:
[----:B------:R-:W-:Y:S05]  /*6280*/  BSYNC.RECONVERGENT B1 ;  /* 0x0000000000017941 */ /* 0x000fea0003800200 */
.L_x_563:
        /* <DEDUP_REMOVED lines=18> */
.L_x_566:
[----:B------:R-:W-:Y:S05]  /*63b0*/  BSYNC.RECONVERGENT B1 ;  /* 0x0000000000017941 */ /* 0x000fea0003800200 */
.L_x_565:
[----:B------:R-:W-:Y:S01]  /*63c0*/  FSETP.GEU.AND P0, PT, R7, R0, PT ;  /* 0x000000000700720b */ /* 0x000fe20003f0e000 */
[----:B------:R-:W-:Y:S02]  /*63d0*/  IMAD.MOV.U32 R2, RZ, RZ, R7 ;  /* 0x000000ffff027224 */ /* 0x000fe400078e0007 */
[----:B------:R-:W-:Y:S02]  /*63e0*/  IMAD.MOV.U32 R3, RZ, RZ, R9 ;  /* 0x000000ffff037224 */ /* 0x000fe400078e0009 */
[----:B------:R-:W-:-:S08]  /*63f0*/  IMAD.MOV.U32 R4, RZ, RZ, R8 ;  /* 0x000000ffff047224 */ /* 0x000fd000078e0008 */
        /* <DEDUP_REMOVED lines=13> */
.L_x_449:
[----:B------:R-:W-:Y:S05]  /*64d0*/  BSYNC.RECONVERGENT B0 ;  /* 0x0000000000007941 */ /* 0x000fea0003800200 */
.L_x_416:
[----:B------:R-:W-:Y:S05]  /*64e0*/  @P1 EXIT ;  /* 0x000000000000194d */ /* 0x000fea0003800000 */
[----:B0-----:R-:W0:Y:S01]  /*64f0*/  LDC.64 R6, c[0x0][0x388] ;  /* 0x0000e200ff067b82 */ /* 0x001e220000000a00 */
[----:B------:R-:W-:Y:S02]  /*6500*/  IMAD.MOV.U32 R5, RZ, RZ, R4 ;  /* 0x000000ffff057224 */ /* 0x000fe400078e0004 */
[----:B------:R-:W-:-:S05]  /*6510*/  IMAD.MOV.U32 R4, RZ, RZ, R3 ;  /* 0x000000ffff047224 */ /* 0x000fca00078e0003 */
[----:B0-----:R-:W-:Y:S04]  /*6520*/  STG.E.64 desc[UR10][R6.64+0x8], R4 ;  /* 0x0000080406007986 */ /* 0x001fe8000c101b0a */
[----:B------:R-:W-:Y:S01]  /*6530*/  STG.E desc[UR10][R6.64], R2 ;  /* 0x0000000206007986 */ /* 0x000fe2000c10190a */
[----:B------:R-:W-:Y:S05]  /*6540*/  EXIT ;  /* 0x000000000000794d */ /* 0x000fea0003800000 */
.L_x_567:
        /* <DEDUP_REMOVED lines=11> */
.L_x_1946:


//--------------------- .text._ZN6thrust24THRUST_300001_SM_1000_NS8cuda_cub4core6detail13_kernel_agentINS1_8__reduce11ReduceAgentINS0_12zip_iteratorIN4cuda3std3__45tupleIJNS0_10device_ptrIKfEENS0_17counting_iteratorIlNS0_11use_defaultESG_SG_EEEEEEEPNSB_IJflEEESK_lNS1_9__extrema9arg_min_fIflNSA_4lessIfEEEEEEJSJ_SL_lN3cub18CUB_300001_SM_100013GridEvenShareIlEENST_9GridQueueIyEESQ_EEEvDpT0_ --------------------------
	.section	.text._ZN6thrust24THRUST_300001_SM_1000_NS8cuda_cub4core6detail13_kernel_agentINS1_8__reduce11ReduceAgentINS0_12zip_iteratorIN4cuda3std3__45tupleIJNS0_10device_ptrIKfEENS0_17counting_iteratorIlNS0_11use_defaultESG_SG_EEEEEEEPNSB_IJflEEESK_lNS1_9__extrema9arg_min_fIflNSA_4lessIfEEEEEEJSJ_SL_lN3cub18CUB_300001_SM_100013GridEvenShareIlEENST_9GridQueueIyEESQ_EEEvDpT0_,"ax",@progbits
	.align	128
        .global         _ZN6thrust24THRUST_300001_SM_1000_NS8cuda_cub4core6detail13_kernel_agentINS1_8__reduce11ReduceAgentINS0_12zip_iteratorIN4cuda3std3__45tupleIJNS0_10device_ptrIKfEENS0_17counting_iteratorIlNS0_11use_defaultESG_SG_EEEEEEEPNSB_IJflEEESK_lNS1_9__extrema9arg_min_fIflNSA_4lessIfEEEEEEJSJ_SL_lN3cub18CUB_300001_SM_100013GridEvenShareIlEENST_9GridQueueIyEESQ_EEEvDpT0_
        .type           _ZN6thrust24THRUST_300001_SM_1000_NS8cuda_cub4core6detail13_kernel_agentINS1_8__reduce11ReduceAgentINS0_12zip_iteratorIN4cuda3std3__45tupleIJNS0_10device_ptrIKfEENS0_17counting_iteratorIlNS0_11use_defaultESG_SG_EEEEEEEPNSB_IJflEEESK_lNS1_9__extrema9arg_min_fIflNSA_4lessIfEEEEEEJSJ_SL_lN3cub18CUB_300001_SM_100013GridEvenShareIlEENST_9GridQueueIyEESQ_EEEvDpT0_,@function
        .size           _ZN6thrust24THRUST_300001_SM_1000_NS8cuda_cub4core6detail13_kernel_agentINS1_8__reduce11ReduceAgentINS0_12zip_iteratorIN4cuda3std3__45tupleIJNS0_10device_ptrIKfEENS0_17counting_iteratorIlNS0_11use_defaultESG_SG_EEEEEEEPNSB_IJflEEESK_lNS1_9__extrema9arg_min_fIflNSA_4lessIfEEEEEEJSJ_SL_lN3cub18CUB_300001_SM_100013GridEvenShareIlEENST_9GridQueueIyEESQ_EEEvDpT0_,(.L_x_1947 - _ZN6thrust24THRUST_300001_SM_1000_NS8cuda_cub4core6detail13_kernel_agentINS1_8__reduce11ReduceAgentINS0_12zip_iteratorIN4cuda3std3__45tupleIJNS0_10device_ptrIKfEENS0_17counting_iteratorIlNS0_11use_defaultESG_SG_EEEEEEEPNSB_IJflEEESK_lNS1_9__extrema9arg_min_fIflNSA_4lessIfEEEEEEJSJ_SL_lN3cub18CUB_300001_SM_100013GridEvenShareIlEENST_9GridQueueIyEESQ_EEEvDpT0_)
        .other          _ZN6thrust24THRUST_300001_SM_1000_NS8cuda_cub4core6detail13_kernel_agentINS1_8__reduce11ReduceAgentINS0_12zip_iteratorIN4cuda3std3__45tupleIJNS0_10device_ptrIKfEENS0_17counting_iteratorIlNS0_11use_defaultESG_SG_EEEEEEEPNSB_IJflEEESK_lNS1_9__extrema9arg_min_fIflNSA_4lessIfEEEEEEJSJ_SL_lN3cub18CUB_300001_SM_100013GridEvenShareIlEENST_9GridQueueIyEESQ_EEEvDpT0_,@"STO_CUDA_ENTRY STV_DEFAULT"
_ZN6thrust24THRUST_300001_SM_1000_NS8cuda_cub4core6detail13_kernel_agentINS1_8__reduce11ReduceAgentINS0_12zip_iteratorIN4cuda3std3__45tupleIJNS0_10device_ptrIKfEENS0_17counting_iteratorIlNS0_11use_defaultESG_SG_EEEEEEEPNSB_IJflEEESK_lNS1_9__extrema9arg_min_fIflNSA_4lessIfEEEEEEJSJ_SL_lN3cub18CUB_300001_SM_100013GridEvenShareIlEENST_9GridQueueIyEESQ_EEEvDpT0_:
.text._ZN6thrust24THRUST_300001_SM_1000_NS8cuda_cub4core6detail13_kernel_agentINS1_8__reduce11ReduceAgentINS0_12zip_iteratorIN4cuda3std3__45tupleIJNS0_10device_ptrIKfEENS0_17counting_iteratorIlNS0_11use_defaultESG_SG_EEEEEEEPNSB_IJflEEESK_lNS1_9__extrema9arg_min_fIflNSA_4lessIfEEEEEEJSJ_SL_lN3cub18CUB_300001_SM_100013GridEvenShareIlEENST_9GridQueueIyEESQ_EEEvDpT0_:
[----:B------:R-:W-:Y:S01]  /*0000*/  LDC R1, c[0x0][0x37c] ;  /* 0x0000df00ff017b82 */ /* 0x000fe20000000800 */
[----:B------:R-:W0:Y:S01]  /*0010*/  S2R R0, SR_CTAID.X ;  /* 0x0000000000007919 */ /* 0x000e220000002500 */
[----:B------:R-:W1:Y:S01]  /*0020*/  LDCU.64 UR4, c[0x0][0x398] ;  /* 0x00007300ff0477ac */ /* 0x000e620008000a00 */
[----:B------:R-:W-:Y:S01]  /*0030*/  BSSY.RECONVERGENT B0, `(.L_x_568) ;  /* 0x00005a6000007945 */ /* 0x000fe20003800200 */
[----:B------:R-:W2:Y:S01]  /*0040*/  LDCU UR6, c[0x0][0x370] ;  /* 0x00006e00ff0677ac */ /* 0x000ea20008000800 */
[----:B------:R-:W3:Y:S01]  /*0050*/  LDCU.64 UR10, c[0x0][0x358] ;  /* 0x00006b00ff0a77ac */ /* 0x000ee20008000a00 */
[----:B-1----:R-:W-:Y:S02]  /*0060*/  IMAD.U32 R15, RZ, RZ, UR4 ;  /* 0x00000004ff0f7e24 */ /* 0x002fe4000f8e00ff */
[----:B------:R-:W-:Y:S01]  /*0070*/  IMAD.U32 R12, RZ, RZ, UR5 ;  /* 0x00000005ff0c7e24 */ /* 0x000fe2000f8e00ff */
[----:B--2---:R-:W-:Y:S01]  /*0080*/  UIMAD UR6, UR6, 0x500, URZ ;  /* 0x00000500060678a4 */ /* 0x004fe2000f8e02ff */
[----:B0-----:R-:W-:-:S05]  /*0090*/  IMAD R7, R0, 0x500, RZ ;  /* 0x0000050000077824 */ /* 0x001fca00078e02ff */
[----:B------:R-:W-:-:S04]  /*00a0*/  IADD3 R2, P1, PT, R7, 0x500, RZ ;  /* 0x0000050007027810 */ /* 0x000fc80007f3e0ff */
[----:B------:R-:W-:Y:S01]  /*00b0*/  ISETP.GT.U32.AND P0, PT, R2, R15, PT ;  /* 0x0000000f0200720c */ /* 0x000fe20003f04070 */
[----:B------:R-:W-:-:S05]  /*00c0*/  IMAD.X R3, RZ, RZ, RZ, P1 ;  /* 0x000000ffff037224 */ /* 0x000fca00008e06ff */
[----:B------:R-:W-:-:S13]  /*00d0*/  ISETP.GT.AND.EX P0, PT, R3, R12, PT, P0 ;  /* 0x0000000c0300720c */ /* 0x000fda0003f04300 */
[----:B---3--:R-:W-:Y:S05]  /*00e0*/  @!P0 BRA `(.L_x_569) ;  /* 0x0000003000288947 */ /* 0x008fea0003800000 */
[----:B------:R-:W0:Y:S01]  /*00f0*/  S2R R6, SR_TID.X ;  /* 0x0000000000067919 */ /* 0x000e220000002100 */
[----:B------:R-:W-:Y:S01]  /*0100*/  IMAD.IADD R9, R15, 0x1, -R7 ;  /* 0x000000010f097824 */ /* 0x000fe200078e0a07 */
[----:B------:R-:W-:Y:S01]  /*0110*/  BSSY.RECONVERGENT B1, `(.L_x_570) ;  /* 0x000000f000017945 */ /* 0x000fe20003800200 */
[----:B------:R-:W-:Y:S01]  /*0120*/  IMAD.MOV.U32 R8, RZ, RZ, RZ ;  /* 0x000000ffff087224 */ /* 0x000fe200078e00ff */
[----:B------:R-:W-:Y:S02]  /*0130*/  CS2R R10, SRZ ;  /* 0x00000000000a7805 */ /* 0x000fe4000001ff00 */
[----:B0-----:R-:W-:Y:S01]  /*0140*/  ISETP.GE.AND P0, PT, R6, R9, PT ;  /* 0x000000090600720c */ /* 0x001fe20003f06270 */
[----:B------:R-:W-:-:S12]  /*0150*/  IMAD.MOV.U32 R12, RZ, RZ, R6 ;  /* 0x000000ffff0c7224 */ /* 0x000fd800078e0006 */
[----:B------:R-:W-:Y:S05]  /*0160*/  @P0 BRA `(.L_x_571) ;  /* 0x0000000000240947 */ /* 0x000fea0003800000 */
[----:B------:R-:W0:Y:S01]  /*0170*/  LDCU.128 UR4, c[0x0][0x380] ;  /* 0x00007000ff0477ac */ /* 0x000e220008000c00 */
[----:B------:R-:W-:-:S05]  /*0180*/  IADD3 R10, P0, PT, R7, R6, RZ ;  /* 0x00000006070a7210 */ /* 0x000fca0007f1e0ff */
[----:B------:R-:W-:Y:S01]  /*0190*/  IMAD.X R11, RZ, RZ, RZ, P0 ;  /* 0x000000ffff0b7224 */ /* 0x000fe200000e06ff */
[----:B0-----:R-:W-:-:S04]  /*01a0*/  LEA R2, P1, R10, UR4, 0x2 ;  /* 0x000000040a027c11 */ /* 0x001fc8000f8210ff */
[----:B------:R-:W-:-:S05]  /*01b0*/  LEA.HI.X R3, R10, UR5, R11, 0x2, P1 ;  /* 0x000000050a037c11 */ /* 0x000fca00088f140b */
[----:B------:R0:W5:Y:S01]  /*01c0*/  LDG.E R8, desc[UR10][R2.64] ;  /* 0x0000000a02087981 */ /* 0x000162000c1e1900 */
[----:B------:R-:W-:Y:S01]  /*01d0*/  IADD3 R10, P0, PT, R10, UR6, RZ ;  /* 0x000000060a0a7c10 */ /* 0x000fe2000ff1e0ff */
[----:B------:R-:W-:-:S03]  /*01e0*/  VIADD R12, R6, 0x100 ;  /* 0x00000100060c7836 */ /* 0x000fc60000000000 */
[----:B------:R-:W-:-:S09]  /*01f0*/  IADD3.X R11, PT, PT, R11, UR7, RZ, P0, !PT ;  /* 0x000000070b0b7c10 */ /* 0x000fd200087fe4ff */
.L_x_571:
[----:B------:R-:W-:Y:S05]  /*0200*/  BSYNC.RECONVERGENT B1 ;  /* 0x0000000000017941 */ /* 0x000fea0003800200 */
.L_x_570:
[----:B------:R-:W-:Y:S01]  /*0210*/  ISETP.GE.AND P0, PT, R12, R9, PT ;  /* 0x000000090c00720c */ /* 0x000fe20003f06270 */
[----:B------:R-:W-:-:S12]  /*0220*/  BSSY.RECONVERGENT B1, `(.L_x_572) ;  /* 0x0000097000017945 */ /* 0x000fd80003800200 */
[----:B------:R-:W-:Y:S05]  /*0230*/  @P0 BRA `(.L_x_573) ;  /* 0x0000000800540947 */ /* 0x000fea0003800000 */
[----:B0-----:R-:W-:Y:S01]  /*0240*/  LOP3.LUT R2, RZ, R12, RZ, 0x33, !PT ;  /* 0x0000000cff027212 */ /* 0x001fe200078e33ff */
[----:B------:R-:W-:Y:S03]  /*0250*/  BSSY.RECONVERGENT B2, `(.L_x_574) ;  /* 0x000002c000027945 */ /* 0x000fe60003800200 */
[----:B------:R-:W-:-:S04]  /*0260*/  IADD3 R15, PT, PT, -R7, R15, R2 ;  /* 0x0000000f070f7210 */ /* 0x000fc80007ffe102 */
[----:B------:R-:W-:-:S04]  /*0270*/  LOP3.LUT R2, R15, 0x300, RZ, 0xc0, !PT ;  /* 0x000003000f027812 */ /* 0x000fc800078ec0ff */
[----:B------:R-:W-:-:S13]  /*0280*/  ISETP.NE.AND P0, PT, R2, 0x300, PT ;  /* 0x000003000200780c */ /* 0x000fda0003f05270 */
[----:B------:R-:W-:Y:S05]  /*0290*/  @!P0 BRA `(.L_x_575) ;  /* 0x00000000009c8947 */ /* 0x000fea0003800000 */
[----:B------:R-:W0:Y:S01]  /*02a0*/  LDCU.128 UR4, c[0x0][0x380] ;  /* 0x00007000ff0477ac */ /* 0x000e220008000c00 */
[----:B------:R-:W-:Y:S02]  /*02b0*/  IADD3 R14, P0, PT, R7, R12, RZ ;  /* 0x0000000c070e7210 */ /* 0x000fe40007f1e0ff */
[----:B------:R-:W-:-:S03]  /*02c0*/  LEA.HI R2, R15, 0x1, RZ, 0x18 ;  /* 0x000000010f027811 */ /* 0x000fc600078fc0ff */
[----:B------:R-:W-:Y:S01]  /*02d0*/  IMAD.X R3, RZ, RZ, RZ, P0 ;  /* 0x000000ffff037224 */ /* 0x000fe200000e06ff */
[----:B------:R-:W-:-:S05]  /*02e0*/  LOP3.LUT R2, R2, 0x3, RZ, 0xc0, !PT ;  /* 0x0000000302027812 */ /* 0x000fca00078ec0ff */
[----:B------:R-:W-:Y:S01]  /*02f0*/  IMAD.MOV R4, RZ, RZ, -R2 ;  /* 0x000000ffff047224 */ /* 0x000fe200078e0a02 */
[C---:B0-----:R-:W-:Y:S02]  /*0300*/  IADD3 R16, P1, PT, R14.reuse, UR6, RZ ;  /* 0x000000060e107c10 */ /* 0x041fe4000ff3e0ff */
[C---:B------:R-:W-:Y:S02]  /*0310*/  LEA R13, P2, R14.reuse, UR4, 0x2 ;  /* 0x000000040e0d7c11 */ /* 0x040fe4000f8410ff */
[----:B------:R-:W-:Y:S02]  /*0320*/  IADD3.X R18, PT, PT, R3, UR7, RZ, P1, !PT ;  /* 0x0000000703127c10 */ /* 0x000fe40008ffe4ff */
[----:B------:R-:W-:-:S09]  /*0330*/  LEA.HI.X R14, R14, UR5, R3, 0x2, P2 ;  /* 0x000000050e0e7c11 */ /* 0x000fd200090f1403 */
.L_x_578:
[----:B------:R-:W-:Y:S02]  /*0340*/  IMAD.MOV.U32 R2, RZ, RZ, R13 ;  /* 0x000000ffff027224 */ /* 0x000fe400078e000d */
[----:B------:R-:W-:-:S05]  /*0350*/  IMAD.MOV.U32 R3, RZ, RZ, R14 ;  /* 0x000000ffff037224 */ /* 0x000fca00078e000e */
[----:B------:R-:W2:Y:S01]  /*0360*/  LDG.E R17, desc[UR10][R2.64] ;  /* 0x0000000a02117981 */ /* 0x000ea2000c1e1900 */
[----:B------:R-:W-:Y:S01]  /*0370*/  VIADD R4, R4, 0x1 ;  /* 0x0000000104047836 */ /* 0x000fe20000000000 */
[----:B------:R-:W-:Y:S01]  /*0380*/  BSSY.RECONVERGENT B3, `(.L_x_576) ;  /* 0x0000013000037945 */ /* 0x000fe20003800200 */
[----:B------:R-:W-:-:S03]  /*0390*/  IADD3 R13, P3, PT, R13, 0x400, RZ ;  /* 0x000004000d0d7810 */ /* 0x000fc60007f7e0ff */
[----:B------:R-:W-:Y:S02]  /*03a0*/  ISETP.NE.AND P2, PT, R4, RZ, PT ;  /* 0x000000ff0400720c */ /* 0x000fe40003f45270 */
[----:B--2--5:R-:W-:-:S13]  /*03b0*/  FSETP.GEU.AND P0, PT, R8, R17, PT ;  /* 0x000000110800720b */ /* 0x024fda0003f0e000 */
[----:B------:R-:W-:Y:S05]  /*03c0*/  @!P0 BRA `(.L_x_577) ;  /* 0x0000000000388947 */ /* 0x000fea0003800000 */
[----:B------:R-:W-:Y:S01]  /*03d0*/  FSETP.GEU.AND P4, PT, R17, R8, PT ;  /* 0x000000081100720b */ /* 0x000fe20003f8e000 */
[----:B------:R-:W-:Y:S02]  /*03e0*/  IMAD.MOV.U32 R3, RZ, RZ, R10 ;  /* 0x000000ffff037224 */ /* 0x000fe400078e000a */
[----:B------:R-:W-:Y:S02]  /*03f0*/  IMAD.MOV.U32 R5, RZ, RZ, R11 ;  /* 0x000000ffff057224 */ /* 0x000fe400078e000b */
[----:B------:R-:W-:Y:S02]  /*0400*/  IMAD.MOV.U32 R2, RZ, RZ, R8 ;  /* 0x000000ffff027224 */ /* 0x000fe400078e0008 */
[----:B------:R-:W-:Y:S02]  /*0410*/  IMAD.MOV.U32 R8, RZ, RZ, R17 ;  /* 0x000000ffff087224 */ /* 0x000fe400078e0011 */
[----:B------:R-:W-:Y:S02]  /*0420*/  IMAD.MOV.U32 R10, RZ, RZ, R16 ;  /* 0x000000ffff0a7224 */ /* 0x000fe400078e0010 */
[----:B------:R-:W-:-:S02]  /*0430*/  IMAD.MOV.U32 R11, RZ, RZ, R18 ;  /* 0x000000ffff0b7224 */ /* 0x000fc400078e0012 */
[CC--:B------:R-:W-:Y:S02]  /*0440*/  @P4 ISETP.GE.U32.AND P0, PT, R3.reuse, R16.reuse, PT ;  /* 0x000000100300420c */ /* 0x0c0fe40003f06070 */
[----:B------:R-:W-:Y:S02]  /*0450*/  @P4 ISETP.LT.U32.AND P1, PT, R3, R16, PT ;  /* 0x000000100300420c */ /* 0x000fe40003f21070 */
[CC--:B------:R-:W-:Y:S02]  /*0460*/  @P4 ISETP.GE.AND.EX P0, PT, R5.reuse, R18.reuse, PT, P0 ;  /* 0x000000120500420c */ /* 0x0c0fe40003f06300 */
[----:B------:R-:W-:Y:S02]  /*0470*/  @P4 ISETP.LT.AND.EX P1, PT, R5, R18, PT, P1 ;  /* 0x000000120500420c */ /* 0x000fe40003f21310 */
[----:B------:R-:W-:Y:S02]  /*0480*/  @P4 FSEL R8, R2, R17, !P0 ;  /* 0x0000001102084208 */ /* 0x000fe40004000000 */
[----:B------:R-:W-:-:S02]  /*0490*/  @P4 SEL R10, R3, R16, P1 ;  /* 0x00000010030a4207 */ /* 0x000fc40000800000 */
[----:B------:R-:W-:-:S07]  /*04a0*/  @P4 SEL R11, R5, R18, P1 ;  /* 0x00000012050b4207 */ /* 0x000fce0000800000 */
.L_x_577:
[----:B------:R-:W-:Y:S05]  /*04b0*/  BSYNC.RECONVERGENT B3 ;  /* 0x0000000000037941 */ /* 0x000fea0003800200 */
.L_x_576:
[----:B------:R-:W-:Y:S01]  /*04c0*/  IADD3 R16, P0, PT, R16, 0x100, RZ ;  /* 0x0000010010107810 */ /* 0x000fe20007f1e0ff */
[----:B------:R-:W-:Y:S02]  /*04d0*/  VIADD R12, R12, 0x100 ;  /* 0x000001000c0c7836 */ /* 0x000fe40000000000 */
[----:B------:R-:W-:Y:S02]  /*04e0*/  IMAD.X R14, RZ, RZ, R14, P3 ;  /* 0x000000ffff0e7224 */ /* 0x000fe400018e060e */
[----:B------:R-:W-:Y:S01]  /*04f0*/  IMAD.X R18, RZ, RZ, R18, P0 ;  /* 0x000000ffff127224 */ /* 0x000fe200000e0612 */
[----:B------:R-:W-:Y:S07]  /*0500*/  @P2 BRA `(.L_x_578) ;  /* 0xfffffffc008c2947 */ /* 0x000fee000383ffff */
.L_x_575:
[----:B------:R-:W-:Y:S05]  /*0510*/  BSYNC.RECONVERGENT B2 ;  /* 0x0000000000027941 */ /* 0x000fea0003800200 */
.L_x_574:
[----:B------:R-:W-:-:S13]  /*0520*/  ISETP.GE.U32.AND P0, PT, R15, 0x300, PT ;  /* 0x000003000f00780c */ /* 0x000fda0003f06070 */
[----:B------:R-:W-:Y:S05]  /*0530*/  @!P0 BRA `(.L_x_573) ;  /* 0x0000000400948947 */ /* 0x000fea0003800000 */
[----:B------:R-:W0:Y:S01]  /*0540*/  LDC.64 R4, c[0x0][0x380] ;  /* 0x0000e000ff047b82 */ /* 0x000e220000000a00 */
[----:B------:R-:W-:-:S07]  /*0550*/  VIADD R12, R12, 0x200 ;  /* 0x000002000c0c7836 */ /* 0x000fce0000000000 */
[----:B------:R-:W1:Y:S02]  /*0560*/  LDC.64 R2, c[0x0][0x388] ;  /* 0x0000e200ff027b82 */ /* 0x000e640000000a00 */
.L_x_587:
[----:B------:R-:W-:-:S05]  /*0570*/  VIADD R14, R12, 0xfffffe00 ;  /* 0xfffffe000c0e7836 */ /* 0x000fca0000000000 */
[----:B------:R-:W-:-:S04]  /*0580*/  IADD3 R19, P0, PT, R7, R14, RZ ;  /* 0x0000000e07137210 */ /* 0x000fc80007f1e0ff */
[----:B------:R-:W-:Y:S02]  /*0590*/  LEA.HI.X.SX32 R22, R14, RZ, 0x1, P0 ;  /* 0x000000ff0e167211 */ /* 0x000fe400000f0eff */
[----:B0-----:R-:W-:-:S04]  /*05a0*/  LEA R16, P0, R19, R4, 0x2 ;  /* 0x0000000413107211 */ /* 0x001fc800078010ff */
[----:B------:R-:W-:-:S05]  /*05b0*/  LEA.HI.X R17, R19, R5, R22, 0x2, P0 ;  /* 0x0000000513117211 */ /* 0x000fca00000f1416 */
[----:B------:R-:W2:Y:S04]  /*05c0*/  LDG.E R25, desc[UR10][R16.64] ;  /* 0x0000000a10197981 */ /* 0x000ea8000c1e1900 */
[----:B-----5:R0:W5:Y:S04]  /*05d0*/  LDG.E R15, desc[UR10][R16.64+0x400] ;  /* 0x0004000a100f7981 */ /* 0x020168000c1e1900 */
[----:B------:R0:W5:Y:S04]  /*05e0*/  LDG.E R13, desc[UR10][R16.64+0x800] ;  /* 0x0008000a100d7981 */ /* 0x000168000c1e1900 */
[----:B------:R0:W5:Y:S01]  /*05f0*/  LDG.E R14, desc[UR10][R16.64+0xc00] ;  /* 0x000c000a100e7981 */ /* 0x000162000c1e1900 */
[----:B-1----:R-:W-:Y:S01]  /*0600*/  IADD3 R23, P1, PT, R19, R2, RZ ;  /* 0x0000000213177210 */ /* 0x002fe20007f3e0ff */
[----:B------:R-:W-:Y:S01]  /*0610*/  BSSY.RECONVERGENT B2, `(.L_x_579) ;  /* 0x0000013000027945 */ /* 0x000fe20003800200 */
[----:B------:R-:W-:-:S02]  /*0620*/  IMAD.MOV.U32 R18, RZ, RZ, R10 ;  /* 0x000000ffff127224 */ /* 0x000fc400078e000a */
[----:B------:R-:W-:Y:S02]  /*0630*/  IMAD.MOV.U32 R21, RZ, RZ, R11 ;  /* 0x000000ffff157224 */ /* 0x000fe400078e000b */
[----:B------:R-:W-:Y:S02]  /*0640*/  IMAD.MOV.U32 R20, RZ, RZ, R8 ;  /* 0x000000ffff147224 */ /* 0x000fe400078e0008 */
[----:B------:R-:W-:Y:S02]  /*0650*/  VIADD R19, R12, 0xffffff00 ;  /* 0xffffff000c137836 */ /* 0x000fe40000000000 */
[----:B------:R-:W-:Y:S01]  /*0660*/  IMAD.X R22, R22, 0x1, R3, P1 ;  /* 0x0000000116167824 */ /* 0x000fe200008e0603 */
[----:B--2---:R-:W-:-:S13]  /*0670*/  FSETP.GEU.AND P0, PT, R8, R25, PT ;  /* 0x000000190800720b */ /* 0x004fda0003f0e000 */
[----:B0-----:R-:W-:Y:S05]  /*0680*/  @!P0 BRA `(.L_x_580) ;  /* 0x00000000002c8947 */ /* 0x001fea0003800000 */
        /* <DEDUP_REMOVED lines=11> */
.L_x_580:
[----:B------:R-:W-:Y:S05]  /*0740*/  BSYNC.RECONVERGENT B2 ;  /* 0x0000000000027941 */ /* 0x000fea0003800200 */
.L_x_579:
[----:B-----5:R-:W-:Y:S01]  /*0750*/  FSETP.GEU.AND P0, PT, R20, R15, PT ;  /* 0x0000000f1400720b */ /* 0x020fe20003f0e000 */
[----:B------:R-:W-:Y:S01]  /*0760*/  BSSY.RECONVERGENT B2, `(.L_x_581) ;  /* 0x0000013000027945 */ /* 0x000fe20003800200 */
[----:B------:R-:W-:Y:S01]  /*0770*/  SHF.R.S32.HI R8, RZ, 0x1f, R19 ;  /* 0x0000001fff087819 */ /* 0x000fe20000011413 */
[----:B------:R-:W-:Y:S01]  /*0780*/  IMAD.MOV.U32 R11, RZ, RZ, R18 ;  /* 0x000000ffff0b7224 */ /* 0x000fe200078e0012 */
[----:B------:R-:W-:Y:S01]  /*0790*/  IADD3 R17, P1, P2, R19, R2, R7 ;  /* 0x0000000213117210 */ /* 0x000fe20007a3e007 */
[----:B------:R-:W-:-:S03]  /*07a0*/  IMAD.MOV.U32 R19, RZ, RZ, R21 ;  /* 0x000000ffff137224 */ /* 0x000fc600078e0015 */
[----:B------:R-:W-:Y:S01]  /*07b0*/  IADD3.X R10, PT, PT, R8, R3, RZ, P1, P2 ;  /* 0x00000003080a7210 */ /* 0x000fe20000fe44ff */
[----:B------:R-:W-:-:S04]  /*07c0*/  IMAD.MOV.U32 R8, RZ, RZ, R20 ;  /* 0x000000ffff087224 */ /* 0x000fc800078e0014 */
        /* <DEDUP_REMOVED lines=12> */
.L_x_582:
[----:B------:R-:W-:Y:S05]  /*0890*/  BSYNC.RECONVERGENT B2 ;  /* 0x0000000000027941 */ /* 0x000fea0003800200 */
.L_x_581:
[----:B------:R-:W-:Y:S01]  /*08a0*/  FSETP.GEU.AND P0, PT, R8, R13, PT ;  /* 0x0000000d0800720b */ /* 0x000fe20003f0e000 */
[C---:B------:R-:W-:Y:S01]  /*08b0*/  VIADD R10, R12.reuse, 0x100 ;  /* 0x000001000c0a7836 */ /* 0x040fe20000000000 */
[----:B------:R-:W-:Y:S01]  /*08c0*/  SHF.R.S32.HI R16, RZ, 0x1f, R12 ;  /* 0x0000001fff107819 */ /* 0x000fe2000001140c */
[----:B------:R-:W-:Y:S01]  /*08d0*/  BSSY.RECONVERGENT B2, `(.L_x_583) ;  /* 0x0000013000027945 */ /* 0x000fe20003800200 */
[----:B------:R-:W-:Y:S01]  /*08e0*/  IADD3 R20, P1, P2, R12, R2, R7 ;  /* 0x000000020c147210 */ /* 0x000fe20007a3e007 */
[----:B------:R-:W-:Y:S02]  /*08f0*/  IMAD.MOV.U32 R17, RZ, RZ, R11 ;  /* 0x000000ffff117224 */ /* 0x000fe400078e000b */
[----:B------:R-:W-:Y:S01]  /*0900*/  IMAD.MOV.U32 R18, RZ, RZ, R19 ;  /* 0x000000ffff127224 */ /* 0x000fe200078e0013 */
[----:B------:R-:W-:Y:S01]  /*0910*/  IADD3.X R22, PT, PT, R16, R3, RZ, P1, P2 ;  /* 0x0000000310167210 */ /* 0x000fe20000fe44ff */
[----:B------:R-:W-:Y:S01]  /*0920*/  IMAD.MOV.U32 R15, RZ, RZ, R8 ;  /* 0x000000ffff0f7224 */ /* 0x000fe200078e0008 */
[----:B------:R-:W-:-:S03]  /*0930*/  SHF.R.S32.HI R16, RZ, 0x1f, R10 ;  /* 0x0000001fff107819 */ /* 0x000fc6000001140a */
        /* <DEDUP_REMOVED lines=12> */
.L_x_584:
[----:B------:R-:W-:Y:S05]  /*0a00*/  BSYNC.RECONVERGENT B2 ;  /* 0x0000000000027941 */ /* 0x000fea0003800200 */
.L_x_583:
[----:B------:R-:W-:Y:S01]  /*0a10*/  FSETP.GEU.AND P0, PT, R15, R14, PT ;  /* 0x0000000e0f00720b */ /* 0x000fe20003f0e000 */
[----:B------:R-:W-:Y:S01]  /*0a20*/  BSSY.RECONVERGENT B2, `(.L_x_585) ;  /* 0x0000012000027945 */ /* 0x000fe20003800200 */
[----:B------:R-:W-:Y:S01]  /*0a30*/  IADD3 R20, P1, P2, R10, R2, R7 ;  /* 0x000000020a147210 */ /* 0x000fe20007a3e007 */
[----:B------:R-:W-:Y:S02]  /*0a40*/  IMAD.MOV.U32 R10, RZ, RZ, R17 ;  /* 0x000000ffff0a7224 */ /* 0x000fe400078e0011 */
[----:B------:R-:W-:Y:S01]  /*0a50*/  IMAD.MOV.U32 R11, RZ, RZ, R18 ;  /* 0x000000ffff0b7224 */ /* 0x000fe200078e0012 */
[----:B------:R-:W-:Y:S01]  /*0a60*/  IADD3.X R13, PT, PT, R16, R3, RZ, P1, P2 ;  /* 0x00000003100d7210 */ /* 0x000fe20000fe44ff */
[----:B------:R-:W-:-:S06]  /*0a70*/  IMAD.MOV.U32 R8, RZ, RZ, R15 ;  /* 0x000000ffff087224 */ /* 0x000fcc00078e000f */
        /* <DEDUP_REMOVED lines=12> */
.L_x_586:
[----:B------:R-:W-:Y:S05]  /*0b40*/  BSYNC.RECONVERGENT B2 ;  /* 0x0000000000027941 */ /* 0x000fea0003800200 */
.L_x_585:
[C---:B------:R-:W-:Y:S02]  /*0b50*/  VIADD R14, R12.reuse, 0x200 ;  /* 0x000002000c0e7836 */ /* 0x040fe40000000000 */
[----:B------:R-:W-:-:S03]  /*0b60*/  VIADD R12, R12, 0x400 ;  /* 0x000004000c0c7836 */ /* 0x000fc60000000000 */
[----:B------:R-:W-:-:S13]  /*0b70*/  ISETP.GE.AND P0, PT, R14, R9, PT ;  /* 0x000000090e00720c */ /* 0x000fda0003f06270 */
[----:B------:R-:W-:Y:S05]  /*0b80*/  @!P0 BRA `(.L_x_587) ;  /* 0xfffffff800788947 */ /* 0x000fea000383ffff */
.L_x_573:
[----:B------:R-:W-:Y:S05]  /*0b90*/  BSYNC.RECONVERGENT B1 ;  /* 0x0000000000017941 */ /* 0x000fea0003800200 */
.L_x_572:
[----:B------:R-:W-:-:S13]  /*0ba0*/  ISETP.GE.AND P0, PT, R9, 0x100, PT ;  /* 0x000001000900780c */ /* 0x000fda0003f06270 */
[----:B------:R-:W-:Y:S05]  /*0bb0*/  @!P0 BRA `(.L_x_588) ;  /* 0x00000010003c8947 */ /* 0x000fea0003800000 */
[----:B------:R-:W1:Y:S01]  /*0bc0*/  S2R R14, SR_LANEID ;  /* 0x00000000000e7919 */ /* 0x000e620000000000 */
[----:B------:R-:W-:Y:S01]  /*0bd0*/  BSSY.RECONVERGENT B1, `(.L_x_589) ;  /* 0x0000015000017945 */ /* 0x000fe20003800200 */
[----:B------:R-:W-:Y:S01]  /*0be0*/  IMAD.MOV.U32 R4, RZ, RZ, R10 ;  /* 0x000000ffff047224 */ /* 0x000fe200078e000a */
[----:B0----5:R-:W0:Y:S01]  /*0bf0*/  SHFL.DOWN PT, R3, R8, 0x1, 0x1f ;  /* 0x08201f0008037f89 */ /* 0x021e2200000e0000 */
[----:B------:R-:W-:Y:S02]  /*0c00*/  IMAD.MOV.U32 R9, RZ, RZ, R11 ;  /* 0x000000ffff097224 */ /* 0x000fe400078e000b */
[----:B------:R-:W-:Y:S01]  /*0c10*/  IMAD.MOV.U32 R2, RZ, RZ, R8 ;  /* 0x000000ffff027224 */ /* 0x000fe200078e0008 */
[----:B------:R2:W3:Y:S04]  /*0c20*/  SHFL.DOWN PT, R5, R10, 0x1, 0x1f ;  /* 0x08201f000a057f89 */ /* 0x0004e800000e0000 */
[----:B------:R2:W4:Y:S01]  /*0c30*/  SHFL.DOWN PT, R12, R11, 0x1, 0x1f ;  /* 0x08201f000b0c7f89 */ /* 0x00052200000e0000 */
[----:B0-----:R-:W-:-:S04]  /*0c40*/  FSETP.GEU.AND P0, PT, R8, R3, PT ;  /* 0x000000030800720b */ /* 0x001fc80003f0e000 */
[----:B-1----:R-:W-:-:S13]  /*0c50*/  ISETP.GT.OR P0, PT, R14, 0x1e, !P0 ;  /* 0x0000001e0e00780c */ /* 0x002fda0004704670 */
        /* <DEDUP_REMOVED lines=12> */
.L_x_590:
[----:B------:R-:W-:Y:S05]  /*0d20*/  BSYNC.RECONVERGENT B1 ;  /* 0x0000000000017941 */ /* 0x000fea0003800200 */
.L_x_589:
        /* <DEDUP_REMOVED lines=21> */
.L_x_592:
[----:B------:R-:W-:Y:S05]  /*0e80*/  BSYNC.RECONVERGENT B1 ;  /* 0x0000000000017941 */ /* 0x000fea0003800200 */
.L_x_591:
        /* <DEDUP_REMOVED lines=21> */
.L_x_594:
[----:B------:R-:W-:Y:S05]  /*0fe0*/  BSYNC.RECONVERGENT B1 ;  /* 0x0000000000017941 */ /* 0x000fea0003800200 */
.L_x_593:
        /* <DEDUP_REMOVED lines=21> */
.L_x_596:
[----:B------:R-:W-:Y:S05]  /*1140*/  BSYNC.RECONVERGENT B1 ;  /* 0x0000000000017941 */ /* 0x000fea0003800200 */
.L_x_595:
        /* <DEDUP_REMOVED lines=22> */
.L_x_598:
[----:B------:R-:W-:Y:S05]  /*12b0*/  BSYNC.RECONVERGENT B1 ;  /* 0x0000000000017941 */ /* 0x000fea0003800200 */
.L_x_597:
[----:B------:R-:W-:Y:S04]  /*12c0*/  BSSY.RECONVERGENT B1, `(.L_x_599) ;  /* 0x000000c000017945 */ /* 0x000fe80003800200 */
[----:B------:R-:W-:Y:S05]  /*12d0*/  @P3 BRA `(.L_x_600) ;  /* 0x0000000000283947 */ /* 0x000fea0003800000 */
[----:B------:R-:W0:Y:S01]  /*12e0*/  S2R R8, SR_CgaCtaId ;  /* 0x0000000000087919 */ /* 0x000e220000008800 */
[----:B------:R-:W-:Y:S01]  /*12f0*/  MOV R7, 0x400 ;  /* 0x0000040000077802 */ /* 0x000fe20000000f00 */
[----:B------:R-:W-:Y:S01]  /*1300*/  IMAD.MOV.U32 R9, RZ, RZ, R2 ;  /* 0x000000ffff097224 */ /* 0x000fe200078e0002 */
[----:B------:R-:W-:-:S04]  /*1310*/  SHF.R.U32.HI R5, RZ, 0x1, R6 ;  /* 0x00000001ff057819 */ /* 0x000fc80000011606 */
[----:B------:R-:W-:Y:S02]  /*1320*/  LOP3.LUT R5, R5, 0x1f0, RZ, 0xc0, !PT ;  /* 0x000001f005057812 */ /* 0x000fe400078ec0ff */
[----:B0-----:R-:W-:-:S05]  /*1330*/  LEA R8, R8, R7, 0x18 ;  /* 0x0000000708087211 */ /* 0x001fca00078ec0ff */
[----:B------:R-:W-:Y:S02]  /*1340*/  IMAD.IADD R5, R5, 0x1, R8 ;  /* 0x0000000105057824 */ /* 0x000fe400078e0208 */
[----:B------:R-:W-:-:S03]  /*1350*/  IMAD.MOV.U32 R8, RZ, RZ, R3 ;  /* 0x000000ffff087224 */ /* 0x000fc600078e0003 */
[----:B------:R0:W-:Y:S04]  /*1360*/  STS [R5+0x8], R4 ;  /* 0x0000080405007388 */ /* 0x0001e80000000800 */
[----:B------:R0:W-:Y:S02]  /*1370*/  STS.64 [R5+0x10], R8 ;  /* 0x0000100805007388 */ /* 0x0001e40000000a00 */
.L_x_600:
[----:B------:R-:W-:Y:S05]  /*1380*/  BSYNC.RECONVERGENT B1 ;  /* 0x0000000000017941 */ /* 0x000fea0003800200 */
.L_x_599:
[----:B------:R-:W-:Y:S01]  /*1390*/  BAR.SYNC.DEFER_BLOCKING 0x0 ;  /* 0x0000000000007b1d */ /* 0x000fe20000010000 */
[----:B------:R-:W-:-:S13]  /*13a0*/  ISETP.NE.AND P2, PT, R6, RZ, PT ;  /* 0x000000ff0600720c */ /* 0x000fda0003f45270 */
[----:B------:R-:W-:Y:S05]  /*13b0*/  @P2 BRA `(.L_x_601) ;  /* 0x0000004400b42947 */ /* 0x000fea0003800000 */
[----:B------:R-:W1:Y:S01]  /*13c0*/  S2R R6, SR_CgaCtaId ;  /* 0x0000000000067919 */ /* 0x000e620000008800 */
[----:B0-----:R-:W-:Y:S01]  /*13d0*/  MOV R9, 0x400 ;  /* 0x0000040000097802 */ /* 0x001fe20000000f00 */
[----:B------:R-:W-:Y:S01]  /*13e0*/  BSSY.RECONVERGENT B1, `(.L_x_602) ;  /* 0x000001a000017945 */ /* 0x000fe20003800200 */
[----:B------:R-:W-:Y:S02]  /*13f0*/  IMAD.MOV.U32 R12, RZ, RZ, R4 ;  /* 0x000000ffff0c7224 */ /* 0x000fe400078e0004 */
[----:B------:R-:W-:Y:S01]  /*1400*/  IMAD.MOV.U32 R7, RZ, RZ, R2 ;  /* 0x000000ffff077224 */ /* 0x000fe200078e0002 */
[----:B-1----:R-:W-:Y:S01]  /*1410*/  LEA R9, R6, R9, 0x18 ;  /* 0x0000000906097211 */ /* 0x002fe200078ec0ff */
[----:B------:R-:W-:-:S04]  /*1420*/  IMAD.MOV.U32 R6, RZ, RZ, R3 ;  /* 0x000000ffff067224 */ /* 0x000fc800078e0003 */
        /* <DEDUP_REMOVED lines=21> */
.L_x_603:
[----:B------:R-:W-:Y:S05]  /*1580*/  BSYNC.RECONVERGENT B1 ;  /* 0x0000000000017941 */ /* 0x000fea0003800200 */
.L_x_602:
        /* <DEDUP_REMOVED lines=18> */
.L_x_605:
[----:B------:R-:W-:Y:S05]  /*16b0*/  BSYNC.RECONVERGENT B1 ;  /* 0x0000000000017941 */ /* 0x000fea0003800200 */
.L_x_604:
        /* <DEDUP_REMOVED lines=18> */
.L_x_607:
[----:B------:R-:W-:Y:S05]  /*17e0*/  BSYNC.RECONVERGENT B1 ;  /* 0x0000000000017941 */ /* 0x000fea0003800200 */
.L_x_606:
        /* <DEDUP_REMOVED lines=18> */
.L_x_609:
[----:B------:R-:W-:Y:S05]  /*1910*/  BSYNC.RECONVERGENT B1 ;  /* 0x0000000000017941 */ /* 0x000fea0003800200 */
.L_x_608:
        /* <DEDUP_REMOVED lines=18> */
.L_x_611:
[----:B------:R-:W-:Y:S05]  /*1a40*/  BSYNC.RECONVERGENT B1 ;  /* 0x0000000000017941 */ /* 0x000fea0003800200 */
.L_x_610:
        /* <DEDUP_REMOVED lines=18> */
.L_x_613:
[----:B------:R-:W-:Y:S05]  /*1b70*/  BSYNC.RECONVERGENT B1 ;  /* 0x0000000000017941 */ /* 0x000fea0003800200 */
.L_x_612:
        /* <DEDUP_REMOVED lines=12> */
[CC--:B------:R-:W-:Y:S02]  /*1c40*/  ISETP.LT.U32.AND P1, PT, R11.reuse, R8.reuse, PT ;  /* 0x000000080b00720c */ /* 0x0c0fe40003f21070 */
[CC--:B------:R-:W-:Y:S02]  /*1c50*/  ISETP.GE.AND.EX P0, PT, R10.reuse, R9.reuse, PT, P0 ;  /* 0x000000090a00720c */ /* 0x0c0fe40003f06300 */
[----:B------:R-:W-:Y:S02]  /*1c60*/  ISETP.LT.AND.EX P1, PT, R10, R9, PT, P1 ;  /* 0x000000090a00720c */ /* 0x000fe40003f21310 */
[----:B------:R-:W-:Y:S02]  /*1c70*/  FSEL R4, R6, R5, !P0 ;  /* 0x0000000506047208 */ /* 0x000fe40004000000 */
[----:B------:R-:W-:-:S02]  /*1c80*/  SEL R3, R11, R8, P1 ;  /* 0x000000080b037207 */ /* 0x000fc40000800000 */
[----:B------:R-:W-:Y:S01]  /*1c90*/  SEL R2, R10, R9, P1 ;  /* 0x000000090a027207 */ /* 0x000fe20000800000 */
[----:B------:R-:W-:Y:S06]  /*1ca0*/  BRA `(.L_x_601) ;  /* 0x0000003c00787947 */ /* 0x000fec0003800000 */
.L_x_588:
[----:B0-----:R-:W-:Y:S01]  /*1cb0*/  LOP3.LUT R2, R6, 0x3e0, RZ, 0xc0, !PT ;  /* 0x000003e006027812 */ /* 0x001fe200078ec0ff */
[----:B------:R-:W-:Y:S01]  /*1cc0*/  BSSY.RECONVERGENT B1, `(.L_x_614) ;  /* 0x000001b000017945 */ /* 0x000fe20003800200 */
[----:B------:R-:W-:Y:S02]  /*1cd0*/  IMAD.MOV.U32 R14, RZ, RZ, R10 ;  /* 0x000000ffff0e7224 */ /* 0x000fe400078e000a */
[----:B------:R-:W-:Y:S02]  /*1ce0*/  IMAD.MOV.U32 R16, RZ, RZ, R11 ;  /* 0x000000ffff107224 */ /* 0x000fe400078e000b */
[----:B------:R-:W-:Y:S01]  /*1cf0*/  VIADD R4, R2, 0x20 ;  /* 0x0000002002047836 */ /* 0x000fe20000000000 */
[----:B------:R-:W-:-:S04]  /*1d00*/  LOP3.LUT R2, RZ, R2, RZ, 0x33, !PT ;  /* 0x00000002ff027212 */ /* 0x000fc800078e33ff */
[----:B------:R-:W-:Y:S01]  /*1d10*/  ISETP.GT.AND P0, PT, R4, R9, PT ;  /* 0x000000090400720c */ /* 0x000fe20003f04270 */
[----:B------:R-:W-:Y:S02]  /*1d20*/  IMAD.IADD R2, R9, 0x1, R2 ;  /* 0x0000000109027824 */ /* 0x000fe400078e0202 */
[----:B-----5:R-:W-:-:S03]  /*1d30*/  IMAD.MOV.U32 R4, RZ, RZ, R8 ;  /* 0x000000ffff047224 */ /* 0x020fc600078e0008 */
        /* <DEDUP_REMOVED lines=19> */
.L_x_615:
[----:B------:R-:W-:Y:S05]  /*1e70*/  BSYNC.RECONVERGENT B1 ;  /* 0x0000000000017941 */ /* 0x000fea0003800200 */
.L_x_614:
        /* <DEDUP_REMOVED lines=22> */
.L_x_617:
[----:B------:R-:W-:Y:S05]  /*1fe0*/  BSYNC.RECONVERGENT B1 ;  /* 0x0000000000017941 */ /* 0x000fea0003800200 */
.L_x_616:
        /* <DEDUP_REMOVED lines=22> */
.L_x_619:
[----:B------:R-:W-:Y:S05]  /*2150*/  BSYNC.RECONVERGENT B1 ;  /* 0x0000000000017941 */ /* 0x000fea0003800200 */
.L_x_618:
        /* <DEDUP_REMOVED lines=22> */
.L_x_621:
[----:B------:R-:W-:Y:S05]  /*22c0*/  BSYNC.RECONVERGENT B1 ;  /* 0x0000000000017941 */ /* 0x000fea0003800200 */
.L_x_620:
        /* <DEDUP_REMOVED lines=23> */
.L_x_623:
[----:B------:R-:W-:Y:S05]  /*2440*/  BSYNC.RECONVERGENT B1 ;  /* 0x0000000000017941 */ /* 0x000fea0003800200 */
.L_x_622:
[----:B------:R-:W-:Y:S04]  /*2450*/  BSSY.RECONVERGENT B1, `(.L_x_624) ;  /* 0x000000c000017945 */ /* 0x000fe80003800200 */
[----:B------:R-:W-:Y:S05]  /*2460*/  @P3 BRA `(.L_x_625) ;  /* 0x0000000000283947 */ /* 0x000fea0003800000 */
[----:B------:R-:W0:Y:S01]  /*2470*/  S2R R8, SR_CgaCtaId ;  /* 0x0000000000087919 */ /* 0x000e220000008800 */
[----:B------:R-:W-:Y:S01]  /*2480*/  MOV R7, 0x400 ;  /* 0x0000040000077802 */ /* 0x000fe20000000f00 */
[----:B------:R-:W-:Y:S01]  /*2490*/  IMAD.MOV.U32 R10, RZ, RZ, R3 ;  /* 0x000000ffff0a7224 */ /* 0x000fe200078e0003 */
[----:B------:R-:W-:Y:S01]  /*24a0*/  SHF.R.U32.HI R5, RZ, 0x1, R6 ;  /* 0x00000001ff057819 */ /* 0x000fe20000011606 */
[----:B------:R-:W-:-:S03]  /*24b0*/  IMAD.MOV.U32 R11, RZ, RZ, R2 ;  /* 0x000000ffff0b7224 */ /* 0x000fc600078e0002 */
[----:B------:R-:W-:Y:S02]  /*24c0*/  LOP3.LUT R5, R5, 0x1f0, RZ, 0xc0, !PT ;  /* 0x000001f005057812 */ /* 0x000fe400078ec0ff */
[----:B0-----:R-:W-:-:S05]  /*24d0*/  LEA R8, R8, R7, 0x18 ;  /* 0x0000000708087211 */ /* 0x001fca00078ec0ff */
[----:B------:R-:W-:-:S05]  /*24e0*/  IMAD.IADD R5, R5, 0x1, R8 ;  /* 0x0000000105057824 */ /* 0x000fca00078e0208 */
[----:B------:R0:W-:Y:S04]  /*24f0*/  STS.64 [R5+0x10], R10 ;  /* 0x0000100a05007388 */ /* 0x0001e80000000a00 */
[----:B------:R0:W-:Y:S02]  /*2500*/  STS [R5+0x8], R4 ;  /* 0x0000080405007388 */ /* 0x0001e40000000800 */
.L_x_625:
[----:B------:R-:W-:Y:S05]  /*2510*/  BSYNC.RECONVERGENT B1 ;  /* 0x0000000000017941 */ /* 0x000fea0003800200 */
.L_x_624:
[----:B------:R-:W-:Y:S01]  /*2520*/  BAR.SYNC.DEFER_BLOCKING 0x0 ;  /* 0x0000000000007b1d */ /* 0x000fe20000010000 */
[----:B------:R-:W-:-:S13]  /*2530*/  ISETP.NE.AND P2, PT, R6, RZ, PT ;  /* 0x000000ff0600720c */ /* 0x000fda0003f45270 */
[----:B------:R-:W-:Y:S05]  /*2540*/  @P2 BRA `(.L_x_601) ;  /* 0x0000003400502947 */ /* 0x000fea0003800000 */
[C---:B------:R-:W-:Y:S01]  /*2550*/  ISETP.GE.AND P0, PT, R9.reuse, 0x21, PT ;  /* 0x000000210900780c */ /* 0x040fe20003f06270 */
[----:B0-----:R-:W-:Y:S01]  /*2560*/  IMAD.MOV.U32 R5, RZ, RZ, R4 ;  /* 0x000000ffff057224 */ /* 0x001fe200078e0004 */
[C---:B------:R-:W-:Y:S01]  /*2570*/  ISETP.GE.AND P5, PT, R9.reuse, 0x41, PT ;  /* 0x000000410900780c */ /* 0x040fe20003fa6270 */
[----:B------:R-:W-:Y:S01]  /*2580*/  IMAD.MOV.U32 R11, RZ, RZ, R3 ;  /* 0x000000ffff0b7224 */ /* 0x000fe200078e0003 */
[C---:B------:R-:W-:Y:S01]  /*2590*/  ISETP.GE.AND P4, PT, R9.reuse, 0x61, PT ;  /* 0x000000610900780c */ /* 0x040fe20003f86270 */
[----:B------:R-:W-:Y:S01]  /*25a0*/  IMAD.MOV.U32 R8, RZ, RZ, R2 ;  /* 0x000000ffff087224 */ /* 0x000fe200078e0002 */
[----:B------:R-:W-:-:S07]  /*25b0*/  ISETP.GE.AND P3, PT, R9, 0x81, PT ;  /* 0x000000810900780c */ /* 0x000fce0003f66270 */
[----:B------:R-:W-:Y:S06]  /*25c0*/  @!P0 BRA `(.L_x_626) ;  /* 0x00000000005c8947 */ /* 0x000fec0003800000 */
        /* <DEDUP_REMOVED lines=22> */
.L_x_627:
[----:B------:R-:W-:Y:S05]  /*2730*/  BSYNC.RECONVERGENT B1 ;  /* 0x0000000000017941 */ /* 0x000fea0003800200 */
.L_x_626:
[----:B------:R-:W-:Y:S02]  /*2740*/  IMAD.MOV.U32 R2, RZ, RZ, R5 ;  /* 0x000000ffff027224 */ /* 0x000fe400078e0005 */
[----:B------:R-:W-:Y:S02]  /*2750*/  IMAD.MOV.U32 R7, RZ, RZ, R11 ;  /* 0x000000ffff077224 */ /* 0x000fe400078e000b */
[----:B------:R-:W-:Y:S01]  /*2760*/  IMAD.MOV.U32 R6, RZ, RZ, R8 ;  /* 0x000000ffff067224 */ /* 0x000fe200078e0008 */
        /* <DEDUP_REMOVED lines=23> */
.L_x_629:
[----:B------:R-:W-:Y:S05]  /*28e0*/  BSYNC.RECONVERGENT B1 ;  /* 0x0000000000017941 */ /* 0x000fea0003800200 */
.L_x_628:
[C---:B------:R-:W-:Y:S01]  /*28f0*/  ISETP.GE.AND P1, PT, R9.reuse, 0xa1, PT ;  /* 0x000000a10900780c */ /* 0x040fe20003f26270 */
[----:B------:R-:W-:Y:S01]  /*2900*/  IMAD.MOV.U32 R3, RZ, RZ, R2 ;  /* 0x000000ffff037224 */ /* 0x000fe200078e0002 */
[C---:B------:R-:W-:Y:S01]  /*2910*/  ISETP.GE.AND P5, PT, R9.reuse, 0xc1, PT ;  /* 0x000000c10900780c */ /* 0x040fe20003fa6270 */
[----:B------:R-:W-:Y:S01]  /*2920*/  IMAD.MOV.U32 R8, RZ, RZ, R6 ;  /* 0x000000ffff087224 */ /* 0x000fe200078e0006 */
[----:B------:R-:W-:Y:S01]  /*2930*/  ISETP.GE.AND P6, PT, R9, 0xe1, PT ;  /* 0x000000e10900780c */ /* 0x000fe20003fc6270 */
[----:B------:R-:W-:Y:S01]  /*2940*/  IMAD.MOV.U32 R9, RZ, RZ, R7 ;  /* 0x000000ffff097224 */ /* 0x000fe200078e0007 */
[----:B------:R-:W-:Y:S11]  /*2950*/  @!P4 BRA `(.L_x_630) ;  /* 0x00000000005cc947 */ /* 0x000ff60003800000 */
        /* <DEDUP_REMOVED lines=13> */
[----:B0-----:R-:W-:Y:S01]  /*2a30*/  @P4 ISETP.GE.U32.AND P0, PT, R7, R10, PT ;  /* 0x0000000a0700420c */ /* 0x001fe20003f06070 */
[----:B------:R-:W-:Y:S02]  /*2a40*/  IMAD.MOV.U32 R9, RZ, RZ, R10 ;  /* 0x000000ffff097224 */ /* 0x000fe400078e000a */
[----:B------:R-:W-:Y:S01]  /*2a50*/  IMAD.MOV.U32 R8, RZ, RZ, R11 ;  /* 0x000000ffff087224 */ /* 0x000fe200078e000b */
[----:B------:R-:W-:-:S04]  /*2a60*/  @P4 ISETP.GE.AND.EX P0, PT, R6, R11, PT, P0 ;  /* 0x0000000b0600420c */ /* 0x000fc80003f06300 */
[----:B------:R-:W-:Y:S02]  /*2a70*/  @P4 FSEL R3, R2, R5, !P0 ;  /* 0x0000000502034208 */ /* 0x000fe40004000000 */
[----:B------:R-:W-:-:S04]  /*2a80*/  @P4 ISETP.LT.U32.AND P0, PT, R7, R10, PT ;  /* 0x0000000a0700420c */ /* 0x000fc80003f01070 */
[----:B------:R-:W-:-:S04]  /*2a90*/  @P4 ISETP.LT.AND.EX P0, PT, R6, R11, PT, P0 ;  /* 0x0000000b0600420c */ /* 0x000fc80003f01300 */
[----:B------:R-:W-:Y:S02]  /*2aa0*/  @P4 SEL R9, R7, R10, P0 ;  /* 0x0000000a07094207 */ /* 0x000fe40000000000 */
[----:B------:R-:W-:-:S07]  /*2ab0*/  @P4 SEL R8, R6, R11, P0 ;  /* 0x0000000b06084207 */ /* 0x000fce0000000000 */
.L_x_631:
[----:B------:R-:W-:Y:S05]  /*2ac0*/  BSYNC.RECONVERGENT B1 ;  /* 0x0000000000017941 */ /* 0x000fea0003800200 */
.L_x_630:
        /* <DEDUP_REMOVED lines=26> */
.L_x_633:
[----:B------:R-:W-:Y:S05]  /*2c70*/  BSYNC.RECONVERGENT B1 ;  /* 0x0000000000017941 */ /* 0x000fea0003800200 */
.L_x_632:
        /* <DEDUP_REMOVED lines=8> */
[----:B0-----:R-:W-:Y:S01]  /*2d00*/  LEA R8, R4, R3, 0x18 ;  /* 0x0000000304087211 */ /* 0x001fe200078ec0ff */
[----:B------:R-:W-:Y:S02]  /*2d10*/  IMAD.MOV.U32 R3, RZ, RZ, R2 ;  /* 0x000000ffff037224 */ /* 0x000fe400078e0002 */
[----:B------:R-:W-:Y:S02]  /*2d20*/  IMAD.MOV.U32 R4, RZ, RZ, R6 ;  /* 0x000000ffff047224 */ /* 0x000fe400078e0006 */
        /* <DEDUP_REMOVED lines=15> */
.L_x_635:
[----:B------:R-:W-:Y:S05]  /*2e20*/  BSYNC.RECONVERGENT B1 ;  /* 0x0000000000017941 */ /* 0x000fea0003800200 */
.L_x_634:
        /* <DEDUP_REMOVED lines=26> */
.L_x_637:
[----:B------:R-:W-:Y:S05]  /*2fd0*/  BSYNC.RECONVERGENT B1 ;  /* 0x0000000000017941 */ /* 0x000fea0003800200 */
.L_x_636:
[----:B------:R-:W-:Y:S02]  /*2fe0*/  IMAD.MOV.U32 R4, RZ, RZ, R5 ;  /* 0x000000ffff047224 */ /* 0x000fe400078e0005 */
[----:B------:R-:W-:Y:S02]  /*2ff0*/  IMAD.MOV.U32 R3, RZ, RZ, R7 ;  /* 0x000000ffff037224 */ /* 0x000fe400078e0007 */
[----:B------:R-:W-:Y:S01]  /*3000*/  IMAD.MOV.U32 R2, RZ, RZ, R8 ;  /* 0x000000ffff027224 */ /* 0x000fe200078e0008 */
[----:B------:R-:W-:Y:S06]  /*3010*/  @!P6 BRA `(.L_x_601) ;  /* 0x00000028009ce947 */ /* 0x000fec0003800000 */
[----:B------:R-:W0:Y:S01]  /*3020*/  S2R R3, SR_CgaCtaId ;  /* 0x0000000000037919 */ /* 0x000e220000008800 */
[----:B------:R-:W-:Y:S01]  /*3030*/  MOV R2, 0x400 ;  /* 0x0000040000027802 */ /* 0x000fe20000000f00 */
[----:B------:R-:W-:-:S03]  /*3040*/  IMAD.MOV.U32 R4, RZ, RZ, R5 ;  /* 0x000000ffff047224 */ /* 0x000fc600078e0005 */
        /* <DEDUP_REMOVED lines=20> */
.L_x_569:
[----:B------:R-:W0:Y:S01]  /*3190*/  S2R R5, SR_TID.X ;  /* 0x0000000000057919 */ /* 0x000e220000002100 */
[----:B------:R-:W1:Y:S02]  /*31a0*/  LDCU.128 UR12, c[0x0][0x380] ;  /* 0x00007000ff0c77ac */ /* 0x000e640008000c00 */
[----:B-1----:R-:W-:Y:S02]  /*31b0*/  IMAD.U32 R10, RZ, RZ, UR12 ;  /* 0x0000000cff0a7e24 */ /* 0x002fe4000f8e00ff */
[----:B------:R-:W-:Y:S01]  /*31c0*/  IMAD.U32 R11, RZ, RZ, UR13 ;  /* 0x0000000dff0b7e24 */ /* 0x000fe2000f8e00ff */
[----:B0-----:R-:W-:-:S05]  /*31d0*/  IADD3 R2, P0, PT, R7, R5, RZ ;  /* 0x0000000507027210 */ /* 0x001fca0007f1e0ff */
[----:B------:R-:W-:Y:S01]  /*31e0*/  IMAD.X R3, RZ, RZ, RZ, P0 ;  /* 0x000000ffff037224 */ /* 0x000fe200000e06ff */
[----:B------:R-:W-:-:S04]  /*31f0*/  LEA R8, P0, R2, R10, 0x2 ;  /* 0x0000000a02087211 */ /* 0x000fc800078010ff */
[----:B------:R-:W-:-:S05]  /*3200*/  LEA.HI.X R9, R2, R11, R3, 0x2, P0 ;  /* 0x0000000b02097211 */ /* 0x000fca00000f1403 */
[----:B------:R-:W2:Y:S04]  /*3210*/  LDG.E R3, desc[UR10][R8.64] ;  /* 0x0000000a08037981 */ /* 0x000ea8000c1e1900 */
[----:B------:R-:W2:Y:S04]  /*3220*/  LDG.E R4, desc[UR10][R8.64+0x400] ;  /* 0x0004000a08047981 */ /* 0x000ea8000c1e1900 */
[----:B------:R-:W3:Y:S04]  /*3230*/  LDG.E R6, desc[UR10][R8.64+0x800] ;  /* 0x0008000a08067981 */ /* 0x000ee8000c1e1900 */
[----:B------:R-:W4:Y:S04]  /*3240*/  LDG.E R16, desc[UR10][R8.64+0xc00] ;  /* 0x000c000a08107981 */ /* 0x000f28000c1e1900 */
[----:B------:R0:W5:Y:S01]  /*3250*/  LDG.E R2, desc[UR10][R8.64+0x1000] ;  /* 0x0010000a08027981 */ /* 0x000162000c1e1900 */
[----:B------:R-:W-:Y:S01]  /*3260*/  IMAD.U32 R13, RZ, RZ, UR14 ;  /* 0x0000000eff0d7e24 */ /* 0x000fe2000f8e00ff */
[----:B------:R-:W-:Y:S01]  /*3270*/  UMOV UR4, URZ ;  /* 0x000000ff00047c82 */ /* 0x000fe20008000000 */
[----:B------:R-:W-:Y:S01]  /*3280*/  IMAD.U32 R14, RZ, RZ, UR15 ;  /* 0x0000000fff0e7e24 */ /* 0x000fe2000f8e00ff */
[----:B------:R-:W-:Y:S01]  /*3290*/  BSSY.RECONVERGENT B1, `(.L_x_638) ;  /* 0x0000013000017945 */ /* 0x000fe20003800200 */
[----:B------:R-:W-:-:S02]  /*32a0*/  ISETP.LE.U32.AND P0, PT, R15, UR6, PT ;  /* 0x000000060f007c0c */ /* 0x000fc4000bf03070 */
[----:B------:R-:W-:Y:S02]  /*32b0*/  IADD3 R17, P4, PT, R7, R13, RZ ;  /* 0x0000000d07117210 */ /* 0x000fe40007f9e0ff */
[----:B--2---:R-:W-:-:S04]  /*32c0*/  FSETP.GEU.AND P1, PT, R4, R3, PT ;  /* 0x000000030400720b */ /* 0x004fc80003f2e000 */
[----:B------:R-:W-:Y:S01]  /*32d0*/  FSEL R3, R4, R3, !P1 ;  /* 0x0000000304037208 */ /* 0x000fe20004800000 */
[----:B------:R-:W-:-:S03]  /*32e0*/  VIADD R4, R5, 0x200 ;  /* 0x0000020005047836 */ /* 0x000fc60000000000 */
[----:B---3--:R-:W-:-:S04]  /*32f0*/  FSETP.GEU.AND P2, PT, R6, R3, PT ;  /* 0x000000030600720b */ /* 0x008fc80003f4e000 */
[----:B------:R-:W-:Y:S01]  /*3300*/  FSEL R3, R6, R3, !P2 ;  /* 0x0000000306037208 */ /* 0x000fe20005000000 */
[----:B------:R-:W-:-:S03]  /*3310*/  VIADD R6, R5, 0x100 ;  /* 0x0000010005067836 */ /* 0x000fc60000000000 */
[----:B----4-:R-:W-:Y:S01]  /*3320*/  FSETP.GEU.AND P3, PT, R3, R16, PT ;  /* 0x000000100300720b */ /* 0x010fe20003f6e000 */
[----:B------:R-:W-:-:S04]  /*3330*/  IMAD.MOV.U32 R7, RZ, RZ, R3 ;  /* 0x000000ffff077224 */ /* 0x000fc800078e0003 */
[----:B------:R-:W-:-:S05]  /*3340*/  @P2 SEL R4, R6, R5, !P1 ;  /* 0x0000000506042207 */ /* 0x000fca0004800000 */
[----:B------:R-:W-:-:S03]  /*3350*/  IMAD.MOV.U32 R6, RZ, RZ, R4 ;  /* 0x000000ffff067224 */ /* 0x000fc600078e0004 */
[----:B0-----:R-:W-:Y:S05]  /*3360*/  @!P3 BRA `(.L_x_639) ;  /* 0x000000000014b947 */ /* 0x001fea0003800000 */
[----:B------:R-:W-:Y:S01]  /*3370*/  FSETP.GEU.AND P1, PT, R16, R3, PT ;  /* 0x000000031000720b */ /* 0x000fe20003f2e000 */
[----:B------:R-:W-:Y:S02]  /*3380*/  IMAD.MOV.U32 R7, RZ, RZ, R16 ;  /* 0x000000ffff077224 */ /* 0x000fe400078e0010 */
[----:B------:R-:W-:-:S10]  /*3390*/  VIADD R6, R5, 0x300 ;  /* 0x0000030005067836 */ /* 0x000fd40000000000 */
[----:B------:R-:W-:Y:S02]  /*33a0*/  @P1 IMAD.MOV.U32 R7, RZ, RZ, R3 ;  /* 0x000000ffff071224 */ /* 0x000fe400078e0003 */
[----:B------:R-:W-:-:S07]  /*33b0*/  @P1 IMAD.MOV.U32 R6, RZ, RZ, R4 ;  /* 0x000000ffff061224 */ /* 0x000fce00078e0004 */
.L_x_639:
[----:B------:R-:W-:Y:S05]  /*33c0*/  BSYNC.RECONVERGENT B1 ;  /* 0x0000000000017941 */ /* 0x000fea0003800200 */
.L_x_638:
[----:B-----5:R-:W-:Y:S01]  /*33d0*/  FSETP.GEU.AND P1, PT, R7, R2, PT ;  /* 0x000000020700720b */ /* 0x020fe20003f2e000 */
[----:B------:R-:W-:Y:S01]  /*33e0*/  IMAD.X R4, RZ, RZ, R14, P4 ;  /* 0x000000ffff047224 */ /* 0x000fe200020e060e */
[----:B------:R-:W-:Y:S01]  /*33f0*/  LOP3.LUT R3, R5, 0x400, RZ, 0xfc, !PT ;  /* 0x0000040005037812 */ /* 0x000fe200078efcff */
[----:B------:R-:W-:Y:S01]  /*3400*/  BSSY.RECONVERGENT B1, `(.L_x_640) ;  /* 0x0000014000017945 */ /* 0x000fe20003800200 */
[-C--:B------:R-:W-:Y:S01]  /*3410*/  IADD3 R19, P3, PT, R6, R17.reuse, RZ ;  /* 0x0000001106137210 */ /* 0x080fe20007f7e0ff */
[----:B------:R-:W-:Y:S01]  /*3420*/  IMAD.MOV.U32 R9, RZ, RZ, R7 ;  /* 0x000000ffff097224 */ /* 0x000fe200078e0007 */
[----:B------:R-:W-:Y:S02]  /*3430*/  IADD3 R16, P2, PT, R3, R17, RZ ;  /* 0x0000001103107210 */ /* 0x000fe40007f5e0ff */
[----:B------:R-:W-:Y:S01]  /*3440*/  IADD3.X R18, PT, PT, R4, UR4, RZ, P3, !PT ;  /* 0x0000000404127c10 */ /* 0x000fe20009ffe4ff */
[----:B------:R-:W-:Y:S01]  /*3450*/  IMAD.MOV.U32 R8, RZ, RZ, R19 ;  /* 0x000000ffff087224 */ /* 0x000fe200078e0013 */
[----:B------:R-:W-:Y:S01]  /*3460*/  ISETP.GE.U32.AND.EX P0, PT, RZ, R12, PT, P0 ;  /* 0x0000000cff00720c */ /* 0x000fe20003f06100 */
[----:B------:R-:W-:-:S02]  /*3470*/  IMAD.X R17, RZ, RZ, R4, P2 ;  /* 0x000000ffff117224 */ /* 0x000fc400010e0604 */
[----:B------:R-:W-:Y:S01]  /*3480*/  IMAD.MOV.U32 R4, RZ, RZ, R18 ;  /* 0x000000ffff047224 */ /* 0x000fe200078e0012 */
[----:B------:R-:W-:Y:S09]  /*3490*/  @!P1 BRA `(.L_x_641) ;  /* 0x0000000000289947 */ /* 0x000ff20003800000 */
[----:B------:R-:W-:Y:S01]  /*34a0*/  FSETP.GEU.AND P2, PT, R2, R7, PT ;  /* 0x000000070200720b */ /* 0x000fe20003f4e000 */
[----:B------:R-:W-:Y:S02]  /*34b0*/  IMAD.U32 R4, RZ, RZ, UR4 ;  /* 0x00000004ff047e24 */ /* 0x000fe4000f8e00ff */
[----:B------:R-:W-:Y:S02]  /*34c0*/  IMAD.MOV.U32 R9, RZ, RZ, R2 ;  /* 0x000000ffff097224 */ /* 0x000fe400078e0002 */
[----:B------:R-:W-:-:S08]  /*34d0*/  IMAD.MOV.U32 R8, RZ, RZ, R16 ;  /* 0x000000ffff087224 */ /* 0x000fd000078e0010 */
[----:B------:R-:W-:-:S04]  /*34e0*/  @P2 ISETP.GE.U32.AND P1, PT, R6, R3, PT ;  /* 0x000000030600220c */ /* 0x000fc80003f26070 */
[----:B------:R-:W-:Y:S01]  /*34f0*/  @P2 ISETP.GE.AND.EX P1, PT, R4, RZ, PT, P1 ;  /* 0x000000ff0400220c */ /* 0x000fe20003f26310 */
[----:B------:R-:W-:-:S03]  /*3500*/  IMAD.MOV.U32 R4, RZ, RZ, R17 ;  /* 0x000000ffff047224 */ /* 0x000fc600078e0011 */
[----:B------:R-:W-:Y:S02]  /*3510*/  @P2 FSEL R9, R7, R2, !P1 ;  /* 0x0000000207092208 */ /* 0x000fe40004800000 */
[----:B------:R-:W-:Y:S02]  /*3520*/  @P2 SEL R8, R19, R16, !P1 ;  /* 0x0000001013082207 */ /* 0x000fe40004800000 */
[----:B------:R-:W-:-:S07]  /*3530*/  @P2 SEL R4, R18, R17, !P1 ;  /* 0x0000001112042207 */ /* 0x000fce0004800000 */
.L_x_641:
[----:B------:R-:W-:Y:S05]  /*3540*/  BSYNC.RECONVERGENT B1 ;  /* 0x0000000000017941 */ /* 0x000fea0003800200 */
.L_x_640:
[----:B------:R-:W-:Y:S05]  /*3550*/  @P0 BRA `(.L_x_642) ;  /* 0x0000001400200947 */ /* 0x000fea0003800000 */
[----:B------:R-:W0:Y:S01]  /*3560*/  LDCU.64 UR8, c[0x0][0x3e8] ;  /* 0x00007d00ff0877ac */ /* 0x000e220008000a00 */
[----:B------:R-:W-:Y:S01]  /*3570*/  ISETP.NE.AND P0, PT, R5, RZ, PT ;  /* 0x000000ff0500720c */ /* 0x000fe20003f05270 */
[----:B------:R-:W-:Y:S01]  /*3580*/  BSSY.RECONVERGENT B1, `(.L_x_643) ;  /* 0x0000012000017945 */ /* 0x000fe20003800200 */
[----:B------:R-:W-:Y:S01]  /*3590*/  UMOV UR4, 0x8 ;  /* 0x0000000800047882 */ /* 0x000fe20000000000 */
[----:B------:R-:W-:Y:S02]  /*35a0*/  UMOV UR5, 0x0 ;  /* 0x0000000000057882 */ /* 0x000fe40000000000 */
[----:B0-----:R-:W-:-:S04]  /*35b0*/  UIMAD.WIDE.U32 UR4, UR8, 0x1, UR4 ;  /* 0x00000001080478a5 */ /* 0x001fc8000f8e0004 */
[----:B------:R-:W-:Y:S02]  /*35c0*/  UIADD3 UR7, UPT, UPT, UR5, UR9, URZ ;  /* 0x0000000905077290 */ /* 0x000fe4000fffe0ff */
[----:B------:R-:W-:Y:S02]  /*35d0*/  IMAD.U32 R7, RZ, RZ, UR5 ;  /* 0x00000005ff077e24 */ /* 0x000fe4000f8e00ff */
[----:B------:R-:W-:Y:S02]  /*35e0*/  IMAD.U32 R6, RZ, RZ, UR4 ;  /* 0x00000004ff067e24 */ /* 0x000fe4000f8e00ff */
[----:B------:R-:W-:Y:S01]  /*35f0*/  IMAD.U32 R7, RZ, RZ, UR7 ;  /* 0x00000007ff077e24 */ /* 0x000fe2000f8e00ff */
[----:B------:R-:W-:Y:S06]  /*3600*/  @P0 BRA `(.L_x_644) ;  /* 0x0000000000240947 */ /* 0x000fec0003800000 */
[----:B------:R-:W-:Y:S02]  /*3610*/  IMAD.MOV.U32 R16, RZ, RZ, 0x500 ;  /* 0x00000500ff107424 */ /* 0x000fe400078e00ff */
[----:B------:R-:W-:-:S05]  /*3620*/  IMAD.MOV.U32 R17, RZ, RZ, 0x0 ;  /* 0x00000000ff117424 */ /* 0x000fca00078e00ff */
[----:B------:R-:W2:Y:S01]  /*3630*/  ATOMG.E.ADD.64.STRONG.GPU PT, R2, desc[UR10][R6.64], R16 ;  /* 0x80000010060279a8 */ /* 0x000ea200081ef50a */
[----:B------:R-:W0:Y:S01]  /*3640*/  S2UR UR5, SR_CgaCtaId ;  /* 0x00000000000579c3 */ /* 0x000e220000008800 */
[----:B------:R-:W-:Y:S02]  /*3650*/  UMOV UR4, 0x400 ;  /* 0x0000040000047882 */ /* 0x000fe40000000000 */
[----:B0-----:R-:W-:Y:S01]  /*3660*/  ULEA UR4, UR5, UR4, 0x18 ;  /* 0x0000000405047291 */ /* 0x001fe2000f8ec0ff */
[----:B--2---:R-:W-:-:S05]  /*3670*/  IADD3 R2, P0, PT, R2, UR6, RZ ;  /* 0x0000000602027c10 */ /* 0x004fca000ff1e0ff */
[----:B------:R-:W-:-:S05]  /*3680*/  IMAD.X R3, RZ, RZ, R3, P0 ;  /* 0x000000ffff037224 */ /* 0x000fca00000e0603 */
[----:B------:R0:W-:Y:S03]  /*3690*/  STS.64 [UR4+0x98], R2 ;  /* 0x00009802ff007988 */ /* 0x0001e60008000a04 */
.L_x_644:
[----:B------:R-:W-:Y:S05]  /*36a0*/  BSYNC.RECONVERGENT B1 ;  /* 0x0000000000017941 */ /* 0x000fea0003800200 */
.L_x_643:
[----:B------:R-:W1:Y:S08]  /*36b0*/  S2UR UR5, SR_CgaCtaId ;  /* 0x00000000000579c3 */ /* 0x000e700000008800 */
[----:B------:R-:W-:Y:S06]  /*36c0*/  BAR.SYNC.DEFER_BLOCKING 0x0 ;  /* 0x0000000000007b1d */ /* 0x000fec0000010000 */
[----:B------:R-:W-:-:S02]  /*36d0*/  UMOV UR4, 0x400 ;  /* 0x0000040000047882 */ /* 0x000fc40000000000 */
[----:B-1----:R-:W-:-:S06]  /*36e0*/  ULEA UR4, UR5, UR4, 0x18 ;  /* 0x0000000405047291 */ /* 0x002fcc000f8ec0ff */
[----:B------:R-:W-:-:S05]  /*36f0*/  IMAD.U32 R16, RZ, RZ, UR4 ;  /* 0x00000004ff107e24 */ /* 0x000fca000f8e00ff */
[----:B0-----:R-:W0:Y:S02]  /*3700*/  LDS.64 R2, [R16+0x98] ;  /* 0x0000980010027984 */ /* 0x001e240000000a00 */
[----:B0-----:R-:W-:-:S04]  /*3710*/  IADD3 R18, P1, PT, R2, 0x500, RZ ;  /* 0x0000050002127810 */ /* 0x001fc80007f3e0ff */
[----:B------:R-:W-:Y:S01]  /*3720*/  ISETP.GT.U32.AND P0, PT, R18, R15, PT ;  /* 0x0000000f1200720c */ /* 0x000fe20003f04070 */
[----:B------:R-:W-:-:S05]  /*3730*/  IMAD.X R17, RZ, RZ, R3, P1 ;  /* 0x000000ffff117224 */ /* 0x000fca00008e0603 */
[----:B------:R-:W-:-:S13]  /*3740*/  ISETP.GT.AND.EX P0, PT, R17, R12, PT, P0 ;  /* 0x0000000c1100720c */ /* 0x000fda0003f04300 */
[----:B------:R-:W-:Y:S05]  /*3750*/  @P0 BRA `(.L_x_645) ;  /* 0x0000000800340947 */ /* 0x000fea0003800000 */
[----:B------:R-:W-:Y:S01]  /*3760*/  BSSY.RECONVERGENT B1, `(.L_x_645) ;  /* 0x000008c000017945 */ /* 0x000fe20003800200 */
[----:B------:R-:W0:Y:S01]  /*3770*/  LDCU.64 UR8, c[0x0][0x398] ;  /* 0x00007300ff0877ac */ /* 0x000e220008000a00 */
[----:B------:R-:W1:Y:S02]  /*3780*/  LDCU.128 UR12, c[0x0][0x380] ;  /* 0x00007000ff0c77ac */ /* 0x000e640008000c00 */
.L_x_658:
[----:B------:R-:W-:Y:S01]  /*3790*/  IADD3 R22, P0, PT, R5, R2, RZ ;  /* 0x0000000205167210 */ /* 0x000fe20007f1e0ff */
[----:B-1----:R-:W-:Y:S02]  /*37a0*/  IMAD.U32 R10, RZ, RZ, UR12 ;  /* 0x0000000cff0a7e24 */ /* 0x002fe4000f8e00ff */
[----:B------:R-:W-:Y:S02]  /*37b0*/  IMAD.U32 R11, RZ, RZ, UR13 ;  /* 0x0000000dff0b7e24 */ /* 0x000fe4000f8e00ff */
[----:B------:R-:W-:Y:S01]  /*37c0*/  IMAD.X R15, RZ, RZ, R3, P0 ;  /* 0x000000ffff0f7224 */ /* 0x000fe200000e0603 */
[----:B------:R-:W-:-:S04]  /*37d0*/  LEA R18, P0, R22, R10, 0x2 ;  /* 0x0000000a16127211 */ /* 0x000fc800078010ff */
[----:B------:R-:W-:-:S05]  /*37e0*/  LEA.HI.X R19, R22, R11, R15, 0x2, P0 ;  /* 0x0000000b16137211 */ /* 0x000fca00000f140f */
[----:B------:R-:W2:Y:S04]  /*37f0*/  LDG.E R24, desc[UR10][R18.64] ;  /* 0x0000000a12187981 */ /* 0x000ea8000c1e1900 */
[----:B------:R1:W5:Y:S04]  /*3800*/  LDG.E R20, desc[UR10][R18.64+0x400] ;  /* 0x0004000a12147981 */ /* 0x000368000c1e1900 */
[----:B------:R1:W5:Y:S04]  /*3810*/  LDG.E R17, desc[UR10][R18.64+0x800] ;  /* 0x0008000a12117981 */ /* 0x000368000c1e1900 */
[----:B------:R1:W5:Y:S04]  /*3820*/  LDG.E R2, desc[UR10][R18.64+0xc00] ;  /* 0x000c000a12027981 */ /* 0x000368000c1e1900 */
[----:B------:R1:W5:Y:S01]  /*3830*/  LDG.E R12, desc[UR10][R18.64+0x1000] ;  /* 0x0010000a120c7981 */ /* 0x000362000c1e1900 */
[----:B------:R-:W-:Y:S01]  /*3840*/  IMAD.U32 R13, RZ, RZ, UR14 ;  /* 0x0000000eff0d7e24 */ /* 0x000fe2000f8e00ff */
[----:B------:R-:W-:Y:S01]  /*3850*/  BSSY.RECONVERGENT B2, `(.L_x_646) ;  /* 0x0000014000027945 */ /* 0x000fe20003800200 */
[----:B------:R-:W-:-:S02]  /*3860*/  IMAD.U32 R14, RZ, RZ, UR15 ;  /* 0x0000000fff0e7e24 */ /* 0x000fc4000f8e00ff */
[----:B------:R-:W-:Y:S01]  /*3870*/  IMAD.MOV.U32 R21, RZ, RZ, R9 ;  /* 0x000000ffff157224 */ /* 0x000fe200078e0009 */
[----:B------:R-:W-:Y:S01]  /*3880*/  IADD3 R3, P1, PT, R22, R13, RZ ;  /* 0x0000000d16037210 */ /* 0x000fe20007f3e0ff */
[----:B------:R-:W-:Y:S02]  /*3890*/  IMAD.MOV.U32 R22, RZ, RZ, R8 ;  /* 0x000000ffff167224 */ /* 0x000fe400078e0008 */
[----:B------:R-:W-:Y:S02]  /*38a0*/  IMAD.MOV.U32 R23, RZ, RZ, R4 ;  /* 0x000000ffff177224 */ /* 0x000fe400078e0004 */
[----:B------:R-:W-:Y:S01]  /*38b0*/  IMAD.X R15, R15, 0x1, R14, P1 ;  /* 0x000000010f0f7824 */ /* 0x000fe200008e060e */
[----:B--2---:R-:W-:-:S13]  /*38c0*/  FSETP.GEU.AND P0, PT, R9, R24, PT ;  /* 0x000000180900720b */ /* 0x004fda0003f0e000 */
[----:B-1----:R-:W-:Y:S05]  /*38d0*/  @!P0 BRA `(.L_x_647) ;  /* 0x00000000002c8947 */ /* 0x002fea0003800000 */
        /* <DEDUP_REMOVED lines=11> */
.L_x_647:
[----:B0-----:R-:W-:Y:S05]  /*3990*/  BSYNC.RECONVERGENT B2 ;  /* 0x0000000000027941 */ /* 0x001fea0003800200 */
.L_x_646:
[----:B-----5:R-:W-:Y:S01]  /*39a0*/  FSETP.GEU.AND P0, PT, R21, R20, PT ;  /* 0x000000141500720b */ /* 0x020fe20003f0e000 */
[----:B------:R-:W-:Y:S01]  /*39b0*/  BSSY.RECONVERGENT B2, `(.L_x_648) ;  /* 0x0000012000027945 */ /* 0x000fe20003800200 */
[----:B------:R-:W-:Y:S01]  /*39c0*/  IADD3 R9, P1, PT, R3, 0x100, RZ ;  /* 0x0000010003097810 */ /* 0x000fe20007f3e0ff */
[----:B------:R-:W-:Y:S02]  /*39d0*/  IMAD.MOV.U32 R4, RZ, RZ, R21 ;  /* 0x000000ffff047224 */ /* 0x000fe400078e0015 */
[----:B------:R-:W-:Y:S02]  /*39e0*/  IMAD.MOV.U32 R18, RZ, RZ, R22 ;  /* 0x000000ffff127224 */ /* 0x000fe400078e0016 */
[----:B------:R-:W-:Y:S02]  /*39f0*/  IMAD.X R8, RZ, RZ, R15, P1 ;  /* 0x000000ffff087224 */ /* 0x000fe400008e060f */
[----:B------:R-:W-:-:S04]  /*3a00*/  IMAD.MOV.U32 R19, RZ, RZ, R23 ;  /* 0x000000ffff137224 */ /* 0x000fc800078e0017 */
        /* <DEDUP_REMOVED lines=12> */
.L_x_649:
[----:B------:R-:W-:Y:S05]  /*3ad0*/  BSYNC.RECONVERGENT B2 ;  /* 0x0000000000027941 */ /* 0x000fea0003800200 */
.L_x_648:
[----:B------:R-:W-:Y:S01]  /*3ae0*/  FSETP.GEU.AND P0, PT, R4, R17, PT ;  /* 0x000000110400720b */ /* 0x000fe20003f0e000 */
        /* <DEDUP_REMOVED lines=18> */
.L_x_651:
[----:B------:R-:W-:Y:S05]  /*3c10*/  BSYNC.RECONVERGENT B2 ;  /* 0x0000000000027941 */ /* 0x000fea0003800200 */
.L_x_650:
        /* <DEDUP_REMOVED lines=19> */
.L_x_653:
[----:B------:R-:W-:Y:S05]  /*3d50*/  BSYNC.RECONVERGENT B2 ;  /* 0x0000000000027941 */ /* 0x000fea0003800200 */
.L_x_652:
        /* <DEDUP_REMOVED lines=19> */
.L_x_655:
[----:B------:R-:W-:Y:S05]  /*3e90*/  BSYNC.RECONVERGENT B2 ;  /* 0x0000000000027941 */ /* 0x000fea0003800200 */
.L_x_654:
[----:B------:R-:W-:Y:S01]  /*3ea0*/  BAR.SYNC.DEFER_BLOCKING 0x0 ;  /* 0x0000000000007b1d */ /* 0x000fe20000010000 */
[----:B------:R-:W-:-:S05]  /*3eb0*/  ISETP.NE.AND P0, PT, R5, RZ, PT ;  /* 0x000000ff0500720c */ /* 0x000fca0003f05270 */
[----:B------:R-:W-:Y:S08]  /*3ec0*/  BSSY.RECONVERGENT B2, `(.L_x_656) ;  /* 0x000000c000027945 */ /* 0x000ff00003800200 */
[----:B------:R-:W-:Y:S05]  /*3ed0*/  @P0 BRA `(.L_x_657) ;  /* 0x0000000000280947 */ /* 0x000fea0003800000 */
[----:B------:R-:W-:Y:S02]  /*3ee0*/  IMAD.MOV.U32 R18, RZ, RZ, 0x500 ;  /* 0x00000500ff127424 */ /* 0x000fe400078e00ff */
[----:B------:R-:W-:-:S05]  /*3ef0*/  IMAD.MOV.U32 R19, RZ, RZ, 0x0 ;  /* 0x00000000ff137424 */ /* 0x000fca00078e00ff */
[----:B------:R-:W2:Y:S01]  /*3f00*/  ATOMG.E.ADD.64.STRONG.GPU PT, R2, desc[UR10][R6.64], R18 ;  /* 0x80000012060279a8 */ /* 0x000ea200081ef50a */
[----:B------:R-:W0:Y:S01]  /*3f10*/  S2UR UR5, SR_CgaCtaId ;  /* 0x00000000000579c3 */ /* 0x000e220000008800 */
[----:B------:R-:W-:Y:S02]  /*3f20*/  UMOV UR4, 0x400 ;  /* 0x0000040000047882 */ /* 0x000fe40000000000 */
[----:B0-----:R-:W-:-:S06]  /*3f30*/  ULEA UR4, UR5, UR4, 0x18 ;  /* 0x0000000405047291 */ /* 0x001fcc000f8ec0ff */
[----:B------:R-:W-:Y:S01]  /*3f40*/  IMAD.U32 R16, RZ, RZ, UR4 ;  /* 0x00000004ff107e24 */ /* 0x000fe2000f8e00ff */
[----:B--2---:R-:W-:-:S05]  /*3f50*/  IADD3 R2, P0, PT, R2, UR6, RZ ;  /* 0x0000000602027c10 */ /* 0x004fca000ff1e0ff */
[----:B------:R-:W-:-:S05]  /*3f60*/  IMAD.X R3, RZ, RZ, R3, P0 ;  /* 0x000000ffff037224 */ /* 0x000fca00000e0603 */
[----:B------:R0:W-:Y:S03]  /*3f70*/  STS.64 [R16+0x98], R2 ;  /* 0x0000980210007388 */ /* 0x0001e60000000a00 */
.L_x_657:
[----:B------:R-:W-:Y:S05]  /*3f80*/  BSYNC.RECONVERGENT B2 ;  /* 0x0000000000027941 */ /* 0x000fea0003800200 */
.L_x_656:
[----:B------:R-:W-:Y:S01]  /*3f90*/  BAR.SYNC.DEFER_BLOCKING 0x0 ;  /* 0x0000000000007b1d */ /* 0x000fe20000010000 */
[----:B------:R-:W-:Y:S02]  /*3fa0*/  IMAD.U32 R15, RZ, RZ, UR8 ;  /* 0x00000008ff0f7e24 */ /* 0x000fe4000f8e00ff */
[----:B------:R-:W-:-:S03]  /*3fb0*/  IMAD.U32 R12, RZ, RZ, UR9 ;  /* 0x00000009ff0c7e24 */ /* 0x000fc6000f8e00ff */
[----:B0-----:R-:W0:Y:S02]  /*3fc0*/  LDS.64 R2, [R16+0x98] ;  /* 0x0000980010027984 */ /* 0x001e240000000a00 */
[----:B0-----:R-:W-:-:S04]  /*3fd0*/  IADD3 R18, P1, PT, R2, 0x500, RZ ;  /* 0x0000050002127810 */ /* 0x001fc80007f3e0ff */
[----:B------:R-:W-:Y:S01]  /*3fe0*/  ISETP.GT.U32.AND P0, PT, R18, R15, PT ;  /* 0x0000000f1200720c */ /* 0x000fe20003f04070 */
[----:B------:R-:W-:-:S05]  /*3ff0*/  IMAD.X R17, RZ, RZ, R3, P1 ;  /* 0x000000ffff117224 */ /* 0x000fca00008e0603 */
[----:B------:R-:W-:-:S13]  /*4000*/  ISETP.GT.AND.EX P0, PT, R17, R12, PT, P0 ;  /* 0x0000000c1100720c */ /* 0x000fda0003f04300 */
[----:B------:R-:W-:Y:S05]  /*4010*/  @!P0 BRA `(.L_x_658) ;  /* 0xfffffff400dc8947 */ /* 0x000fea000383ffff */
[----:B------:R-:W-:Y:S05]  /*4020*/  BSYNC.RECONVERGENT B1 ;  /* 0x0000000000017941 */ /* 0x000fea0003800200 */
.L_x_645:
[----:B------:R-:W-:Y:S01]  /*4030*/  ISETP.GE.U32.AND P0, PT, R2, R15, PT ;  /* 0x0000000f0200720c */ /* 0x000fe20003f06070 */
[----:B------:R-:W-:Y:S03]  /*4040*/  BSSY.RECONVERGENT B1, `(.L_x_642) ;  /* 0x0000099000017945 */ /* 0x000fe60003800200 */
[----:B------:R-:W-:-:S13]  /*4050*/  ISETP.GE.AND.EX P0, PT, R3, R12, PT, P0 ;  /* 0x0000000c0300720c */ /* 0x000fda0003f06300 */
[----:B------:R-:W-:Y:S05]  /*4060*/  @P0 BRA `(.L_x_659) ;  /* 0x0000000800580947 */ /* 0x000fea0003800000 */
[----:B------:R-:W-:-:S05]  /*4070*/  IMAD.IADD R12, R15, 0x1, -R2 ;  /* 0x000000010f0c7824 */ /* 0x000fca00078e0a02 */
[----:B------:R-:W-:-:S13]  /*4080*/  ISETP.GE.AND P0, PT, R5, R12, PT ;  /* 0x0000000c0500720c */ /* 0x000fda0003f06270 */
[----:B------:R-:W-:Y:S05]  /*4090*/  @P0 BRA `(.L_x_659) ;  /* 0x00000008004c0947 */ /* 0x000fea0003800000 */
[----:B------:R-:W-:Y:S01]  /*40a0*/  LOP3.LUT R16, RZ, R5, RZ, 0x33, !PT ;  /* 0x00000005ff107212 */ /* 0x000fe200078e33ff */
[----:B------:R-:W-:Y:S03]  /*40b0*/  BSSY.RECONVERGENT B2, `(.L_x_660) ;  /* 0x000002d000027945 */ /* 0x000fe60003800200 */
[----:B------:R-:W-:Y:S01]  /*40c0*/  IADD3 R16, PT, PT, -R2, R15, R16 ;  /* 0x0000000f02107210 */ /* 0x000fe20007ffe110 */
[----:B------:R-:W-:-:S03]  /*40d0*/  IMAD.MOV.U32 R15, RZ, RZ, R5 ;  /* 0x000000ffff0f7224 */ /* 0x000fc600078e0005 */
[----:B------:R-:W-:-:S04]  /*40e0*/  LOP3.LUT R6, R16, 0x300, RZ, 0xc0, !PT ;  /* 0x0000030010067812 */ /* 0x000fc800078ec0ff */
[----:B------:R-:W-:-:S13]  /*40f0*/  ISETP.NE.AND P0, PT, R6, 0x300, PT ;  /* 0x000003000600780c */ /* 0x000fda0003f05270 */
[----:B------:R-:W-:Y:S05]  /*4100*/  @!P0 BRA `(.L_x_661) ;  /* 0x00000000009c8947 */ /* 0x000fea0003800000 */
[----:B------:R-:W-:Y:S01]  /*4110*/  IADD3 R18, P0, PT, R5, R2, RZ ;  /* 0x0000000205127210 */ /* 0x000fe20007f1e0ff */
[----:B------:R-:W-:Y:S01]  /*4120*/  IMAD.MOV.U32 R15, RZ, RZ, R5 ;  /* 0x000000ffff0f7224 */ /* 0x000fe200078e0005 */
[----:B------:R-:W-:Y:S02]  /*4130*/  LEA.HI R6, R16, 0x1, RZ, 0x18 ;  /* 0x0000000110067811 */ /* 0x000fe400078fc0ff */
[C---:B------:R-:W-:Y:S01]  /*4140*/  LEA R17, P1, R18.reuse, R10, 0x2 ;  /* 0x0000000a12117211 */ /* 0x040fe200078210ff */
[----:B------:R-:W-:Y:S01]  /*4150*/  IMAD.X R7, RZ, RZ, R3, P0 ;  /* 0x000000ffff077224 */ /* 0x000fe200000e0603 */
[----:B------:R-:W-:Y:S02]  /*4160*/  IADD3 R20, P0, PT, R18, R13, RZ ;  /* 0x0000000d12147210 */ /* 0x000fe40007f1e0ff */
[----:B------:R-:W-:Y:S02]  /*4170*/  LOP3.LUT R6, R6, 0x3, RZ, 0xc0, !PT ;  /* 0x0000000306067812 */ /* 0x000fe400078ec0ff */
[----:B------:R-:W-:Y:S01]  /*4180*/  LEA.HI.X R18, R18, R11, R7, 0x2, P1 ;  /* 0x0000000b12127211 */ /* 0x000fe200008f1407 */
[----:B------:R-:W-:-:S02]  /*4190*/  IMAD.X R14, R7, 0x1, R14, P0 ;  /* 0x00000001070e7824 */ /* 0x000fc400000e060e */
[----:B------:R-:W-:-:S07]  /*41a0*/  IMAD.MOV R10, RZ, RZ, -R6 ;  /* 0x000000ffff0a7224 */ /* 0x000fce00078e0a06 */
.L_x_664:
[----:B------:R-:W-:Y:S02]  /*41b0*/  IMAD.MOV.U32 R6, RZ, RZ, R17 ;  /* 0x000000ffff067224 */ /* 0x000fe400078e0011 */
[----:B------:R-:W-:-:S05]  /*41c0*/  IMAD.MOV.U32 R7, RZ, RZ, R18 ;  /* 0x000000ffff077224 */ /* 0x000fca00078e0012 */
[----:B------:R-:W2:Y:S01]  /*41d0*/  LDG.E R22, desc[UR10][R6.64] ;  /* 0x0000000a06167981 */ /* 0x000ea2000c1e1900 */
[----:B------:R-:W-:Y:S01]  /*41e0*/  VIADD R10, R10, 0x1 ;  /* 0x000000010a0a7836 */ /* 0x000fe20000000000 */
[----:B------:R-:W-:Y:S01]  /*41f0*/  BSSY.RECONVERGENT B3, `(.L_x_662) ;  /* 0x0000013000037945 */ /* 0x000fe20003800200 */
[----:B------:R-:W-:-:S03]  /*4200*/  IADD3 R17, P3, PT, R17, 0x400, RZ ;  /* 0x0000040011117810 */ /* 0x000fc60007f7e0ff */
[----:B------:R-:W-:Y:S02]  /*4210*/  ISETP.NE.AND P2, PT, R10, RZ, PT ;  /* 0x000000ff0a00720c */ /* 0x000fe40003f45270 */
[----:B--2---:R-:W-:-:S13]  /*4220*/  FSETP.GEU.AND P0, PT, R9, R22, PT ;  /* 0x000000160900720b */ /* 0x004fda0003f0e000 */
        /* <DEDUP_REMOVED lines=15> */
.L_x_663:
[----:B------:R-:W-:Y:S05]  /*4320*/  BSYNC.RECONVERGENT B3 ;  /* 0x0000000000037941 */ /* 0x000fea0003800200 */
.L_x_662:
[----:B------:R-:W-:Y:S01]  /*4330*/  IADD3 R20, P0, PT, R20, 0x100, RZ ;  /* 0x0000010014147810 */ /* 0x000fe20007f1e0ff */
[----:B------:R-:W-:Y:S02]  /*4340*/  VIADD R15, R15, 0x100 ;  /* 0x000001000f0f7836 */ /* 0x000fe40000000000 */
[----:B------:R-:W-:Y:S02]  /*4350*/  IMAD.X R18, RZ, RZ, R18, P3 ;  /* 0x000000ffff127224 */ /* 0x000fe400018e0612 */
[----:B------:R-:W-:Y:S01]  /*4360*/  IMAD.X R14, RZ, RZ, R14, P0 ;  /* 0x000000ffff0e7224 */ /* 0x000fe200000e060e */
[----:B------:R-:W-:Y:S07]  /*4370*/  @P2 BRA `(.L_x_664) ;  /* 0xfffffffc008c2947 */ /* 0x000fee000383ffff */
.L_x_661:
[----:B------:R-:W-:Y:S05]  /*4380*/  BSYNC.RECONVERGENT B2 ;  /* 0x0000000000027941 */ /* 0x000fea0003800200 */
.L_x_660:
[----:B------:R-:W-:-:S13]  /*4390*/  ISETP.GE.U32.AND P0, PT, R16, 0x300, PT ;  /* 0x000003001000780c */ /* 0x000fda0003f06070 */
[----:B------:R-:W-:Y:S05]  /*43a0*/  @!P0 BRA `(.L_x_659) ;  /* 0x0000000400888947 */ /* 0x000fea0003800000 */
[----:B------:R-:W0:Y:S01]  /*43b0*/  LDC.64 R10, c[0x0][0x380] ;  /* 0x0000e000ff0a7b82 */ /* 0x000e220000000a00 */
[----:B------:R-:W-:-:S07]  /*43c0*/  VIADD R13, R15, 0x200 ;  /* 0x000002000f0d7836 */ /* 0x000fce0000000000 */
[----:B------:R-:W1:Y:S02]  /*43d0*/  LDC.64 R6, c[0x0][0x388] ;  /* 0x0000e200ff067b82 */ /* 0x000e640000000a00 */
.L_x_673:
[----:B------:R-:W-:-:S05]  /*43e0*/  VIADD R15, R13, 0xfffffe00 ;  /* 0xfffffe000d0f7836 */ /* 0x000fca0000000000 */
[----:B------:R-:W-:-:S05]  /*43f0*/  IADD3 R21, P0, PT, R15, R2, RZ ;  /* 0x000000020f157210 */ /* 0x000fca0007f1e0ff */
[----:B------:R-:W-:Y:S01]  /*4400*/  IMAD.X R22, RZ, RZ, R3, P0 ;  /* 0x000000ffff167224 */ /* 0x000fe200000e0603 */
[----:B0-----:R-:W-:-:S04]  /*4410*/  LEA R16, P0, R21, R10, 0x2 ;  /* 0x0000000a15107211 */ /* 0x001fc800078010ff */
[----:B------:R-:W-:-:S05]  /*4420*/  LEA.HI.X R17, R21, R11, R22, 0x2, P0 ;  /* 0x0000000b15117211 */ /* 0x000fca00000f1416 */
[----:B------:R-:W2:Y:S04]  /*4430*/  LDG.E R24, desc[UR10][R16.64] ;  /* 0x0000000a10187981 */ /* 0x000ea8000c1e1900 */
[----:B------:R0:W5:Y:S04]  /*4440*/  LDG.E R18, desc[UR10][R16.64+0x400] ;  /* 0x0004000a10127981 */ /* 0x000168000c1e1900 */
        /* <DEDUP_REMOVED lines=22> */
.L_x_666:
[----:B------:R-:W-:Y:S05]  /*45b0*/  BSYNC.RECONVERGENT B2 ;  /* 0x0000000000027941 */ /* 0x000fea0003800200 */
.L_x_665:
[----:B-----5:R-:W-:Y:S01]  /*45c0*/  FSETP.GEU.AND P0, PT, R19, R18, PT ;  /* 0x000000121300720b */ /* 0x020fe20003f0e000 */
[----:B------:R-:W-:Y:S01]  /*45d0*/  BSSY.RECONVERGENT B2, `(.L_x_667) ;  /* 0x0000013000027945 */ /* 0x000fe20003800200 */
[----:B------:R-:W-:Y:S01]  /*45e0*/  IADD3 R16, P1, P2, R2, R6, R23 ;  /* 0x0000000602107210 */ /* 0x000fe20007a3e017 */
[----:B------:R-:W-:Y:S02]  /*45f0*/  VIADD R17, R13, 0x100 ;  /* 0x000001000d117836 */ /* 0x000fe40000000000 */
[----:B------:R-:W-:Y:S01]  /*4600*/  IMAD.MOV.U32 R9, RZ, RZ, R19 ;  /* 0x000000ffff097224 */ /* 0x000fe200078e0013 */
[----:B------:R-:W-:Y:S01]  /*4610*/  IADD3.X R23, PT, PT, R3, R7, RZ, P1, P2 ;  /* 0x0000000703177210 */ /* 0x000fe20000fe44ff */
[----:B------:R-:W-:Y:S02]  /*4620*/  IMAD.MOV.U32 R4, RZ, RZ, R21 ;  /* 0x000000ffff047224 */ /* 0x000fe400078e0015 */
        /* <DEDUP_REMOVED lines=13> */
.L_x_668:
[----:B------:R-:W-:Y:S05]  /*4700*/  BSYNC.RECONVERGENT B2 ;  /* 0x0000000000027941 */ /* 0x000fea0003800200 */
.L_x_667:
[----:B------:R-:W-:Y:S01]  /*4710*/  FSETP.GEU.AND P0, PT, R9, R14, PT ;  /* 0x0000000e0900720b */ /* 0x000fe20003f0e000 */
[----:B------:R-:W-:Y:S01]  /*4720*/  BSSY.RECONVERGENT B2, `(.L_x_669) ;  /* 0x0000013000027945 */ /* 0x000fe20003800200 */
[CC--:B------:R-:W-:Y:S01]  /*4730*/  IADD3 R19, P1, P4, R2.reuse, R6.reuse, R13 ;  /* 0x0000000602137210 */ /* 0x0c0fe20007c3e00d */
[----:B------:R-:W-:Y:S01]  /*4740*/  IMAD.MOV.U32 R16, RZ, RZ, R9 ;  /* 0x000000ffff107224 */ /* 0x000fe200078e0009 */
[----:B------:R-:W-:Y:S01]  /*4750*/  IADD3 R20, P2, P3, R2, R6, R17 ;  /* 0x0000000602147210 */ /* 0x000fe20007b5e011 */
        /* <DEDUP_REMOVED lines=15> */
.L_x_670:
[----:B------:R-:W-:Y:S05]  /*4850*/  BSYNC.RECONVERGENT B2 ;  /* 0x0000000000027941 */ /* 0x000fea0003800200 */
.L_x_669:
[----:B------:R-:W-:Y:S01]  /*4860*/  FSETP.GEU.AND P0, PT, R16, R15, PT ;  /* 0x0000000f1000720b */ /* 0x000fe20003f0e000 */
[----:B------:R-:W-:Y:S01]  /*4870*/  BSSY.RECONVERGENT B2, `(.L_x_671) ;  /* 0x0000011000027945 */ /* 0x000fe20003800200 */
[----:B------:R-:W-:Y:S01]  /*4880*/  IADD3.X R19, PT, PT, R3, R7, RZ, P2, P3 ;  /* 0x0000000703137210 */ /* 0x000fe200017e64ff */
        /* <DEDUP_REMOVED lines=15> */
.L_x_672:
[----:B------:R-:W-:Y:S05]  /*4980*/  BSYNC.RECONVERGENT B2 ;  /* 0x0000000000027941 */ /* 0x000fea0003800200 */
.L_x_671:
[C---:B------:R-:W-:Y:S02]  /*4990*/  VIADD R15, R13.reuse, 0x200 ;  /* 0x000002000d0f7836 */ /* 0x040fe40000000000 */
[----:B------:R-:W-:-:S03]  /*49a0*/  VIADD R13, R13, 0x400 ;  /* 0x000004000d0d7836 */ /* 0x000fc60000000000 */
[----:B------:R-:W-:-:S13]  /*49b0*/  ISETP.GE.AND P0, PT, R15, R12, PT ;  /* 0x0000000c0f00720c */ /* 0x000fda0003f06270 */
[----:B------:R-:W-:Y:S05]  /*49c0*/  @!P0 BRA `(.L_x_673) ;  /* 0xfffffff800848947 */ /* 0x000fea000383ffff */
.L_x_659:
[----:B------:R-:W-:Y:S05]  /*49d0*/  BSYNC.RECONVERGENT B1 ;  /* 0x0000000000017941 */ /* 0x000fea0003800200 */
.L_x_642:
        /* <DEDUP_REMOVED lines=22> */
.L_x_675:
[----:B------:R-:W-:Y:S05]  /*4b40*/  BSYNC.RECONVERGENT B1 ;  /* 0x0000000000017941 */ /* 0x000fea0003800200 */
.L_x_674:
        /* <DEDUP_REMOVED lines=21> */
.L_x_677:
[----:B------:R-:W-:Y:S05]  /*4ca0*/  BSYNC.RECONVERGENT B1 ;  /* 0x0000000000017941 */ /* 0x000fea0003800200 */
.L_x_676:
        /* <DEDUP_REMOVED lines=21> */
.L_x_679:
[----:B------:R-:W-:Y:S05]  /*4e00*/  BSYNC.RECONVERGENT B1 ;  /* 0x0000000000017941 */ /* 0x000fea0003800200 */
.L_x_678:
        /* <DEDUP_REMOVED lines=21> */
.L_x_681:
[----:B------:R-:W-:Y:S05]  /*4f60*/  BSYNC.RECONVERGENT B1 ;  /* 0x0000000000017941 */ /* 0x000fea0003800200 */
.L_x_680:
        /* <DEDUP_REMOVED lines=22> */
.L_x_683:
[----:B------:R-:W-:Y:S05]  /*50d0*/  BSYNC.RECONVERGENT B1 ;  /* 0x0000000000017941 */ /* 0x000fea0003800200 */
.L_x_682:
[----:B------:R-:W-:Y:S04]  /*50e0*/  BSSY.RECONVERGENT B1, `(.L_x_684) ;  /* 0x000000c000017945 */ /* 0x000fe80003800200 */
[----:B------:R-:W-:Y:S05]  /*50f0*/  @P3 BRA `(.L_x_685) ;  /* 0x0000000000283947 */ /* 0x000fea0003800000 */
[----:B------:R-:W0:Y:S01]  /*5100*/  S2R R8, SR_CgaCtaId ;  /* 0x0000000000087919 */ /* 0x000e220000008800 */
[----:B------:R-:W-:Y:S02]  /*5110*/  MOV R7, 0x400 ;  /* 0x0000040000077802 */ /* 0x000fe40000000f00 */
[----:B------:R-:W-:-:S04]  /*5120*/  SHF.R.U32.HI R6, RZ, 0x1, R5 ;  /* 0x00000001ff067819 */ /* 0x000fc80000011605 */
[----:B------:R-:W-:Y:S02]  /*5130*/  LOP3.LUT R6, R6, 0x1f0, RZ, 0xc0, !PT ;  /* 0x000001f006067812 */ /* 0x000fe400078ec0ff */
[----:B0-----:R-:W-:-:S05]  /*5140*/  LEA R7, R8, R7, 0x18 ;  /* 0x0000000708077211 */ /* 0x001fca00078ec0ff */
[----:B------:R-:W-:Y:S02]  /*5150*/  IMAD.IADD R9, R6, 0x1, R7 ;  /* 0x0000000106097824 */ /* 0x000fe400078e0207 */
[----:B------:R-:W-:Y:S02]  /*5160*/  IMAD.MOV.U32 R6, RZ, RZ, R3 ;  /* 0x000000ffff067224 */ /* 0x000fe400078e0003 */
[----:B------:R-:W-:Y:S01]  /*5170*/  IMAD.MOV.U32 R7, RZ, RZ, R2 ;  /* 0x000000ffff077224 */ /* 0x000fe200078e0002 */
[----:B------:R0:W-:Y:S04]  /*5180*/  STS [R9+0x8], R4 ;  /* 0x0000080409007388 */ /* 0x0001e80000000800 */
[----:B------:R0:W-:Y:S02]  /*5190*/  STS.64 [R9+0x10], R6 ;  /* 0x0000100609007388 */ /* 0x0001e40000000a00 */
.L_x_685:
[----:B------:R-:W-:Y:S05]  /*51a0*/  BSYNC.RECONVERGENT B1 ;  /* 0x0000000000017941 */ /* 0x000fea0003800200 */
.L_x_684:
        /* <DEDUP_REMOVED lines=24> */
[CC--:B------:R-:W-:Y:S02]  /*5330*/  @P3 ISETP.LT.U32.AND P1, PT, R3.reuse, R10.reuse, PT ;  /* 0x0000000a0300320c */ /* 0x0c0fe40003f21070 */
[CC--:B------:R-:W-:Y:S02]  /*5340*/  @P3 ISETP.GE.AND.EX P0, PT, R2.reuse, R11.reuse, PT, P0 ;  /* 0x0000000b0200320c */ /* 0x0c0fe40003f06300 */
[----:B------:R-:W-:Y:S02]  /*5350*/  @P3 ISETP.LT.AND.EX P1, PT, R2, R11, PT, P1 ;  /* 0x0000000b0200320c */ /* 0x000fe40003f21310 */
[----:B------:R-:W-:Y:S02]  /*5360*/  @P3 FSEL R12, R4, R13, !P0 ;  /* 0x0000000d040c3208 */ /* 0x000fe40004000000 */
[----:B------:R-:W-:-:S02]  /*5370*/  @P3 SEL R10, R3, R10, P1 ;  /* 0x0000000a030a3207 */ /* 0x000fc40000800000 */
[----:B------:R-:W-:-:S07]  /*5380*/  @P3 SEL R14, R2, R11, P1 ;  /* 0x0000000b020e3207 */ /* 0x000fce0000800000 */
.L_x_687:
[----:B------:R-:W-:Y:S05]  /*5390*/  BSYNC.RECONVERGENT B1 ;  /* 0x0000000000017941 */ /* 0x000fea0003800200 */
.L_x_686:
        /* <DEDUP_REMOVED lines=11> */
[-C--:B------:R-:W-:Y:S02]  /*5450*/  @P3 ISETP.LT.U32.AND P1, PT, R10, R2.reuse, PT ;  /* 0x000000020a00320c */ /* 0x080fe40003f21070 */
[CC--:B------:R-:W-:Y:S02]  /*5460*/  @P3 ISETP.GE.AND.EX P0, PT, R14.reuse, R3.reuse, PT, P0 ;  /* 0x000000030e00320c */ /* 0x0c0fe40003f06300 */
[----:B------:R-:W-:Y:S02]  /*5470*/  @P3 ISETP.LT.AND.EX P1, PT, R14, R3, PT, P1 ;  /* 0x000000030e00320c */ /* 0x000fe40003f21310 */
[----:B------:R-:W-:Y:S02]  /*5480*/  @P3 FSEL R4, R12, R15, !P0 ;  /* 0x0000000f0c043208 */ /* 0x000fe40004000000 */
[----:B------:R-:W-:-:S02]  /*5490*/  @P3 SEL R11, R10, R2, P1 ;  /* 0x000000020a0b3207 */ /* 0x000fc40000800000 */
[----:B------:R-:W-:-:S07]  /*54a0*/  @P3 SEL R3, R14, R3, P1 ;  /* 0x000000030e033207 */ /* 0x000fce0000800000 */
.L_x_689:
[----:B------:R-:W-:Y:S05]  /*54b0*/  BSYNC.RECONVERGENT B1 ;  /* 0x0000000000017941 */ /* 0x000fea0003800200 */
.L_x_688:
        /* <DEDUP_REMOVED lines=18> */
.L_x_691:
[----:B------:R-:W-:Y:S05]  /*55e0*/  BSYNC.RECONVERGENT B1 ;  /* 0x0000000000017941 */ /* 0x000fea0003800200 */
.L_x_690:
        /* <DEDUP_REMOVED lines=18> */
.L_x_693:
[----:B------:R-:W-:Y:S05]  /*5710*/  BSYNC.RECONVERGENT B1 ;  /* 0x0000000000017941 */ /* 0x000fea0003800200 */
.L_x_692:
        /* <DEDUP_REMOVED lines=18> */
.L_x_695:
[----:B------:R-:W-:Y:S05]  /*5840*/  BSYNC.RECONVERGENT B1 ;  /* 0x0000000000017941 */ /* 0x000fea0003800200 */
.L_x_694:
        /* <DEDUP_REMOVED lines=18> */
.L_x_697:
[----:B------:R-:W-:Y:S05]  /*5970*/  BSYNC.RECONVERGENT B1 ;  /* 0x0000000000017941 */ /* 0x000fea0003800200 */
.L_x_696:
        /* <DEDUP_REMOVED lines=17> */
.L_x_601:
[----:B------:R-:W-:Y:S05]  /*5a90*/  BSYNC.RECONVERGENT B0 ;  /* 0x0000000000007941 */ /* 0x000fea0003800200 */
.L_x_568:
[----:B------:R-:W-:Y:S05]  /*5aa0*/  @P2 EXIT ;  /* 0x000000000000294d */ /* 0x000fea0003800000 */
[----:B0-----:R-:W0:Y:S01]  /*5ab0*/  LDC.64 R6, c[0x0][0x390] ;  /* 0x0000e400ff067b82 */ /* 0x001e220000000a00 */
[----:B------:R-:W-:-:S04]  /*5ac0*/  LOP3.LUT R3, R3, R2, RZ, 0x3c, !PT ;  /* 0x0000000203037212 */ /* 0x000fc800078e3cff */
[----:B------:R-:W-:-:S04]  /*5ad0*/  LOP3.LUT R2, R3, R2, RZ, 0x3c, !PT ;  /* 0x0000000203027212 */ /* 0x000fc800078e3cff */
[----:B------:R-:W-:Y:S01]  /*5ae0*/  LOP3.LUT R3, R3, R2, RZ, 0x3c, !PT ;  /* 0x0000000203037212 */ /* 0x000fe200078e3cff */
[----:B0-----:R-:W-:-:S05]  /*5af0*/  IMAD.WIDE.U32 R6, R0, 0x10, R6 ;  /* 0x0000001000067825 */ /* 0x001fca00078e0006 */
[----:B------:R-:W-:Y:S04]  /*5b00*/  STG.E.64 desc[UR10][R6.64+0x8], R2 ;  /* 0x0000080206007986 */ /* 0x000fe8000c101b0a */
[----:B------:R-:W-:Y:S01]  /*5b10*/  STG.E desc[UR10][R6.64], R4 ;  /* 0x0000000406007986 */ /* 0x000fe2000c10190a */
[----:B------:R-:W-:Y:S05]  /*5b20*/  EXIT ;  /* 0x000000000000794d */ /* 0x000fea0003800000 */
.L_x_698:
        /* <DEDUP_REMOVED lines=13> */
.L_x_1947:


//--------------------- .text._ZN6thrust24THRUST_300001_SM_1000_NS8cuda_cub4core6detail13_kernel_agentINS1_8__reduce11ReduceAgentINS0_12zip_iteratorIN4cuda3std3__45tupleIJNS0_10device_ptrIKfEENS0_17counting_iteratorIlNS0_11use_defaultESG_SG_EEEEEEEPNSB_IJflEEESK_lNS1_9__extrema9arg_min_fIflNSA_4lessIfEEEEEEJSJ_SL_lSQ_EEEvDpT0_ --------------------------
	.section	.text._ZN6thrust24THRUST_300001_SM_1000_NS8cuda_cub4core6detail13_kernel_agentINS1_8__reduce11ReduceAgentINS0_12zip_iteratorIN4cuda3std3__45tupleIJNS0_10device_ptrIKfEENS0_17counting_iteratorIlNS0_11use_defaultESG_SG_EEEEEEEPNSB_IJflEEESK_lNS1_9__extrema9arg_min_fIflNSA_4lessIfEEEEEEJSJ_SL_lSQ_EEEvDpT0_,"ax",@progbits
	.align	128
        .global         _ZN6thrust24THRUST_300001_SM_1000_NS8cuda_cub4core6detail13_kernel_agentINS1_8__reduce11ReduceAgentINS0_12zip_iteratorIN4cuda3std3__45tupleIJNS0_10device_ptrIKfEENS0_17counting_iteratorIlNS0_11use_defaultESG_SG_EEEEEEEPNSB_IJflEEESK_lNS1_9__extrema9arg_min_fIflNSA_4lessIfEEEEEEJSJ_SL_lSQ_EEEvDpT0_
        .type           _ZN6thrust24THRUST_300001_SM_1000_NS8cuda_cub4core6detail13_kernel_agentINS1_8__reduce11ReduceAgentINS0_12zip_iteratorIN4cuda3std3__45tupleIJNS0_10device_ptrIKfEENS0_17counting_iteratorIlNS0_11use_defaultESG_SG_EEEEEEEPNSB_IJflEEESK_lNS1_9__extrema9arg_min_fIflNSA_4lessIfEEEEEEJSJ_SL_lSQ_EEEvDpT0_,@function
        .size           _ZN6thrust24THRUST_300001_SM_1000_NS8cuda_cub4core6detail13_kernel_agentINS1_8__reduce11ReduceAgentINS0_12zip_iteratorIN4cuda3std3__45tupleIJNS0_10device_ptrIKfEENS0_17counting_iteratorIlNS0_11use_defaultESG_SG_EEEEEEEPNSB_IJflEEESK_lNS1_9__extrema9arg_min_fIflNSA_4lessIfEEEEEEJSJ_SL_lSQ_EEEvDpT0_,(.L_x_1948 - _ZN6thrust24THRUST_300001_SM_1000_NS8cuda_cub4core6detail13_kernel_agentINS1_8__reduce11ReduceAgentINS0_12zip_iteratorIN4cuda3std3__45tupleIJNS0_10device_ptrIKfEENS0_17counting_iteratorIlNS0_11use_defaultESG_SG_EEEEEEEPNSB_IJflEEESK_lNS1_9__extrema9arg_min_fIflNSA_4lessIfEEEEEEJSJ_SL_lSQ_EEEvDpT0_)
        .other          _ZN6thrust24THRUST_300001_SM_1000_NS8cuda_cub4core6detail13_kernel_agentINS1_8__reduce11ReduceAgentINS0_12zip_iteratorIN4cuda3std3__45tupleIJNS0_10device_ptrIKfEENS0_17counting_iteratorIlNS0_11use_defaultESG_SG_EEEEEEEPNSB_IJflEEESK_lNS1_9__extrema9arg_min_fIflNSA_4lessIfEEEEEEJSJ_SL_lSQ_EEEvDpT0_,@"STO_CUDA_ENTRY STV_DEFAULT"
_ZN6thrust24THRUST_300001_SM_1000_NS8cuda_cub4core6detail13_kernel_agentINS1_8__reduce11ReduceAgentINS0_12zip_iteratorIN4cuda3std3__45tupleIJNS0_10device_ptrIKfEENS0_17counting_iteratorIlNS0_11use_defaultESG_SG_EEEEEEEPNSB_IJflEEESK_lNS1_9__extrema9arg_min_fIflNSA_4lessIfEEEEEEJSJ_SL_lSQ_EEEvDpT0_:
.text._ZN6thrust24THRUST_300001_SM_1000_NS8cuda_cub4core6detail13_kernel_agentINS1_8__reduce11ReduceAgentINS0_12zip_iteratorIN4cuda3std3__45tupleIJNS0_10device_ptrIKfEENS0_17counting_iteratorIlNS0_11use_defaultESG_SG_EEEEEEEPNSB_IJflEEESK_lNS1_9__extrema9arg_min_fIflNSA_4lessIfEEEEEEJSJ_SL_lSQ_EEEvDpT0_:
[----:B------:R-:W-:Y:S01]  /*0000*/  LDC R1, c[0x0][0x37c] ;  /* 0x0000df00ff017b82 */ /* 0x000fe20000000800 */
[----:B------:R-:W0:Y:S02]  /*0010*/  LDCU.64 UR4, c[0x0][0x398] ;  /* 0x00007300ff0477ac */ /* 0x000e240008000a00 */
[----:B0-----:R-:W-:-:S04]  /*0020*/  ISETP.NE.U32.AND P0, PT, RZ, UR4, PT ;  /* 0x00000004ff007c0c */ /* 0x001fc8000bf05070 */
[----:B------:R-:W-:-:S13]  /*0030*/  ISETP.NE.AND.EX P0, PT, RZ, UR5, PT, P0 ;  /* 0x00000005ff007c0c */ /* 0x000fda000bf05300 */
[----:B------:R-:W-:Y:S05]  /*0040*/  @!P0 EXIT ;  /* 0x000000000000894d */ /* 0x000fea0003800000 */
[----:B------:R-:W-:Y:S01]  /*0050*/  UISETP.GT.U32.AND UP0, UPT, UR4, 0x4ff, UPT ;  /* 0x000004ff0400788c */ /* 0x000fe2000bf04070 */
[----:B------:R-:W-:Y:S01]  /*0060*/  BSSY.RECONVERGENT B0, `(.L_x_699) ;  /* 0x0000558000007945 */ /* 0x000fe20003800200 */
[----:B------:R-:W0:Y:S02]  /*0070*/  LDCU.64 UR8, c[0x0][0x358] ;  /* 0x00006b00ff0877ac */ /* 0x000e240008000a00 */
[----:B------:R-:W-:-:S09]  /*0080*/  UISETP.GT.AND.EX UP0, UPT, UR5, URZ, UPT, UP0 ;  /* 0x000000ff0500728c */ /* 0x000fd2000bf04300 */
        /* <DEDUP_REMOVED lines=9> */
[----:B------:R-:W1:Y:S01]  /*0120*/  LDC.64 R4, c[0x0][0x380] ;  /* 0x0000e000ff047b82 */ /* 0x000e620000000a00 */
[----:B------:R-:W2:Y:S01]  /*0130*/  LDCU.64 UR6, c[0x0][0x388] ;  /* 0x00007100ff0677ac */ /* 0x000ea20008000a00 */
[----:B-1----:R-:W-:-:S06]  /*0140*/  IMAD.WIDE.U32 R4, R0, 0x4, R4 ;  /* 0x0000000400047825 */ /* 0x002fcc00078e0004 */
[----:B0-----:R1:W5:Y:S01]  /*0150*/  LDG.E R4, desc[UR8][R4.64] ;  /* 0x0000000804047981 */ /* 0x001362000c1e1900 */
[C---:B--2---:R-:W-:Y:S01]  /*0160*/  IADD3 R3, P0, PT, R0.reuse, UR6, RZ ;  /* 0x0000000600037c10 */ /* 0x044fe2000ff1e0ff */
[----:B------:R-:W-:-:S04]  /*0170*/  VIADD R11, R0, 0x100 ;  /* 0x00000100000b7836 */ /* 0x000fc80000000000 */
[----:B------:R-:W-:-:S08]  /*0180*/  IMAD.X R2, RZ, RZ, UR7, P0 ;  /* 0x00000007ff027e24 */ /* 0x000fd000080e06ff */
.L_x_702:
[----:B0-----:R-:W-:Y:S05]  /*0190*/  BSYNC.RECONVERGENT B1 ;  /* 0x0000000000017941 */ /* 0x001fea0003800200 */
.L_x_701:
        /* <DEDUP_REMOVED lines=10> */
[----:B------:R-:W1:Y:S01]  /*0240*/  LDCU.64 UR6, c[0x0][0x388] ;  /* 0x00007100ff0677ac */ /* 0x000e620008000a00 */
[----:B------:R-:W-:-:S04]  /*0250*/  LEA.HI R5, R14, 0x1, RZ, 0x18 ;  /* 0x000000010e057811 */ /* 0x000fc800078fc0ff */
[----:B------:R-:W-:-:S05]  /*0260*/  LOP3.LUT R5, R5, 0x3, RZ, 0xc0, !PT ;  /* 0x0000000305057812 */ /* 0x000fca00078ec0ff */
[----:B------:R-:W-:Y:S01]  /*0270*/  IMAD.MOV R5, RZ, RZ, -R5 ;  /* 0x000000ffff057224 */ /* 0x000fe200078e0a05 */
[C---:B-1----:R-:W-:Y:S01]  /*0280*/  IADD3 R12, P0, PT, R11.reuse, UR6, RZ ;  /* 0x000000060b0c7c10 */ /* 0x042fe2000ff1e0ff */
[----:B0-----:R-:W-:-:S04]  /*0290*/  IMAD.WIDE.U32 R6, R11, 0x4, R6 ;  /* 0x000000040b067825 */ /* 0x001fc800078e0006 */
[----:B------:R-:W-:Y:S02]  /*02a0*/  IMAD.MOV.U32 R9, RZ, RZ, R6 ;  /* 0x000000ffff097224 */ /* 0x000fe400078e0006 */
[----:B------:R-:W-:Y:S02]  /*02b0*/  IMAD.MOV.U32 R10, RZ, RZ, R7 ;  /* 0x000000ffff0a7224 */ /* 0x000fe400078e0007 */
[----:B------:R-:W-:-:S07]  /*02c0*/  IMAD.X R13, RZ, RZ, UR7, P0 ;  /* 0x00000007ff0d7e24 */ /* 0x000fce00080e06ff */
.L_x_709:
        /* <DEDUP_REMOVED lines=17> */
[CC--:B------:R-:W-:Y:S02]  /*03e0*/  @P4 ISETP.LT.U32.AND P0, PT, R7.reuse, R12.reuse, PT ;  /* 0x0000000c0700420c */ /* 0x0c0fe40003f01070 */
[CC--:B------:R-:W-:Y:S02]  /*03f0*/  @P4 ISETP.GE.AND.EX P1, PT, R8.reuse, R13.reuse, PT, P1 ;  /* 0x0000000d0800420c */ /* 0x0c0fe40003f26310 */
[----:B------:R-:W-:Y:S02]  /*0400*/  @P4 ISETP.LT.AND.EX P0, PT, R8, R13, PT, P0 ;  /* 0x0000000d0800420c */ /* 0x000fe40003f01300 */
[----:B------:R-:W-:Y:S02]  /*0410*/  @P4 FSEL R4, R6, R15, !P1 ;  /* 0x0000000f06044208 */ /* 0x000fe40004800000 */
[----:B------:R-:W-:-:S02]  /*0420*/  @P4 SEL R3, R7, R12, P0 ;  /* 0x0000000c07034207 */ /* 0x000fc40000000000 */
[----:B------:R-:W-:-:S07]  /*0430*/  @P4 SEL R2, R8, R13, P0 ;  /* 0x0000000d08024207 */ /* 0x000fce0000000000 */
.L_x_708:
[----:B------:R-:W-:Y:S05]  /*0440*/  BSYNC.RECONVERGENT B3 ;  /* 0x0000000000037941 */ /* 0x000fea0003800200 */
.L_x_707:
[----:B------:R-:W-:Y:S01]  /*0450*/  IADD3 R12, P0, PT, R12, 0x100, RZ ;  /* 0x000001000c0c7810 */ /* 0x000fe20007f1e0ff */
[----:B------:R-:W-:Y:S02]  /*0460*/  VIADD R11, R11, 0x100 ;  /* 0x000001000b0b7836 */ /* 0x000fe40000000000 */
[----:B------:R-:W-:Y:S02]  /*0470*/  IMAD.X R10, RZ, RZ, R10, P3 ;  /* 0x000000ffff0a7224 */ /* 0x000fe400018e060a */
[----:B------:R-:W-:Y:S01]  /*0480*/  IMAD.X R13, RZ, RZ, R13, P0 ;  /* 0x000000ffff0d7224 */ /* 0x000fe200000e060d */
[----:B------:R-:W-:Y:S07]  /*0490*/  @P2 BRA `(.L_x_709) ;  /* 0xfffffffc008c2947 */ /* 0x000fee000383ffff */
.L_x_706:
[----:B------:R-:W-:Y:S05]  /*04a0*/  BSYNC.RECONVERGENT B2 ;  /* 0x0000000000027941 */ /* 0x000fea0003800200 */
.L_x_705:
[----:B------:R-:W-:-:S13]  /*04b0*/  ISETP.GE.U32.AND P0, PT, R14, 0x300, PT ;  /* 0x000003000e00780c */ /* 0x000fda0003f06070 */
[----:B------:R-:W-:Y:S05]  /*04c0*/  @!P0 BRA `(.L_x_704) ;  /* 0x00000004007c8947 */ /* 0x000fea0003800000 */
[----:B------:R-:W0:Y:S01]  /*04d0*/  LDC.64 R8, c[0x0][0x380] ;  /* 0x0000e000ff087b82 */ /* 0x000e220000000a00 */
[----:B------:R-:W-:-:S07]  /*04e0*/  VIADD R10, R11, 0x200 ;  /* 0x000002000b0a7836 */ /* 0x000fce0000000000 */
[----:B------:R-:W1:Y:S02]  /*04f0*/  LDC.64 R6, c[0x0][0x388] ;  /* 0x0000e200ff067b82 */ /* 0x000e640000000a00 */
.L_x_718:
[----:B------:R-:W-:-:S04]  /*0500*/  VIADD R15, R10, 0xfffffe00 ;  /* 0xfffffe000a0f7836 */ /* 0x000fc80000000000 */
[----:B0-----:R-:W-:-:S05]  /*0510*/  IMAD.WIDE R12, R15, 0x4, R8 ;  /* 0x000000040f0c7825 */ /* 0x001fca00078e0208 */
[----:B------:R-:W2:Y:S04]  /*0520*/  LDG.E R19, desc[UR8][R12.64] ;  /* 0x000000080c137981 */ /* 0x000ea8000c1e1900 */
[----:B-----5:R0:W5:Y:S04]  /*0530*/  LDG.E R21, desc[UR8][R12.64+0x400] ;  /* 0x000400080c157981 */ /* 0x020168000c1e1900 */
[----:B------:R0:W5:Y:S04]  /*0540*/  LDG.E R5, desc[UR8][R12.64+0x800] ;  /* 0x000800080c057981 */ /* 0x000168000c1e1900 */
[----:B------:R0:W5:Y:S01]  /*0550*/  LDG.E R11, desc[UR8][R12.64+0xc00] ;  /* 0x000c00080c0b7981 */ /* 0x000162000c1e1900 */
[----:B-1----:R-:W-:Y:S01]  /*0560*/  IADD3 R20, P1, PT, R15, R6, RZ ;  /* 0x000000060f147210 */ /* 0x002fe20007f3e0ff */
[----:B------:R-:W-:Y:S01]  /*0570*/  BSSY.RECONVERGENT B2, `(.L_x_710) ;  /* 0x0000013000027945 */ /* 0x000fe20003800200 */
[----:B------:R-:W-:-:S02]  /*0580*/  IMAD.MOV.U32 R17, RZ, RZ, R3 ;  /* 0x000000ffff117224 */ /* 0x000fc400078e0003 */
[----:B------:R-:W-:Y:S01]  /*0590*/  IMAD.MOV.U32 R18, RZ, RZ, R2 ;  /* 0x000000ffff127224 */ /* 0x000fe200078e0002 */
[----:B------:R-:W-:Y:S01]  /*05a0*/  LEA.HI.X.SX32 R15, R15, R7, 0x1, P1 ;  /* 0x000000070f0f7211 */ /* 0x000fe200008f0eff */
[----:B------:R-:W-:Y:S02]  /*05b0*/  IMAD.MOV.U32 R14, RZ, RZ, R4 ;  /* 0x000000ffff0e7224 */ /* 0x000fe400078e0004 */
[----:B------:R-:W-:Y:S01]  /*05c0*/  VIADD R16, R10, 0xffffff00 ;  /* 0xffffff000a107836 */ /* 0x000fe20000000000 */
[----:B--2---:R-:W-:-:S13]  /*05d0*/  FSETP.GEU.AND P0, PT, R4, R19, PT ;  /* 0x000000130400720b */ /* 0x004fda0003f0e000 */
[----:B0-----:R-:W-:Y:S05]  /*05e0*/  @!P0 BRA `(.L_x_711) ;  /* 0x00000000002c8947 */ /* 0x001fea0003800000 */
        /* <DEDUP_REMOVED lines=11> */
.L_x_711:
[----:B------:R-:W-:Y:S05]  /*06a0*/  BSYNC.RECONVERGENT B2 ;  /* 0x0000000000027941 */ /* 0x000fea0003800200 */
.L_x_710:
[----:B-----5:R-:W-:Y:S01]  /*06b0*/  FSETP.GEU.AND P0, PT, R14, R21, PT ;  /* 0x000000150e00720b */ /* 0x020fe20003f0e000 */
[----:B------:R-:W-:Y:S01]  /*06c0*/  BSSY.RECONVERGENT B2, `(.L_x_712) ;  /* 0x0000013000027945 */ /* 0x000fe20003800200 */
[----:B------:R-:W-:Y:S01]  /*06d0*/  IADD3 R12, P1, PT, R16, R6, RZ ;  /* 0x00000006100c7210 */ /* 0x000fe20007f3e0ff */
[----:B------:R-:W-:Y:S02]  /*06e0*/  VIADD R3, R10, 0x100 ;  /* 0x000001000a037836 */ /* 0x000fe40000000000 */
[----:B------:R-:W-:Y:S01]  /*06f0*/  IMAD.MOV.U32 R4, RZ, RZ, R17 ;  /* 0x000000ffff047224 */ /* 0x000fe200078e0011 */
[----:B------:R-:W-:Y:S01]  /*0700*/  LEA.HI.X.SX32 R13, R16, R7, 0x1, P1 ;  /* 0x00000007100d7211 */ /* 0x000fe200008f0eff */
        /* <DEDUP_REMOVED lines=14> */
.L_x_713:
[----:B------:R-:W-:Y:S05]  /*07f0*/  BSYNC.RECONVERGENT B2 ;  /* 0x0000000000027941 */ /* 0x000fea0003800200 */
.L_x_712:
[----:B------:R-:W-:Y:S01]  /*0800*/  FSETP.GEU.AND P0, PT, R2, R5, PT ;  /* 0x000000050200720b */ /* 0x000fe20003f0e000 */
[----:B------:R-:W-:Y:S01]  /*0810*/  BSSY.RECONVERGENT B2, `(.L_x_714) ;  /* 0x0000013000027945 */ /* 0x000fe20003800200 */
[CC--:B------:R-:W-:Y:S01]  /*0820*/  IADD3 R17, P1, PT, R10.reuse, R6.reuse, RZ ;  /* 0x000000060a117210 */ /* 0x0c0fe20007f3e0ff */
[----:B------:R-:W-:Y:S01]  /*0830*/  IMAD.MOV.U32 R13, RZ, RZ, R4 ;  /* 0x000000ffff0d7224 */ /* 0x000fe200078e0004 */
[----:B------:R-:W-:Y:S01]  /*0840*/  IADD3 R18, P2, PT, R3, R6, RZ ;  /* 0x0000000603127210 */ /* 0x000fe20007f5e0ff */
[----:B------:R-:W-:Y:S01]  /*0850*/  IMAD.MOV.U32 R14, RZ, RZ, R15 ;  /* 0x000000ffff0e7224 */ /* 0x000fe200078e000f */
[----:B------:R-:W-:Y:S01]  /*0860*/  LEA.HI.X.SX32 R16, R10, R7, 0x1, P1 ;  /* 0x000000070a107211 */ /* 0x000fe200008f0eff */
        /* <DEDUP_REMOVED lines=13> */
.L_x_715:
[----:B------:R-:W-:Y:S05]  /*0940*/  BSYNC.RECONVERGENT B2 ;  /* 0x0000000000027941 */ /* 0x000fea0003800200 */
.L_x_714:
[----:B------:R-:W-:Y:S01]  /*0950*/  FSETP.GEU.AND P0, PT, R12, R11, PT ;  /* 0x0000000b0c00720b */ /* 0x000fe20003f0e000 */
[----:B------:R-:W-:Y:S01]  /*0960*/  BSSY.RECONVERGENT B2, `(.L_x_716) ;  /* 0x0000011000027945 */ /* 0x000fe20003800200 */
[----:B------:R-:W-:Y:S01]  /*0970*/  LEA.HI.X.SX32 R5, R3, R7, 0x1, P2 ;  /* 0x0000000703057211 */ /* 0x000fe200010f0eff */
        /* <DEDUP_REMOVED lines=15> */
.L_x_717:
[----:B------:R-:W-:Y:S05]  /*0a70*/  BSYNC.RECONVERGENT B2 ;  /* 0x0000000000027941 */ /* 0x000fea0003800200 */
.L_x_716:
[C---:B------:R-:W-:Y:S02]  /*0a80*/  VIADD R5, R10.reuse, 0x200 ;  /* 0x000002000a057836 */ /* 0x040fe40000000000 */
[----:B------:R-:W-:-:S03]  /*0a90*/  VIADD R10, R10, 0x400 ;  /* 0x000004000a0a7836 */ /* 0x000fc60000000000 */
[----:B------:R-:W-:-:S13]  /*0aa0*/  ISETP.GE.AND P0, PT, R5, UR5, PT ;  /* 0x0000000505007c0c */ /* 0x000fda000bf06270 */
[----:B------:R-:W-:Y:S05]  /*0ab0*/  @!P0 BRA `(.L_x_718) ;  /* 0xfffffff800908947 */ /* 0x000fea000383ffff */
.L_x_704:
[----:B------:R-:W-:Y:S05]  /*0ac0*/  BSYNC.RECONVERGENT B1 ;  /* 0x0000000000017941 */ /* 0x000fea0003800200 */
.L_x_703:
[----:B------:R-:W0:Y:S02]  /*0ad0*/  LDCU UR4, c[0x0][0x398] ;  /* 0x00007300ff0477ac */ /* 0x000e240008000800 */
[----:B0-----:R-:W-:-:S09]  /*0ae0*/  UISETP.GE.AND UP0, UPT, UR4, 0x100, UPT ;  /* 0x000001000400788c */ /* 0x001fd2000bf06270 */
[----:B------:R-:W-:Y:S05]  /*0af0*/  BRA.U !UP0, `(.L_x_719) ;  /* 0x00000011083c7547 */ /* 0x000fea000b800000 */
[----:B------:R-:W0:Y:S01]  /*0b00*/  S2R R12, SR_LANEID ;  /* 0x00000000000c7919 */ /* 0x000e220000000000 */
[----:B------:R-:W-:Y:S01]  /*0b10*/  BSSY.RECONVERGENT B1, `(.L_x_720) ;  /* 0x0000015000017945 */ /* 0x000fe20003800200 */
[----:B------:R-:W-:Y:S01]  /*0b20*/  IMAD.MOV.U32 R8, RZ, RZ, R3 ;  /* 0x000000ffff087224 */ /* 0x000fe200078e0003 */
[----:B-----5:R-:W2:Y:S01]  /*0b30*/  SHFL.DOWN PT, R7, R4, 0x1, 0x1f ;  /* 0x08201f0004077f89 */ /* 0x020ea200000e0000 */
[----:B------:R-:W-:Y:S02]  /*0b40*/  IMAD.MOV.U32 R9, RZ, RZ, R2 ;  /* 0x000000ffff097224 */ /* 0x000fe400078e0002 */
[----:B-1----:R-:W-:Y:S01]  /*0b50*/  IMAD.MOV.U32 R5, RZ, RZ, R4 ;  /* 0x000000ffff057224 */ /* 0x002fe200078e0004 */
[----:B------:R1:W3:Y:S04]  /*0b60*/  SHFL.DOWN PT, R6, R3, 0x1, 0x1f ;  /* 0x08201f0003067f89 */ /* 0x0002e800000e0000 */
[----:B------:R1:W4:Y:S01]  /*0b70*/  SHFL.DOWN PT, R11, R2, 0x1, 0x1f ;  /* 0x08201f00020b7f89 */ /* 0x00032200000e0000 */
[----:B--2---:R-:W-:-:S04]  /*0b80*/  FSETP.GEU.AND P0, PT, R4, R7, PT ;  /* 0x000000070400720b */ /* 0x004fc80003f0e000 */
[----:B0-----:R-:W-:-:S13]  /*0b90*/  ISETP.GT.OR P0, PT, R12, 0x1e, !P0 ;  /* 0x0000001e0c00780c */ /* 0x001fda0004704670 */
[----:B-1-34-:R-:W-:Y:S05]  /*0ba0*/  @P0 BRA `(.L_x_721) ;  /* 0x00000000002c0947 */ /* 0x01afea0003800000 */
        /* <DEDUP_REMOVED lines=11> */
.L_x_721:
[----:B------:R-:W-:Y:S05]  /*0c60*/  BSYNC.RECONVERGENT B1 ;  /* 0x0000000000017941 */ /* 0x000fea0003800200 */
.L_x_720:
        /* <DEDUP_REMOVED lines=21> */
.L_x_723:
[----:B------:R-:W-:Y:S05]  /*0dc0*/  BSYNC.RECONVERGENT B1 ;  /* 0x0000000000017941 */ /* 0x000fea0003800200 */
.L_x_722:
        /* <DEDUP_REMOVED lines=21> */
.L_x_725:
[----:B------:R-:W-:Y:S05]  /*0f20*/  BSYNC.RECONVERGENT B1 ;  /* 0x0000000000017941 */ /* 0x000fea0003800200 */
.L_x_724:
        /* <DEDUP_REMOVED lines=21> */
.L_x_727:
[----:B------:R-:W-:Y:S05]  /*1080*/  BSYNC.RECONVERGENT B1 ;  /* 0x0000000000017941 */ /* 0x000fea0003800200 */
.L_x_726:
        /* <DEDUP_REMOVED lines=22> */
.L_x_729:
[----:B------:R-:W-:Y:S05]  /*11f0*/  BSYNC.RECONVERGENT B1 ;  /* 0x0000000000017941 */ /* 0x000fea0003800200 */
.L_x_728:
        /* <DEDUP_REMOVED lines=12> */
.L_x_731:
[----:B------:R-:W-:Y:S05]  /*12c0*/  BSYNC.RECONVERGENT B1 ;  /* 0x0000000000017941 */ /* 0x000fea0003800200 */
.L_x_730:
        /* <DEDUP_REMOVED lines=31> */
.L_x_734:
[----:B------:R-:W-:Y:S05]  /*14c0*/  BSYNC.RECONVERGENT B1 ;  /* 0x0000000000017941 */ /* 0x000fea0003800200 */
.L_x_733:
        /* <DEDUP_REMOVED lines=18> */
.L_x_736:
[----:B------:R-:W-:Y:S05]  /*15f0*/  BSYNC.RECONVERGENT B1 ;  /* 0x0000000000017941 */ /* 0x000fea0003800200 */
.L_x_735:
        /* <DEDUP_REMOVED lines=18> */
.L_x_738:
[----:B------:R-:W-:Y:S05]  /*1720*/  BSYNC.RECONVERGENT B1 ;  /* 0x0000000000017941 */ /* 0x000fea0003800200 */
.L_x_737:
        /* <DEDUP_REMOVED lines=18> */
.L_x_740:
[----:B------:R-:W-:Y:S05]  /*1850*/  BSYNC.RECONVERGENT B1 ;  /* 0x0000000000017941 */ /* 0x000fea0003800200 */
.L_x_739:
        /* <DEDUP_REMOVED lines=18> */
.L_x_742:
[----:B------:R-:W-:Y:S05]  /*1980*/  BSYNC.RECONVERGENT B1 ;  /* 0x0000000000017941 */ /* 0x000fea0003800200 */
.L_x_741:
        /* <DEDUP_REMOVED lines=18> */
.L_x_744:
[----:B------:R-:W-:Y:S05]  /*1ab0*/  BSYNC.RECONVERGENT B1 ;  /* 0x0000000000017941 */ /* 0x000fea0003800200 */
.L_x_743:
        /* <DEDUP_REMOVED lines=19> */
.L_x_719:
[----:B-1----:R-:W-:Y:S01]  /*1bf0*/  LOP3.LUT R5, R0, 0x3e0, RZ, 0xc0, !PT ;  /* 0x000003e000057812 */ /* 0x002fe200078ec0ff */
[----:B------:R-:W-:Y:S01]  /*1c00*/  BSSY.RECONVERGENT B1, `(.L_x_745) ;  /* 0x000001b000017945 */ /* 0x000fe20003800200 */
[----:B-----5:R-:W-:Y:S02]  /*1c10*/  IMAD.MOV.U32 R7, RZ, RZ, R4 ;  /* 0x000000ffff077224 */ /* 0x020fe400078e0004 */
[----:B------:R-:W-:Y:S02]  /*1c20*/  IMAD.MOV.U32 R13, RZ, RZ, R3 ;  /* 0x000000ffff0d7224 */ /* 0x000fe400078e0003 */
[----:B------:R-:W-:Y:S01]  /*1c30*/  VIADD R6, R5, 0x20 ;  /* 0x0000002005067836 */ /* 0x000fe20000000000 */
[----:B------:R-:W-:Y:S01]  /*1c40*/  LOP3.LUT R5, RZ, R5, RZ, 0x33, !PT ;  /* 0x00000005ff057212 */ /* 0x000fe200078e33ff */
[----:B------:R-:W-:-:S03]  /*1c50*/  IMAD.MOV.U32 R15, RZ, RZ, R2 ;  /* 0x000000ffff0f7224 */ /* 0x000fc600078e0002 */
[----:B------:R-:W-:Y:S01]  /*1c60*/  ISETP.GT.AND P0, PT, R6, UR4, PT ;  /* 0x0000000406007c0c */ /* 0x000fe2000bf04270 */
[----:B------:R-:W-:-:S05]  /*1c70*/  VIADD R5, R5, UR4 ;  /* 0x0000000405057c36 */ /* 0x000fca0008000000 */
        /* <DEDUP_REMOVED lines=19> */
.L_x_746:
[----:B------:R-:W-:Y:S05]  /*1db0*/  BSYNC.RECONVERGENT B1 ;  /* 0x0000000000017941 */ /* 0x000fea0003800200 */
.L_x_745:
        /* <DEDUP_REMOVED lines=22> */
.L_x_748:
[----:B------:R-:W-:Y:S05]  /*1f20*/  BSYNC.RECONVERGENT B1 ;  /* 0x0000000000017941 */ /* 0x000fea0003800200 */
.L_x_747:
        /* <DEDUP_REMOVED lines=22> */
.L_x_750:
[----:B------:R-:W-:Y:S05]  /*2090*/  BSYNC.RECONVERGENT B1 ;  /* 0x0000000000017941 */ /* 0x000fea0003800200 */
.L_x_749:
        /* <DEDUP_REMOVED lines=22> */
.L_x_752:
[----:B------:R-:W-:Y:S05]  /*2200*/  BSYNC.RECONVERGENT B1 ;  /* 0x0000000000017941 */ /* 0x000fea0003800200 */
.L_x_751:
        /* <DEDUP_REMOVED lines=23> */
.L_x_754:
[----:B------:R-:W-:Y:S05]  /*2380*/  BSYNC.RECONVERGENT B1 ;  /* 0x0000000000017941 */ /* 0x000fea0003800200 */
.L_x_753:
        /* <DEDUP_REMOVED lines=12> */
.L_x_756:
[----:B------:R-:W-:Y:S05]  /*2450*/  BSYNC.RECONVERGENT B1 ;  /* 0x0000000000017941 */ /* 0x000fea0003800200 */
.L_x_755:
        /* <DEDUP_REMOVED lines=30> */
.L_x_758:
[----:B------:R-:W-:Y:S05]  /*2640*/  BSYNC.RECONVERGENT B1 ;  /* 0x0000000000017941 */ /* 0x000fea0003800200 */
.L_x_757:
        /* <DEDUP_REMOVED lines=27> */
.L_x_760:
[----:B------:R-:W-:Y:S05]  /*2800*/  BSYNC.RECONVERGENT B1 ;  /* 0x0000000000017941 */ /* 0x000fea0003800200 */
.L_x_759:
        /* <DEDUP_REMOVED lines=27> */
.L_x_762:
[----:B------:R-:W-:Y:S05]  /*29c0*/  BSYNC.RECONVERGENT B1 ;  /* 0x0000000000017941 */ /* 0x000fea0003800200 */
.L_x_761:
        /* <DEDUP_REMOVED lines=27> */
.L_x_764:
[----:B------:R-:W-:Y:S05]  /*2b80*/  BSYNC.RECONVERGENT B1 ;  /* 0x0000000000017941 */ /* 0x000fea0003800200 */
.L_x_763:
        /* <DEDUP_REMOVED lines=27> */
.L_x_766:
[----:B------:R-:W-:Y:S05]  /*2d40*/  BSYNC.RECONVERGENT B1 ;  /* 0x0000000000017941 */ /* 0x000fea0003800200 */
.L_x_765:
        /* <DEDUP_REMOVED lines=27> */
.L_x_768:
[----:B------:R-:W-:Y:S05]  /*2f00*/  BSYNC.RECONVERGENT B1 ;  /* 0x0000000000017941 */ /* 0x000fea0003800200 */
.L_x_767:
        /* <DEDUP_REMOVED lines=28> */
.L_x_700:
[----:B------:R-:W1:Y:S01]  /*30d0*/  S2R R0, SR_TID.X ;  /* 0x0000000000007919 */ /* 0x000e620000002100 */
[----:B------:R-:W1:Y:S01]  /*30e0*/  LDC.64 R2, c[0x0][0x380] ;  /* 0x0000e000ff027b82 */ /* 0x000e620000000a00 */
[----:B------:R-:W2:Y:S01]  /*30f0*/  LDCU.64 UR6, c[0x0][0x388] ;  /* 0x00007100ff0677ac */ /* 0x000ea20008000a00 */
[----:B-1----:R-:W-:-:S05]  /*3100*/  IMAD.WIDE.U32 R2, R0, 0x4, R2 ;  /* 0x0000000400027825 */ /* 0x002fca00078e0002 */
[----:B0-----:R-:W3:Y:S04]  /*3110*/  LDG.E R4, desc[UR8][R2.64] ;  /* 0x0000000802047981 */ /* 0x001ee8000c1e1900 */
[----:B------:R-:W3:Y:S04]  /*3120*/  LDG.E R5, desc[UR8][R2.64+0x400] ;  /* 0x0004000802057981 */ /* 0x000ee8000c1e1900 */
[----:B------:R-:W4:Y:S04]  /*3130*/  LDG.E R6, desc[UR8][R2.64+0x800] ;  /* 0x0008000802067981 */ /* 0x000f28000c1e1900 */
[----:B------:R-:W2:Y:S04]  /*3140*/  LDG.E R7, desc[UR8][R2.64+0xc00] ;  /* 0x000c000802077981 */ /* 0x000ea8000c1e1900 */
[----:B------:R0:W5:Y:S01]  /*3150*/  LDG.E R9, desc[UR8][R2.64+0x1000] ;  /* 0x0010000802097981 */ /* 0x000162000c1e1900 */
[----:B------:R-:W-:Y:S01]  /*3160*/  BSSY.RECONVERGENT B1, `(.L_x_769) ;  /* 0x0000011000017945 */ /* 0x000fe20003800200 */
[----:B---3--:R-:W-:-:S04]  /*3170*/  FSETP.GEU.AND P0, PT, R5, R4, PT ;  /* 0x000000040500720b */ /* 0x008fc80003f0e000 */
[----:B------:R-:W-:Y:S01]  /*3180*/  FSEL R5, R5, R4, !P0 ;  /* 0x0000000405057208 */ /* 0x000fe20004000000 */
[----:B------:R-:W-:-:S03]  /*3190*/  VIADD R4, R0, 0x200 ;  /* 0x0000020000047836 */ /* 0x000fc60000000000 */
[----:B----4-:R-:W-:-:S04]  /*31a0*/  FSETP.GEU.AND P1, PT, R6, R5, PT ;  /* 0x000000050600720b */ /* 0x010fc80003f2e000 */
[----:B------:R-:W-:Y:S01]  /*31b0*/  FSEL R6, R6, R5, !P1 ;  /* 0x0000000506067208 */ /* 0x000fe20004800000 */
[----:B------:R-:W-:-:S03]  /*31c0*/  VIADD R5, R0, 0x100 ;  /* 0x0000010000057836 */ /* 0x000fc60000000000 */
[----:B--2---:R-:W-:Y:S01]  /*31d0*/  FSETP.GEU.AND P2, PT, R6, R7, PT ;  /* 0x000000070600720b */ /* 0x004fe20003f4e000 */
        /* <DEDUP_REMOVED lines=9> */
.L_x_770:
[----:B------:R-:W-:Y:S05]  /*3270*/  BSYNC.RECONVERGENT B1 ;  /* 0x0000000000017941 */ /* 0x000fea0003800200 */
.L_x_769:
[----:B-----5:R-:W-:Y:S01]  /*3280*/  FSETP.GEU.AND P0, PT, R10, R9, PT ;  /* 0x000000090a00720b */ /* 0x020fe20003f0e000 */
[----:B------:R-:W-:Y:S01]  /*3290*/  IMAD.MOV.U32 R15, RZ, RZ, RZ ;  /* 0x000000ffff0f7224 */ /* 0x000fe200078e00ff */
[----:B------:R-:W-:Y:S01]  /*32a0*/  LOP3.LUT R4, R0, 0x400, RZ, 0xfc, !PT ;  /* 0x0000040000047812 */ /* 0x000fe200078efcff */
[----:B------:R-:W-:Y:S01]  /*32b0*/  BSSY.RECONVERGENT B1, `(.L_x_771) ;  /* 0x0000012000017945 */ /* 0x000fe20003800200 */
[----:B------:R-:W-:Y:S01]  /*32c0*/  IADD3 R14, P2, PT, R5, UR6, RZ ;  /* 0x00000006050e7c10 */ /* 0x000fe2000ff5e0ff */
[----:B------:R-:W-:Y:S01]  /*32d0*/  IMAD.MOV.U32 R6, RZ, RZ, R10 ;  /* 0x000000ffff067224 */ /* 0x000fe200078e000a */
[----:B------:R-:W-:Y:S02]  /*32e0*/  IADD3 R11, P1, PT, R4, UR6, RZ ;  /* 0x00000006040b7c10 */ /* 0x000fe4000ff3e0ff */
[----:B------:R-:W-:Y:S01]  /*32f0*/  IADD3.X R13, PT, PT, R15, UR7, RZ, P2, !PT ;  /* 0x000000070f0d7c10 */ /* 0x000fe200097fe4ff */
[----:B------:R-:W-:Y:S02]  /*3300*/  IMAD.MOV.U32 R7, RZ, RZ, R14 ;  /* 0x000000ffff077224 */ /* 0x000fe400078e000e */
[----:B------:R-:W-:-:S02]  /*3310*/  IMAD.X R12, RZ, RZ, UR7, P1 ;  /* 0x00000007ff0c7e24 */ /* 0x000fc400088e06ff */
[----:B------:R-:W-:Y:S01]  /*3320*/  IMAD.MOV.U32 R8, RZ, RZ, R13 ;  /* 0x000000ffff087224 */ /* 0x000fe200078e000d */
[----:B------:R-:W-:Y:S06]  /*3330*/  @!P0 BRA `(.L_x_772) ;  /* 0x0000000000248947 */ /* 0x000fec0003800000 */
[----:B------:R-:W-:Y:S01]  /*3340*/  FSETP.GEU.AND P1, PT, R9, R10, PT ;  /* 0x0000000a0900720b */ /* 0x000fe20003f2e000 */
[----:B------:R-:W-:Y:S02]  /*3350*/  IMAD.MOV.U32 R6, RZ, RZ, R9 ;  /* 0x000000ffff067224 */ /* 0x000fe400078e0009 */
[----:B------:R-:W-:Y:S02]  /*3360*/  IMAD.MOV.U32 R7, RZ, RZ, R11 ;  /* 0x000000ffff077224 */ /* 0x000fe400078e000b */
[----:B------:R-:W-:-:S08]  /*3370*/  IMAD.MOV.U32 R8, RZ, RZ, R12 ;  /* 0x000000ffff087224 */ /* 0x000fd000078e000c */
[----:B------:R-:W-:-:S04]  /*3380*/  @P1 ISETP.GE.U32.AND P0, PT, R5, R4, PT ;  /* 0x000000040500120c */ /* 0x000fc80003f06070 */
[----:B------:R-:W-:-:S04]  /*3390*/  @P1 ISETP.GE.AND.EX P0, PT, R15, RZ, PT, P0 ;  /* 0x000000ff0f00120c */ /* 0x000fc80003f06300 */
[----:B------:R-:W-:Y:S02]  /*33a0*/  @P1 FSEL R6, R10, R9, !P0 ;  /* 0x000000090a061208 */ /* 0x000fe40004000000 */
[----:B------:R-:W-:Y:S02]  /*33b0*/  @P1 SEL R7, R14, R11, !P0 ;  /* 0x0000000b0e071207 */ /* 0x000fe40004000000 */
[----:B------:R-:W-:-:S07]  /*33c0*/  @P1 SEL R8, R13, R12, !P0 ;  /* 0x0000000c0d081207 */ /* 0x000fce0004000000 */
.L_x_772:
[----:B------:R-:W-:Y:S05]  /*33d0*/  BSYNC.RECONVERGENT B1 ;  /* 0x0000000000017941 */ /* 0x000fea0003800200 */
.L_x_771:
[----:B------:R-:W-:Y:S01]  /*33e0*/  UISETP.GE.U32.AND UP0, UPT, UR4, 0xa00, UPT ;  /* 0x00000a000400788c */ /* 0x000fe2000bf06070 */
[----:B------:R-:W-:Y:S02]  /*33f0*/  IMAD.MOV.U32 R9, RZ, RZ, 0x500 ;  /* 0x00000500ff097424 */ /* 0x000fe400078e00ff */
[----:B------:R-:W-:Y:S01]  /*3400*/  IMAD.MOV.U32 R10, RZ, RZ, RZ ;  /* 0x000000ffff0a7224 */ /* 0x000fe200078e00ff */
[----:B------:R-:W-:-:S09]  /*3410*/  UISETP.GE.U32.AND.EX UP0, UPT, UR5, URZ, UPT, UP0 ;  /* 0x000000ff0500728c */ /* 0x000fd2000bf06100 */
[----:B------:R-:W-:Y:S05]  /*3420*/  BRA.U !UP0, `(.L_x_773) ;  /* 0x0000000508c87547 */ /* 0x000fea000b800000 */
[----:B------:R-:W-:Y:S01]  /*3430*/  IMAD.MOV.U32 R9, RZ, RZ, 0x500 ;  /* 0x00000500ff097424 */ /* 0x000fe200078e00ff */
[----:B------:R-:W0:Y:S01]  /*3440*/  LDCU.64 UR6, c[0x0][0x388] ;  /* 0x00007100ff0677ac */ /* 0x000e220008000a00 */
[----:B------:R-:W-:Y:S01]  /*3450*/  IMAD.MOV.U32 R10, RZ, RZ, RZ ;  /* 0x000000ffff0a7224 */ /* 0x000fe200078e00ff */
[----:B------:R-:W1:Y:S06]  /*3460*/  LDCU.64 UR4, c[0x0][0x398] ;  /* 0x00007300ff0477ac */ /* 0x000e6c0008000a00 */
.L_x_784:
[----:B------:R-:W-:-:S04]  /*3470*/  LEA R14, P0, R9, R2, 0x2 ;  /* 0x00000002090e7211 */ /* 0x000fc800078010ff */
[----:B------:R-:W-:-:S05]  /*3480*/  LEA.HI.X R15, R9, R3, R10, 0x2, P0 ;  /* 0x00000003090f7211 */ /* 0x000fca00000f140a */
[----:B------:R-:W2:Y:S04]  /*3490*/  LDG.E R21, desc[UR8][R14.64] ;  /* 0x000000080e157981 */ /* 0x000ea8000c1e1900 */
[----:B------:R3:W5:Y:S04]  /*34a0*/  LDG.E R18, desc[UR8][R14.64+0x400] ;  /* 0x000400080e127981 */ /* 0x000768000c1e1900 */
[----:B------:R3:W5:Y:S04]  /*34b0*/  LDG.E R23, desc[UR8][R14.64+0x800] ;  /* 0x000800080e177981 */ /* 0x000768000c1e1900 */
[----:B------:R3:W5:Y:S04]  /*34c0*/  LDG.E R4, desc[UR8][R14.64+0xc00] ;  /* 0x000c00080e047981 */ /* 0x000768000c1e1900 */
[----:B------:R3:W5:Y:S01]  /*34d0*/  LDG.E R11, desc[UR8][R14.64+0x1000] ;  /* 0x001000080e0b7981 */ /* 0x000762000c1e1900 */
[----:B0-----:R-:W-:Y:S01]  /*34e0*/  IADD3 R12, P1, P2, R9, UR6, R0 ;  /* 0x00000006090c7c10 */ /* 0x001fe2000fa3e000 */
[----:B------:R-:W-:Y:S01]  /*34f0*/  BSSY.RECONVERGENT B1, `(.L_x_774) ;  /* 0x0000012000017945 */ /* 0x000fe20003800200 */
[----:B------:R-:W-:-:S02]  /*3500*/  IMAD.MOV.U32 R13, RZ, RZ, R6 ;  /* 0x000000ffff0d7224 */ /* 0x000fc400078e0006 */
[----:B------:R-:W-:Y:S01]  /*3510*/  IMAD.MOV.U32 R17, RZ, RZ, R7 ;  /* 0x000000ffff117224 */ /* 0x000fe200078e0007 */
[----:B------:R-:W-:Y:S01]  /*3520*/  IADD3.X R5, PT, PT, R10, UR7, RZ, P1, P2 ;  /* 0x000000070a057c10 */ /* 0x000fe20008fe44ff */
[----:B------:R-:W-:Y:S01]  /*3530*/  IMAD.MOV.U32 R19, RZ, RZ, R8 ;  /* 0x000000ffff137224 */ /* 0x000fe200078e0008 */
[----:B--2---:R-:W-:-:S13]  /*3540*/  FSETP.GEU.AND P0, PT, R6, R21, PT ;  /* 0x000000150600720b */ /* 0x004fda0003f0e000 */
[----:B---3--:R-:W-:Y:S05]  /*3550*/  @!P0 BRA `(.L_x_775) ;  /* 0x00000000002c8947 */ /* 0x008fea0003800000 */
        /* <DEDUP_REMOVED lines=11> */
.L_x_775:
[----:B-1----:R-:W-:Y:S05]  /*3610*/  BSYNC.RECONVERGENT B1 ;  /* 0x0000000000017941 */ /* 0x002fea0003800200 */
.L_x_774:
[----:B-----5:R-:W-:Y:S01]  /*3620*/  FSETP.GEU.AND P0, PT, R13, R18, PT ;  /* 0x000000120d00720b */ /* 0x020fe20003f0e000 */
[----:B------:R-:W-:Y:S01]  /*3630*/  BSSY.RECONVERGENT B1, `(.L_x_776) ;  /* 0x0000010000017945 */ /* 0x000fe20003800200 */
[----:B------:R-:W-:Y:S02]  /*3640*/  IMAD.MOV.U32 R6, RZ, RZ, R13 ;  /* 0x000000ffff067224 */ /* 0x000fe400078e000d */
[----:B------:R-:W-:Y:S02]  /*3650*/  IMAD.MOV.U32 R14, RZ, RZ, R17 ;  /* 0x000000ffff0e7224 */ /* 0x000fe400078e0011 */
[----:B------:R-:W-:-:S07]  /*3660*/  IMAD.MOV.U32 R16, RZ, RZ, R19 ;  /* 0x000000ffff107224 */ /* 0x000fce00078e0013 */
[----:B------:R-:W-:Y:S05]  /*3670*/  @!P0 BRA `(.L_x_777) ;  /* 0x00000000002c8947 */ /* 0x000fea0003800000 */
[----:B------:R-:W-:Y:S01]  /*3680*/  FSETP.GEU.AND P2, PT, R18, R13, PT ;  /* 0x0000000d1200720b */ /* 0x000fe20003f4e000 */
[----:B------:R-:W-:Y:S01]  /*3690*/  IMAD.MOV.U32 R6, RZ, RZ, R18 ;  /* 0x000000ffff067224 */ /* 0x000fe200078e0012 */
[----:B------:R-:W-:-:S05]  /*36a0*/  IADD3 R14, P1, PT, R12, 0x100, RZ ;  /* 0x000001000c0e7810 */ /* 0x000fca0007f3e0ff */
[----:B------:R-:W-:-:S06]  /*36b0*/  IMAD.X R16, RZ, RZ, R5, P1 ;  /* 0x000000ffff107224 */ /* 0x000fcc00008e0605 */
[CC--:B------:R-:W-:Y:S02]  /*36c0*/  @P2 ISETP.GE.U32.AND P0, PT, R17.reuse, R14.reuse, PT ;  /* 0x0000000e1100220c */ /* 0x0c0fe40003f06070 */
[----:B------:R-:W-:Y:S02]  /*36d0*/  @P2 ISETP.LT.U32.AND P1, PT, R17, R14, PT ;  /* 0x0000000e1100220c */ /* 0x000fe40003f21070 */
[CC--:B------:R-:W-:Y:S02]  /*36e0*/  @P2 ISETP.GE.AND.EX P0, PT, R19.reuse, R16.reuse, PT, P0 ;  /* 0x000000101300220c */ /* 0x0c0fe40003f06300 */
[----:B------:R-:W-:Y:S02]  /*36f0*/  @P2 ISETP.LT.AND.EX P1, PT, R19, R16, PT, P1 ;  /* 0x000000101300220c */ /* 0x000fe40003f21310 */
[----:B------:R-:W-:Y:S02]  /*3700*/  @P2 FSEL R6, R13, R18, !P0 ;  /* 0x000000120d062208 */ /* 0x000fe40004000000 */
[----:B------:R-:W-:-:S02]  /*3710*/  @P2 SEL R14, R17, R14, P1 ;  /* 0x0000000e110e2207 */ /* 0x000fc40000800000 */
[----:B------:R-:W-:-:S07]  /*3720*/  @P2 SEL R16, R19, R16, P1 ;  /* 0x0000001013102207 */ /* 0x000fce0000800000 */
.L_x_777:
[----:B------:R-:W-:Y:S05]  /*3730*/  BSYNC.RECONVERGENT B1 ;  /* 0x0000000000017941 */ /* 0x000fea0003800200 */
.L_x_776:
        /* <DEDUP_REMOVED lines=19> */
.L_x_779:
[----:B------:R-:W-:Y:S05]  /*3870*/  BSYNC.RECONVERGENT B1 ;  /* 0x0000000000017941 */ /* 0x000fea0003800200 */
.L_x_778:
        /* <DEDUP_REMOVED lines=19> */
.L_x_781:
[----:B------:R-:W-:Y:S05]  /*39b0*/  BSYNC.RECONVERGENT B1 ;  /* 0x0000000000017941 */ /* 0x000fea0003800200 */
.L_x_780:
[----:B------:R-:W-:Y:S01]  /*39c0*/  FSETP.GEU.AND P0, PT, R14, R11, PT ;  /* 0x0000000b0e00720b */ /* 0x000fe20003f0e000 */
        /* <DEDUP_REMOVED lines=16> */
.L_x_783:
[----:B------:R-:W-:Y:S05]  /*3ad0*/  BSYNC.RECONVERGENT B1 ;  /* 0x0000000000017941 */ /* 0x000fea0003800200 */
.L_x_782:
[----:B------:R-:W-:-:S04]  /*3ae0*/  IADD3 R4, P1, PT, R9, 0xa00, RZ ;  /* 0x00000a0009047810 */ /* 0x000fc80007f3e0ff */
[----:B------:R-:W-:Y:S01]  /*3af0*/  ISETP.GT.U32.AND P0, PT, R4, UR4, PT ;  /* 0x0000000404007c0c */ /* 0x000fe2000bf04070 */
[----:B------:R-:W-:Y:S01]  /*3b00*/  IMAD.X R4, RZ, RZ, R10, P1 ;  /* 0x000000ffff047224 */ /* 0x000fe200008e060a */
[----:B------:R-:W-:-:S04]  /*3b10*/  IADD3 R9, P1, PT, R9, 0x500, RZ ;  /* 0x0000050009097810 */ /* 0x000fc80007f3e0ff */
[----:B------:R-:W-:Y:S01]  /*3b20*/  ISETP.GT.AND.EX P0, PT, R4, UR5, PT, P0 ;  /* 0x0000000504007c0c */ /* 0x000fe2000bf04300 */
[----:B------:R-:W-:-:S12]  /*3b30*/  IMAD.X R10, RZ, RZ, R10, P1 ;  /* 0x000000ffff0a7224 */ /* 0x000fd800008e060a */
[----:B------:R-:W-:Y:S05]  /*3b40*/  @!P0 BRA `(.L_x_784) ;  /* 0xfffffff800488947 */ /* 0x000fea000383ffff */
.L_x_773:
        /* <DEDUP_REMOVED lines=8> */
[----:B------:R-:W-:Y:S01]  /*3bd0*/  BSSY.RECONVERGENT B2, `(.L_x_787) ;  /* 0x000002e000027945 */ /* 0x000fe20003800200 */
[----:B------:R-:W-:Y:S02]  /*3be0*/  IMAD.MOV.U32 R12, RZ, RZ, R0 ;  /* 0x000000ffff0c7224 */ /* 0x000fe400078e0000 */
[----:B------:R-:W-:-:S04]  /*3bf0*/  IADD3 R15, PT, PT, -R9, UR4, R2 ;  /* 0x00000004090f7c10 */ /* 0x000fc8000fffe102 */
[----:B------:R-:W-:-:S04]  /*3c00*/  LOP3.LUT R2, R15, 0x300, RZ, 0xc0, !PT ;  /* 0x000003000f027812 */ /* 0x000fc800078ec0ff */
[----:B------:R-:W-:-:S13]  /*3c10*/  ISETP.NE.AND P0, PT, R2, 0x300, PT ;  /* 0x000003000200780c */ /* 0x000fda0003f05270 */
[----:B------:R-:W-:Y:S05]  /*3c20*/  @!P0 BRA `(.L_x_788) ;  /* 0x0000000000a08947 */ /* 0x000fea0003800000 */
[----:B------:R-:W0:Y:S01]  /*3c30*/  LDCU.64 UR10, c[0x0][0x380] ;  /* 0x00007000ff0a77ac */ /* 0x000e220008000a00 */
[----:B------:R-:W-:Y:S01]  /*3c40*/  IADD3 R14, P0, PT, R0, R9, RZ ;  /* 0x00000009000e7210 */ /* 0x000fe20007f1e0ff */
[----:B------:R-:W-:Y:S01]  /*3c50*/  IMAD.MOV.U32 R12, RZ, RZ, R0 ;  /* 0x000000ffff0c7224 */ /* 0x000fe200078e0000 */
[----:B------:R-:W-:-:S03]  /*3c60*/  LEA.HI R2, R15, 0x1, RZ, 0x18 ;  /* 0x000000010f027811 */ /* 0x000fc600078fc0ff */
[----:B------:R-:W-:Y:S01]  /*3c70*/  IMAD.X R3, RZ, RZ, R10, P0 ;  /* 0x000000ffff037224 */ /* 0x000fe200000e060a */
[----:B------:R-:W-:Y:S02]  /*3c80*/  LOP3.LUT R2, R2, 0x3, RZ, 0xc0, !PT ;  /* 0x0000000302027812 */ /* 0x000fe400078ec0ff */
[----:B------:R-:W-:-:S03]  /*3c90*/  IADD3 R16, P0, PT, R14, UR6, RZ ;  /* 0x000000060e107c10 */ /* 0x000fc6000ff1e0ff */
[----:B------:R-:W-:Y:S01]  /*3ca0*/  IMAD.MOV R4, RZ, RZ, -R2 ;  /* 0x000000ffff047224 */ /* 0x000fe200078e0a02 */
[----:B------:R-:W-:Y:S02]  /*3cb0*/  IADD3.X R18, PT, PT, R3, UR7, RZ, P0, !PT ;  /* 0x0000000703127c10 */ /* 0x000fe400087fe4ff */
[----:B0-----:R-:W-:-:S04]  /*3cc0*/  LEA R13, P1, R14, UR10, 0x2 ;  /* 0x0000000a0e0d7c11 */ /* 0x001fc8000f8210ff */
[----:B------:R-:W-:-:S09]  /*3cd0*/  LEA.HI.X R14, R14, UR11, R3, 0x2, P1 ;  /* 0x0000000b0e0e7c11 */ /* 0x000fd200088f1403 */
.L_x_791:
        /* <DEDUP_REMOVED lines=23> */
.L_x_790:
[----:B------:R-:W-:Y:S05]  /*3e50*/  BSYNC.RECONVERGENT B3 ;  /* 0x0000000000037941 */ /* 0x000fea0003800200 */
.L_x_789:
[----:B------:R-:W-:Y:S01]  /*3e60*/  IADD3 R16, P0, PT, R16, 0x100, RZ ;  /* 0x0000010010107810 */ /* 0x000fe20007f1e0ff */
[----:B------:R-:W-:Y:S02]  /*3e70*/  VIADD R12, R12, 0x100 ;  /* 0x000001000c0c7836 */ /* 0x000fe40000000000 */
[----:B------:R-:W-:Y:S02]  /*3e80*/  IMAD.X R14, RZ, RZ, R14, P3 ;  /* 0x000000ffff0e7224 */ /* 0x000fe400018e060e */
[----:B------:R-:W-:Y:S01]  /*3e90*/  IMAD.X R18, RZ, RZ, R18, P0 ;  /* 0x000000ffff127224 */ /* 0x000fe200000e0612 */
[----:B------:R-:W-:Y:S07]  /*3ea0*/  @P2 BRA `(.L_x_791) ;  /* 0xfffffffc008c2947 */ /* 0x000fee000383ffff */
.L_x_788:
[----:B------:R-:W-:Y:S05]  /*3eb0*/  BSYNC.RECONVERGENT B2 ;  /* 0x0000000000027941 */ /* 0x000fea0003800200 */
.L_x_787:
[----:B------:R-:W-:-:S13]  /*3ec0*/  ISETP.GE.U32.AND P0, PT, R15, 0x300, PT ;  /* 0x000003000f00780c */ /* 0x000fda0003f06070 */
[----:B------:R-:W-:Y:S05]  /*3ed0*/  @!P0 BRA `(.L_x_786) ;  /* 0x0000000400888947 */ /* 0x000fea0003800000 */
[----:B------:R-:W0:Y:S01]  /*3ee0*/  LDC.64 R4, c[0x0][0x380] ;  /* 0x0000e000ff047b82 */ /* 0x000e220000000a00 */
[----:B------:R-:W-:-:S07]  /*3ef0*/  VIADD R12, R12, 0x200 ;  /* 0x000002000c0c7836 */ /* 0x000fce0000000000 */
[----:B------:R-:W1:Y:S02]  /*3f00*/  LDC.64 R2, c[0x0][0x388] ;  /* 0x0000e200ff027b82 */ /* 0x000e640000000a00 */
.L_x_800:
        /* <DEDUP_REMOVED lines=29> */
.L_x_793:
[----:B------:R-:W-:Y:S05]  /*40e0*/  BSYNC.RECONVERGENT B2 ;  /* 0x0000000000027941 */ /* 0x000fea0003800200 */
.L_x_792:
        /* <DEDUP_REMOVED lines=20> */
.L_x_795:
[----:B------:R-:W-:Y:S05]  /*4230*/  BSYNC.RECONVERGENT B2 ;  /* 0x0000000000027941 */ /* 0x000fea0003800200 */
.L_x_794:
        /* <DEDUP_REMOVED lines=20> */
.L_x_797:
[----:B------:R-:W-:Y:S05]  /*4380*/  BSYNC.RECONVERGENT B2 ;  /* 0x0000000000027941 */ /* 0x000fea0003800200 */
.L_x_796:
        /* <DEDUP_REMOVED lines=18> */
.L_x_799:
[----:B------:R-:W-:Y:S05]  /*44b0*/  BSYNC.RECONVERGENT B2 ;  /* 0x0000000000027941 */ /* 0x000fea0003800200 */
.L_x_798:
[C---:B------:R-:W-:Y:S02]  /*44c0*/  VIADD R14, R12.reuse, 0x200 ;  /* 0x000002000c0e7836 */ /* 0x040fe40000000000 */
[----:B------:R-:W-:-:S03]  /*44d0*/  VIADD R12, R12, 0x400 ;  /* 0x000004000c0c7836 */ /* 0x000fc60000000000 */
[----:B------:R-:W-:-:S13]  /*44e0*/  ISETP.GE.AND P0, PT, R14, R11, PT ;  /* 0x0000000b0e00720c */ /* 0x000fda0003f06270 */
[----:B------:R-:W-:Y:S05]  /*44f0*/  @!P0 BRA `(.L_x_800) ;  /* 0xfffffff800848947 */ /* 0x000fea000383ffff */
.L_x_786:
[----:B------:R-:W-:Y:S05]  /*4500*/  BSYNC.RECONVERGENT B1 ;  /* 0x0000000000017941 */ /* 0x000fea0003800200 */
.L_x_785:
        /* <DEDUP_REMOVED lines=22> */
.L_x_802:
[----:B------:R-:W-:Y:S05]  /*4670*/  BSYNC.RECONVERGENT B1 ;  /* 0x0000000000017941 */ /* 0x000fea0003800200 */
.L_x_801:
        /* <DEDUP_REMOVED lines=21> */
.L_x_804:
[----:B------:R-:W-:Y:S05]  /*47d0*/  BSYNC.RECONVERGENT B1 ;  /* 0x0000000000017941 */ /* 0x000fea0003800200 */
.L_x_803:
        /* <DEDUP_REMOVED lines=21> */
.L_x_806:
[----:B------:R-:W-:Y:S05]  /*4930*/  BSYNC.RECONVERGENT B1 ;  /* 0x0000000000017941 */ /* 0x000fea0003800200 */
.L_x_805:
        /* <DEDUP_REMOVED lines=21> */
.L_x_808:
[----:B------:R-:W-:Y:S05]  /*4a90*/  BSYNC.RECONVERGENT B1 ;  /* 0x0000000000017941 */ /* 0x000fea0003800200 */
.L_x_807:
        /* <DEDUP_REMOVED lines=22> */
.L_x_810:
[----:B------:R-:W-:Y:S05]  /*4c00*/  BSYNC.RECONVERGENT B1 ;  /* 0x0000000000017941 */ /* 0x000fea0003800200 */
.L_x_809:
        /* <DEDUP_REMOVED lines=12> */
.L_x_812:
[----:B------:R-:W-:Y:S05]  /*4cd0*/  BSYNC.RECONVERGENT B1 ;  /* 0x0000000000017941 */ /* 0x000fea0003800200 */
.L_x_811:
        /* <DEDUP_REMOVED lines=31> */
.L_x_814:
[----:B------:R-:W-:Y:S05]  /*4ed0*/  BSYNC.RECONVERGENT B1 ;  /* 0x0000000000017941 */ /* 0x000fea0003800200 */
.L_x_813:
        /* <DEDUP_REMOVED lines=18> */
.L_x_816:
[----:B------:R-:W-:Y:S05]  /*5000*/  BSYNC.RECONVERGENT B1 ;  /* 0x0000000000017941 */ /* 0x000fea0003800200 */
.L_x_815:
        /* <DEDUP_REMOVED lines=18> */
.L_x_818:
[----:B------:R-:W-:Y:S05]  /*5130*/  BSYNC.RECONVERGENT B1 ;  /* 0x0000000000017941 */ /* 0x000fea0003800200 */
.L_x_817:
        /* <DEDUP_REMOVED lines=18> */
.L_x_820:
[----:B------:R-:W-:Y:S05]  /*5260*/  BSYNC.RECONVERGENT B1 ;  /* 0x0000000000017941 */ /* 0x000fea0003800200 */
.L_x_819:
        /* <DEDUP_REMOVED lines=18> */
.L_x_822:
[----:B------:R-:W-:Y:S05]  /*5390*/  BSYNC.RECONVERGENT B1 ;  /* 0x0000000000017941 */ /* 0x000fea0003800200 */
.L_x_821:
        /* <DEDUP_REMOVED lines=18> */
.L_x_824:
[----:B------:R-:W-:Y:S05]  /*54c0*/  BSYNC.RECONVERGENT B1 ;  /* 0x0000000000017941 */ /* 0x000fea0003800200 */
.L_x_823:
        /* <DEDUP_REMOVED lines=17> */
.L_x_732:
[----:B------:R-:W-:Y:S05]  /*55e0*/  BSYNC.RECONVERGENT B0 ;  /* 0x0000000000007941 */ /* 0x000fea0003800200 */
.L_x_699:
[----:B------:R-:W-:Y:S05]  /*55f0*/  @P1 EXIT ;  /* 0x000000000000194d */ /* 0x000fea0003800000 */
[----:B0-----:R-:W0:Y:S01]  /*5600*/  LDC.64 R6, c[0x0][0x390] ;  /* 0x0000e400ff067b82 */ /* 0x001e220000000a00 */
[----:B------:R-:W-:Y:S02]  /*5610*/  IMAD.MOV.U32 R5, RZ, RZ, R4 ;  /* 0x000000ffff057224 */ /* 0x000fe400078e0004 */
[----:B------:R-:W-:-:S05]  /*5620*/  IMAD.MOV.U32 R4, RZ, RZ, R3 ;  /* 0x000000ffff047224 */ /* 0x000fca00078e0003 */
[----:B0-----:R-:W-:Y:S04]  /*5630*/  STG.E.64 desc[UR8][R6.64+0x8], R4 ;  /* 0x0000080406007986 */ /* 0x001fe8000c101b08 */
[----:B------:R-:W-:Y:S01]  /*5640*/  STG.E desc[UR8][R6.64], R2 ;  /* 0x0000000206007986 */ /* 0x000fe2000c101908 */
[----:B------:R-:W-:Y:S05]  /*5650*/  EXIT ;  /* 0x000000000000794d */ /* 0x000fea0003800000 */
.L_x_825:
        /* <DEDUP_REMOVED lines=10> */
.L_x_1948:


//--------------------- .text._ZN6thrust24THRUST_300001_SM_1000_NS8cuda_cub4core6detail13_kernel_agentINS1_8__reduce11ReduceAgentIPN4cuda3std3__45tupleIJflEEESC_SB_iNS1_9__extrema9arg_min_fIflNS9_4lessIfEEEEEEJSC_SC_iSH_EEEvDpT0_ --------------------------
	.section	.text._ZN6thrust24THRUST_300001_SM_1000_NS8cuda_cub4core6detail13_kernel_agentINS1_8__reduce11ReduceAgentIPN4cuda3std3__45tupleIJflEEESC_SB_iNS1_9__extrema9arg_min_fIflNS9_4lessIfEEEEEEJSC_SC_iSH_EEEvDpT0_,"ax",@progbits
	.align	128
        .global         _ZN6thrust24THRUST_300001_SM_1000_NS8cuda_cub4core6detail13_kernel_agentINS1_8__reduce11ReduceAgentIPN4cuda3std3__45tupleIJflEEESC_SB_iNS1_9__extrema9arg_min_fIflNS9_4lessIfEEEEEEJSC_SC_iSH_EEEvDpT0_
        .type           _ZN6thrust24THRUST_300001_SM_1000_NS8cuda_cub4core6detail13_kernel_agentINS1_8__reduce11ReduceAgentIPN4cuda3std3__45tupleIJflEEESC_SB_iNS1_9__extrema9arg_min_fIflNS9_4lessIfEEEEEEJSC_SC_iSH_EEEvDpT0_,@function
        .size           _ZN6thrust24THRUST_300001_SM_1000_NS8cuda_cub4core6detail13_kernel_agentINS1_8__reduce11ReduceAgentIPN4cuda3std3__45tupleIJflEEESC_SB_iNS1_9__extrema9arg_min_fIflNS9_4lessIfEEEEEEJSC_SC_iSH_EEEvDpT0_,(.L_x_1949 - _ZN6thrust24THRUST_300001_SM_1000_NS8cuda_cub4core6detail13_kernel_agentINS1_8__reduce11ReduceAgentIPN4cuda3std3__45tupleIJflEEESC_SB_iNS1_9__extrema9arg_min_fIflNS9_4lessIfEEEEEEJSC_SC_iSH_EEEvDpT0_)
        .other          _ZN6thrust24THRUST_300001_SM_1000_NS8cuda_cub4core6detail13_kernel_agentINS1_8__reduce11ReduceAgentIPN4cuda3std3__45tupleIJflEEESC_SB_iNS1_9__extrema9arg_min_fIflNS9_4lessIfEEEEEEJSC_SC_iSH_EEEvDpT0_,@"STO_CUDA_ENTRY STV_DEFAULT"
_ZN6thrust24THRUST_300001_SM_1000_NS8cuda_cub4core6detail13_kernel_agentINS1_8__reduce11ReduceAgentIPN4cuda3std3__45tupleIJflEEESC_SB_iNS1_9__extrema9arg_min_fIflNS9_4lessIfEEEEEEJSC_SC_iSH_EEEvDpT0_:
.text._ZN6thrust24THRUST_300001_SM_1000_NS8cuda_cub4core6detail13_kernel_agentINS1_8__reduce11ReduceAgentIPN4cuda3std3__45tupleIJflEEESC_SB_iNS1_9__extrema9arg_min_fIflNS9_4lessIfEEEEEEJSC_SC_iSH_EEEvDpT0_:
        /* <DEDUP_REMOVED lines=21> */
.L_x_829:
[----:B0-----:R-:W-:Y:S05]  /*0150*/  BSYNC.RECONVERGENT B1 ;  /* 0x0000000000017941 */ /* 0x001fea0003800200 */
.L_x_828:
        /* <DEDUP_REMOVED lines=15> */
.L_x_836:
        /* <DEDUP_REMOVED lines=24> */
.L_x_835:
[----:B------:R-:W-:Y:S05]  /*03d0*/  BSYNC.RECONVERGENT B3 ;  /* 0x0000000000037941 */ /* 0x000fea0003800200 */
.L_x_834:
[----:B------:R-:W-:Y:S02]  /*03e0*/  IMAD.X R7, RZ, RZ, R7, P3 ;  /* 0x000000ffff077224 */ /* 0x000fe400018e0607 */
[----:B------:R-:W-:Y:S01]  /*03f0*/  VIADD R4, R4, 0x100 ;  /* 0x0000010004047836 */ /* 0x000fe20000000000 */
[----:B------:R-:W-:Y:S06]  /*0400*/  @P2 BRA `(.L_x_836) ;  /* 0xfffffffc00902947 */ /* 0x000fec000383ffff */
.L_x_833:
[----:B------:R-:W-:Y:S05]  /*0410*/  BSYNC.RECONVERGENT B2 ;  /* 0x0000000000027941 */ /* 0x000fea0003800200 */
.L_x_832:
[----:B------:R-:W0:Y:S01]  /*0420*/  LDC.64 R6, c[0x0][0x380] ;  /* 0x0000e000ff067b82 */ /* 0x000e220000000a00 */
[----:B------:R-:W-:-:S13]  /*0430*/  ISETP.GE.U32.AND P0, PT, R14, 0x300, PT ;  /* 0x000003000e00780c */ /* 0x000fda0003f06070 */
[----:B------:R-:W-:Y:S05]  /*0440*/  @!P0 BRA `(.L_x_831) ;  /* 0x0000000400508947 */ /* 0x000fea0003800000 */
.L_x_845:
        /* <DEDUP_REMOVED lines=23> */
.L_x_838:
[----:B------:R-:W-:Y:S05]  /*05c0*/  BSYNC.RECONVERGENT B2 ;  /* 0x0000000000027941 */ /* 0x000fea0003800200 */
.L_x_837:
        /* <DEDUP_REMOVED lines=18> */
.L_x_840:
[----:B------:R-:W-:Y:S05]  /*06f0*/  BSYNC.RECONVERGENT B2 ;  /* 0x0000000000027941 */ /* 0x000fea0003800200 */
.L_x_839:
        /* <DEDUP_REMOVED lines=18> */
.L_x_842:
[----:B------:R-:W-:Y:S05]  /*0820*/  BSYNC.RECONVERGENT B2 ;  /* 0x0000000000027941 */ /* 0x000fea0003800200 */
.L_x_841:
        /* <DEDUP_REMOVED lines=18> */
.L_x_844:
[----:B------:R-:W-:Y:S05]  /*0950*/  BSYNC.RECONVERGENT B2 ;  /* 0x0000000000027941 */ /* 0x000fea0003800200 */
.L_x_843:
[----:B------:R-:W-:-:S05]  /*0960*/  VIADD R4, R4, 0x400 ;  /* 0x0000040004047836 */ /* 0x000fca0000000000 */
[----:B------:R-:W-:-:S13]  /*0970*/  ISETP.GE.AND P0, PT, R4, UR5, PT ;  /* 0x0000000504007c0c */ /* 0x000fda000bf06270 */
[----:B------:R-:W-:Y:S05]  /*0980*/  @!P0 BRA `(.L_x_845) ;  /* 0xfffffff800b08947 */ /* 0x000fea000383ffff */
.L_x_831:
[----:B------:R-:W-:Y:S05]  /*0990*/  BSYNC.RECONVERGENT B1 ;  /* 0x0000000000017941 */ /* 0x000fea0003800200 */
.L_x_830:
        /* <DEDUP_REMOVED lines=25> */
.L_x_848:
[----:B------:R-:W-:Y:S05]  /*0b30*/  BSYNC.RECONVERGENT B1 ;  /* 0x0000000000017941 */ /* 0x000fea0003800200 */
.L_x_847:
        /* <DEDUP_REMOVED lines=21> */
.L_x_850:
[----:B------:R-:W-:Y:S05]  /*0c90*/  BSYNC.RECONVERGENT B1 ;  /* 0x0000000000017941 */ /* 0x000fea0003800200 */
.L_x_849:
        /* <DEDUP_REMOVED lines=21> */
.L_x_852:
[----:B------:R-:W-:Y:S05]  /*0df0*/  BSYNC.RECONVERGENT B1 ;  /* 0x0000000000017941 */ /* 0x000fea0003800200 */
.L_x_851:
        /* <DEDUP_REMOVED lines=21> */
.L_x_854:
[----:B------:R-:W-:Y:S05]  /*0f50*/  BSYNC.RECONVERGENT B1 ;  /* 0x0000000000017941 */ /* 0x000fea0003800200 */
.L_x_853:
        /* <DEDUP_REMOVED lines=22> */
.L_x_856:
[----:B------:R-:W-:Y:S05]  /*10c0*/  BSYNC.RECONVERGENT B1 ;  /* 0x0000000000017941 */ /* 0x000fea0003800200 */
.L_x_855:
        /* <DEDUP_REMOVED lines=12> */
.L_x_858:
[----:B------:R-:W-:Y:S05]  /*1190*/  BSYNC.RECONVERGENT B1 ;  /* 0x0000000000017941 */ /* 0x000fea0003800200 */
.L_x_857:
        /* <DEDUP_REMOVED lines=31> */
.L_x_861:
[----:B------:R-:W-:Y:S05]  /*1390*/  BSYNC.RECONVERGENT B1 ;  /* 0x0000000000017941 */ /* 0x000fea0003800200 */
.L_x_860:
        /* <DEDUP_REMOVED lines=18> */
.L_x_863:
[----:B------:R-:W-:Y:S05]  /*14c0*/  BSYNC.RECONVERGENT B1 ;  /* 0x0000000000017941 */ /* 0x000fea0003800200 */
.L_x_862:
        /* <DEDUP_REMOVED lines=18> */
.L_x_865:
[----:B------:R-:W-:Y:S05]  /*15f0*/  BSYNC.RECONVERGENT B1 ;  /* 0x0000000000017941 */ /* 0x000fea0003800200 */
.L_x_864:
        /* <DEDUP_REMOVED lines=18> */
.L_x_867:
[----:B------:R-:W-:Y:S05]  /*1720*/  BSYNC.RECONVERGENT B1 ;  /* 0x0000000000017941 */ /* 0x000fea0003800200 */
.L_x_866:
        /* <DEDUP_REMOVED lines=18> */
.L_x_869:
[----:B------:R-:W-:Y:S05]  /*1850*/  BSYNC.RECONVERGENT B1 ;  /* 0x0000000000017941 */ /* 0x000fea0003800200 */
.L_x_868:
        /* <DEDUP_REMOVED lines=18> */
.L_x_871:
[----:B------:R-:W-:Y:S05]  /*1980*/  BSYNC.RECONVERGENT B1 ;  /* 0x0000000000017941 */ /* 0x000fea0003800200 */
.L_x_870:
        /* <DEDUP_REMOVED lines=19> */
.L_x_846:
        /* <DEDUP_REMOVED lines=28> */
.L_x_873:
[----:B------:R-:W-:Y:S05]  /*1c80*/  BSYNC.RECONVERGENT B1 ;  /* 0x0000000000017941 */ /* 0x000fea0003800200 */
.L_x_872:
        /* <DEDUP_REMOVED lines=22> */
.L_x_875:
[----:B------:R-:W-:Y:S05]  /*1df0*/  BSYNC.RECONVERGENT B1 ;  /* 0x0000000000017941 */ /* 0x000fea0003800200 */
.L_x_874:
        /* <DEDUP_REMOVED lines=22> */
.L_x_877:
[----:B------:R-:W-:Y:S05]  /*1f60*/  BSYNC.RECONVERGENT B1 ;  /* 0x0000000000017941 */ /* 0x000fea0003800200 */
.L_x_876:
        /* <DEDUP_REMOVED lines=22> */
.L_x_879:
[----:B------:R-:W-:Y:S05]  /*20d0*/  BSYNC.RECONVERGENT B1 ;  /* 0x0000000000017941 */ /* 0x000fea0003800200 */
.L_x_878:
        /* <DEDUP_REMOVED lines=23> */
.L_x_881:
[----:B------:R-:W-:Y:S05]  /*2250*/  BSYNC.RECONVERGENT B1 ;  /* 0x0000000000017941 */ /* 0x000fea0003800200 */
.L_x_880:
        /* <DEDUP_REMOVED lines=12> */
.L_x_883:
[----:B------:R-:W-:Y:S05]  /*2320*/  BSYNC.RECONVERGENT B1 ;  /* 0x0000000000017941 */ /* 0x000fea0003800200 */
.L_x_882:
        /* <DEDUP_REMOVED lines=30> */
.L_x_885:
[----:B------:R-:W-:Y:S05]  /*2510*/  BSYNC.RECONVERGENT B1 ;  /* 0x0000000000017941 */ /* 0x000fea0003800200 */
.L_x_884:
        /* <DEDUP_REMOVED lines=27> */
.L_x_887:
[----:B------:R-:W-:Y:S05]  /*26d0*/  BSYNC.RECONVERGENT B1 ;  /* 0x0000000000017941 */ /* 0x000fea0003800200 */
.L_x_886:
        /* <DEDUP_REMOVED lines=27> */
.L_x_889:
[----:B------:R-:W-:Y:S05]  /*2890*/  BSYNC.RECONVERGENT B1 ;  /* 0x0000000000017941 */ /* 0x000fea0003800200 */
.L_x_888:
        /* <DEDUP_REMOVED lines=27> */
.L_x_891:
[----:B------:R-:W-:Y:S05]  /*2a50*/  BSYNC.RECONVERGENT B1 ;  /* 0x0000000000017941 */ /* 0x000fea0003800200 */
.L_x_890:
        /* <DEDUP_REMOVED lines=27> */
.L_x_893:
[----:B------:R-:W-:Y:S05]  /*2c10*/  BSYNC.RECONVERGENT B1 ;  /* 0x0000000000017941 */ /* 0x000fea0003800200 */
.L_x_892:
        /* <DEDUP_REMOVED lines=27> */
.L_x_895:
[----:B------:R-:W-:Y:S05]  /*2dd0*/  BSYNC.RECONVERGENT B1 ;  /* 0x0000000000017941 */ /* 0x000fea0003800200 */
.L_x_894:
        /* <DEDUP_REMOVED lines=28> */
.L_x_827:
        /* <DEDUP_REMOVED lines=22> */
[-C--:B------:R-:W-:Y:S02]  /*3100*/  @P2 ISETP.LT.U32.AND P1, PT, R14, R8.reuse, PT ;  /* 0x000000080e00220c */ /* 0x080fe40003f21070 */
[CC--:B------:R-:W-:Y:S02]  /*3110*/  @P2 ISETP.GE.AND.EX P0, PT, R15.reuse, R9.reuse, PT, P0 ;  /* 0x000000090f00220c */ /* 0x0c0fe40003f06300 */
[----:B------:R-:W-:Y:S02]  /*3120*/  @P2 ISETP.LT.AND.EX P1, PT, R15, R9, PT, P1 ;  /* 0x000000090f00220c */ /* 0x000fe40003f21310 */
[----:B------:R-:W-:Y:S02]  /*3130*/  @P2 FSEL R19, R18, R11, !P0 ;  /* 0x0000000b12132208 */ /* 0x000fe40004000000 */
[----:B------:R-:W-:-:S02]  /*3140*/  @P2 SEL R11, R14, R8, P1 ;  /* 0x000000080e0b2207 */ /* 0x000fc40000800000 */
[----:B------:R-:W-:-:S03]  /*3150*/  @P2 SEL R14, R15, R9, P1 ;  /* 0x000000090f0e2207 */ /* 0x000fc60000800000 */
[----:B------:R-:W-:Y:S02]  /*3160*/  @P2 IMAD.MOV.U32 R8, RZ, RZ, R11 ;  /* 0x000000ffff082224 */ /* 0x000fe400078e000b */
[----:B------:R-:W-:-:S07]  /*3170*/  @P2 IMAD.MOV.U32 R9, RZ, RZ, R14 ;  /* 0x000000ffff092224 */ /* 0x000fce00078e000e */
.L_x_897:
[----:B------:R-:W-:Y:S05]  /*3180*/  BSYNC.RECONVERGENT B1 ;  /* 0x0000000000017941 */ /* 0x000fea0003800200 */
.L_x_896:
        /* <DEDUP_REMOVED lines=17> */
.L_x_899:
[----:B------:R-:W-:Y:S05]  /*32a0*/  BSYNC.RECONVERGENT B1 ;  /* 0x0000000000017941 */ /* 0x000fea0003800200 */
.L_x_898:
        /* <DEDUP_REMOVED lines=17> */
.L_x_901:
[----:B------:R-:W-:Y:S05]  /*33c0*/  BSYNC.RECONVERGENT B1 ;  /* 0x0000000000017941 */ /* 0x000fea0003800200 */
.L_x_900:
        /* <DEDUP_REMOVED lines=17> */
.L_x_903:
[----:B------:R-:W-:Y:S05]  /*34e0*/  BSYNC.RECONVERGENT B1 ;  /* 0x0000000000017941 */ /* 0x000fea0003800200 */
.L_x_902:
[----:B------:R-:W-:Y:S01]  /*34f0*/  UISETP.GE.U32.AND UP0, UPT, UR4, 0xa00, UPT ;  /* 0x00000a000400788c */ /* 0x000fe2000bf06070 */
[----:B------:R-:W-:-:S08]  /*3500*/  IMAD.MOV.U32 R5, RZ, RZ, 0x500 ;  /* 0x00000500ff057424 */ /* 0x000fd000078e00ff */
[----:B------:R-:W-:Y:S05]  /*3510*/  BRA.U !UP0, `(.L_x_904) ;  /* 0x0000000508b47547 */ /* 0x000fea000b800000 */
[----:B------:R-:W0:Y:S01]  /*3520*/  LDC.64 R6, c[0x0][0x380] ;  /* 0x0000e000ff067b82 */ /* 0x000e220000000a00 */
[----:B------:R-:W-:Y:S01]  /*3530*/  IMAD.MOV.U32 R5, RZ, RZ, 0x500 ;  /* 0x00000500ff057424 */ /* 0x000fe200078e00ff */
[----:B------:R-:W1:Y:S06]  /*3540*/  LDCU UR4, c[0x0][0x390] ;  /* 0x00007200ff0477ac */ /* 0x000e6c0008000800 */
.L_x_915:
[----:B------:R-:W-:-:S04]  /*3550*/  IMAD.IADD R17, R0, 0x1, R5 ;  /* 0x0000000100117824 */ /* 0x000fc800078e0205 */
[----:B0-----:R-:W-:-:S05]  /*3560*/  IMAD.WIDE.U32 R16, R17, 0x10, R6 ;  /* 0x0000001011107825 */ /* 0x001fca00078e0006 */
        /* <DEDUP_REMOVED lines=27> */
.L_x_906:
[----:B-1----:R-:W-:Y:S05]  /*3720*/  BSYNC.RECONVERGENT B1 ;  /* 0x0000000000017941 */ /* 0x002fea0003800200 */
.L_x_905:
        /* <DEDUP_REMOVED lines=17> */
.L_x_908:
[----:B------:R-:W-:Y:S05]  /*3840*/  BSYNC.RECONVERGENT B1 ;  /* 0x0000000000017941 */ /* 0x000fea0003800200 */
.L_x_907:
        /* <DEDUP_REMOVED lines=17> */
.L_x_910:
[----:B------:R-:W-:Y:S05]  /*3960*/  BSYNC.RECONVERGENT B1 ;  /* 0x0000000000017941 */ /* 0x000fea0003800200 */
.L_x_909:
        /* <DEDUP_REMOVED lines=17> */
.L_x_912:
[----:B------:R-:W-:Y:S05]  /*3a80*/  BSYNC.RECONVERGENT B1 ;  /* 0x0000000000017941 */ /* 0x000fea0003800200 */
.L_x_911:
        /* <DEDUP_REMOVED lines=17> */
.L_x_914:
[----:B------:R-:W-:Y:S05]  /*3ba0*/  BSYNC.RECONVERGENT B1 ;  /* 0x0000000000017941 */ /* 0x000fea0003800200 */
.L_x_913:
[C---:B------:R-:W-:Y:S02]  /*3bb0*/  VIADD R8, R5.reuse, 0xa00 ;  /* 0x00000a0005087836 */ /* 0x040fe40000000000 */
[----:B------:R-:W-:-:S03]  /*3bc0*/  VIADD R5, R5, 0x500 ;  /* 0x0000050005057836 */ /* 0x000fc60000000000 */
[----:B------:R-:W-:-:S13]  /*3bd0*/  ISETP.GT.AND P0, PT, R8, UR4, PT ;  /* 0x0000000408007c0c */ /* 0x000fda000bf04270 */
[----:B------:R-:W-:Y:S05]  /*3be0*/  @!P0 BRA `(.L_x_915) ;  /* 0xfffffff800588947 */ /* 0x000fea000383ffff */
.L_x_904:
[----:B------:R-:W-:-:S13]  /*3bf0*/  ISETP.GE.AND P0, PT, R5, UR4, PT ;  /* 0x0000000405007c0c */ /* 0x000fda000bf06270 */
        /* <DEDUP_REMOVED lines=12> */
[----:B------:R-:W0:Y:S01]  /*3cc0*/  LDC.64 R6, c[0x0][0x380] ;  /* 0x0000e000ff067b82 */ /* 0x000e220000000a00 */
[----:B------:R-:W-:Y:S01]  /*3cd0*/  LEA.HI R8, R16, 0x1, RZ, 0x18 ;  /* 0x0000000110087811 */ /* 0x000fe200078fc0ff */
[----:B------:R-:W-:Y:S02]  /*3ce0*/  IMAD.IADD R13, R0, 0x1, R5 ;  /* 0x00000001000d7824 */ /* 0x000fe400078e0205 */
[----:B------:R-:W-:Y:S01]  /*3cf0*/  IMAD.MOV.U32 R10, RZ, RZ, R0 ;  /* 0x000000ffff0a7224 */ /* 0x000fe200078e0000 */
[----:B------:R-:W-:-:S05]  /*3d00*/  LOP3.LUT R8, R8, 0x3, RZ, 0xc0, !PT ;  /* 0x0000000308087812 */ /* 0x000fca00078ec0ff */
[----:B------:R-:W-:-:S07]  /*3d10*/  IMAD.MOV R12, RZ, RZ, -R8 ;  /* 0x000000ffff0c7224 */ /* 0x000fce00078e0a08 */
.L_x_922:
[----:B0-----:R-:W-:-:S05]  /*3d20*/  IMAD.WIDE.U32 R8, R13, 0x10, R6 ;  /* 0x000000100d087825 */ /* 0x001fca00078e0006 */
[----:B------:R-:W2:Y:S01]  /*3d30*/  LDG.E.CONSTANT R19, desc[UR6][R8.64] ;  /* 0x0000000608137981 */ /* 0x000ea2000c1e9900 */
[----:B------:R-:W-:Y:S01]  /*3d40*/  VIADD R12, R12, 0x1 ;  /* 0x000000010c0c7836 */ /* 0x000fe20000000000 */
[----:B------:R-:W-:Y:S04]  /*3d50*/  BSSY.RECONVERGENT B3, `(.L_x_920) ;  /* 0x0000013000037945 */ /* 0x000fe80003800200 */
        /* <DEDUP_REMOVED lines=18> */
.L_x_921:
[----:B------:R-:W-:Y:S05]  /*3e80*/  BSYNC.RECONVERGENT B3 ;  /* 0x0000000000037941 */ /* 0x000fea0003800200 */
.L_x_920:
[----:B------:R-:W-:Y:S02]  /*3e90*/  VIADD R10, R10, 0x100 ;  /* 0x000001000a0a7836 */ /* 0x000fe40000000000 */
[----:B------:R-:W-:Y:S01]  /*3ea0*/  VIADD R13, R13, 0x100 ;  /* 0x000001000d0d7836 */ /* 0x000fe20000000000 */
[----:B------:R-:W-:Y:S06]  /*3eb0*/  @P2 BRA `(.L_x_922) ;  /* 0xfffffffc00982947 */ /* 0x000fec000383ffff */
.L_x_919:
[----:B------:R-:W-:Y:S05]  /*3ec0*/  BSYNC.RECONVERGENT B2 ;  /* 0x0000000000027941 */ /* 0x000fea0003800200 */
.L_x_918:
[----:B------:R-:W-:-:S13]  /*3ed0*/  ISETP.GE.U32.AND P0, PT, R16, 0x300, PT ;  /* 0x000003001000780c */ /* 0x000fda0003f06070 */
[----:B------:R-:W-:Y:S05]  /*3ee0*/  @!P0 BRA `(.L_x_917) ;  /* 0x0000000400808947 */ /* 0x000fea0003800000 */
[----:B------:R-:W0:Y:S01]  /*3ef0*/  LDCU.64 UR8, c[0x0][0x380] ;  /* 0x00007000ff0877ac */ /* 0x000e220008000a00 */
[----:B------:R-:W1:Y:S01]  /*3f00*/  LDC.64 R6, c[0x0][0x380] ;  /* 0x0000e000ff067b82 */ /* 0x000e620000000a00 */
[C---:B------:R-:W-:Y:S01]  /*3f10*/  IADD3 R9, P0, PT, R10.reuse, R5, RZ ;  /* 0x000000050a097210 */ /* 0x040fe20007f1e0ff */
[----:B------:R-:W-:-:S04]  /*3f20*/  IMAD.IADD R13, R10, 0x1, R5 ;  /* 0x000000010a0d7824 */ /* 0x000fc800078e0205 */
[----:B------:R-:W-:Y:S01]  /*3f30*/  IMAD.X R12, RZ, RZ, RZ, P0 ;  /* 0x000000ffff0c7224 */ /* 0x000fe200000e06ff */
[----:B0-----:R-:W-:-:S04]  /*3f40*/  LEA R8, P1, R9, UR8, 0x4 ;  /* 0x0000000809087c11 */ /* 0x001fc8000f8220ff */
[----:B------:R-:W-:Y:S02]  /*3f50*/  IADD3 R8, P0, PT, R8, 0x3008, RZ ;  /* 0x0000300808087810 */ /* 0x000fe40007f1e0ff */
[----:B------:R-:W-:-:S05]  /*3f60*/  LEA.HI.X R9, R9, UR9, R12, 0x4, P1 ;  /* 0x0000000909097c11 */ /* 0x000fca00088f240c */
[----:B------:R-:W-:-:S07]  /*3f70*/  IMAD.X R9, RZ, RZ, R9, P0 ;  /* 0x000000ffff097224 */ /* 0x000fce00000e0609 */
.L_x_931:
[----:B-1----:R-:W-:Y:S01]  /*3f80*/  IMAD.WIDE.U32 R14, R13, 0x10, R6 ;  /* 0x000000100d0e7825 */ /* 0x002fe200078e0006 */
[----:B------:R0:W5:Y:S04]  /*3f90*/  LDG.E.CONSTANT R25, desc[UR6][R8.64+-0x2008] ;  /* 0xffdff80608197981 */ /* 0x000168000c1e9900 */
[----:B------:R-:W2:Y:S04]  /*3fa0*/  LDG.E.CONSTANT R21, desc[UR6][R14.64] ;  /* 0x000000060e157981 */ /* 0x000ea8000c1e9900 */
        /* <DEDUP_REMOVED lines=20> */
.L_x_924:
[----:B------:R-:W-:Y:S05]  /*40f0*/  BSYNC.RECONVERGENT B2 ;  /* 0x0000000000027941 */ /* 0x000fea0003800200 */
.L_x_923:
        /* <DEDUP_REMOVED lines=18> */
.L_x_926:
[----:B------:R-:W-:Y:S05]  /*4220*/  BSYNC.RECONVERGENT B2 ;  /* 0x0000000000027941 */ /* 0x000fea0003800200 */
.L_x_925:
        /* <DEDUP_REMOVED lines=18> */
.L_x_928:
[----:B------:R-:W-:Y:S05]  /*4350*/  BSYNC.RECONVERGENT B2 ;  /* 0x0000000000027941 */ /* 0x000fea0003800200 */
.L_x_927:
        /* <DEDUP_REMOVED lines=18> */
.L_x_930:
[----:B------:R-:W-:Y:S05]  /*4480*/  BSYNC.RECONVERGENT B2 ;  /* 0x0000000000027941 */ /* 0x000fea0003800200 */
.L_x_929:
[----:B------:R-:W-:Y:S01]  /*4490*/  VIADD R10, R10, 0x400 ;  /* 0x000004000a0a7836 */ /* 0x000fe20000000000 */
[----:B------:R-:W-:Y:S01]  /*44a0*/  IADD3 R8, P1, PT, R8, 0x4000, RZ ;  /* 0x0000400008087810 */ /* 0x000fe20007f3e0ff */
[----:B------:R-:W-:-:S03]  /*44b0*/  VIADD R13, R13, 0x400 ;  /* 0x000004000d0d7836 */ /* 0x000fc60000000000 */
[----:B------:R-:W-:Y:S01]  /*44c0*/  ISETP.GE.AND P0, PT, R10, R11, PT ;  /* 0x0000000b0a00720c */ /* 0x000fe20003f06270 */
[----:B------:R-:W-:-:S12]  /*44d0*/  IMAD.X R9, RZ, RZ, R9, P1 ;  /* 0x000000ffff097224 */ /* 0x000fd800008e0609 */
[----:B------:R-:W-:Y:S05]  /*44e0*/  @!P0 BRA `(.L_x_931) ;  /* 0xfffffff800a48947 */ /* 0x000fea000383ffff */
.L_x_917:
[----:B------:R-:W-:Y:S05]  /*44f0*/  BSYNC.RECONVERGENT B1 ;  /* 0x0000000000017941 */ /* 0x000fea0003800200 */
.L_x_916:
        /* <DEDUP_REMOVED lines=22> */
.L_x_933:
[----:B------:R-:W-:Y:S05]  /*4660*/  BSYNC.RECONVERGENT B1 ;  /* 0x0000000000017941 */ /* 0x000fea0003800200 */
.L_x_932:
        /* <DEDUP_REMOVED lines=21> */
.L_x_935:
[----:B------:R-:W-:Y:S05]  /*47c0*/  BSYNC.RECONVERGENT B1 ;  /* 0x0000000000017941 */ /* 0x000fea0003800200 */
.L_x_934:
        /* <DEDUP_REMOVED lines=21> */
.L_x_937:
[----:B------:R-:W-:Y:S05]  /*4920*/  BSYNC.RECONVERGENT B1 ;  /* 0x0000000000017941 */ /* 0x000fea0003800200 */
.L_x_936:
        /* <DEDUP_REMOVED lines=21> */
.L_x_939:
[----:B------:R-:W-:Y:S05]  /*4a80*/  BSYNC.RECONVERGENT B1 ;  /* 0x0000000000017941 */ /* 0x000fea0003800200 */
.L_x_938:
        /* <DEDUP_REMOVED lines=22> */
.L_x_941:
[----:B------:R-:W-:Y:S05]  /*4bf0*/  BSYNC.RECONVERGENT B1 ;  /* 0x0000000000017941 */ /* 0x000fea0003800200 */
.L_x_940:
        /* <DEDUP_REMOVED lines=12> */
.L_x_943:
[----:B------:R-:W-:Y:S05]  /*4cc0*/  BSYNC.RECONVERGENT B1 ;  /* 0x0000000000017941 */ /* 0x000fea0003800200 */
.L_x_942:
        /* <DEDUP_REMOVED lines=31> */
.L_x_945:
[----:B------:R-:W-:Y:S05]  /*4ec0*/  BSYNC.RECONVERGENT B1 ;  /* 0x0000000000017941 */ /* 0x000fea0003800200 */
.L_x_944:
        /* <DEDUP_REMOVED lines=18> */
.L_x_947:
[----:B------:R-:W-:Y:S05]  /*4ff0*/  BSYNC.RECONVERGENT B1 ;  /* 0x0000000000017941 */ /* 0x000fea0003800200 */
.L_x_946:
        /* <DEDUP_REMOVED lines=18> */
.L_x_949:
[----:B------:R-:W-:Y:S05]  /*5120*/  BSYNC.RECONVERGENT B1 ;  /* 0x0000000000017941 */ /* 0x000fea0003800200 */
.L_x_948:
        /* <DEDUP_REMOVED lines=18> */
.L_x_951:
[----:B------:R-:W-:Y:S05]  /*5250*/  BSYNC.RECONVERGENT B1 ;  /* 0x0000000000017941 */ /* 0x000fea0003800200 */
.L_x_950:
        /* <DEDUP_REMOVED lines=18> */
.L_x_953:
[----:B------:R-:W-:Y:S05]  /*5380*/  BSYNC.RECONVERGENT B1 ;  /* 0x0000000000017941 */ /* 0x000fea0003800200 */
.L_x_952:
        /* <DEDUP_REMOVED lines=18> */
.L_x_955:
[----:B------:R-:W-:Y:S05]  /*54b0*/  BSYNC.RECONVERGENT B1 ;  /* 0x0000000000017941 */ /* 0x000fea0003800200 */
.L_x_954:
        /* <DEDUP_REMOVED lines=17> */
.L_x_859:
[----:B------:R-:W-:Y:S05]  /*55d0*/  BSYNC.RECONVERGENT B0 ;  /* 0x0000000000007941 */ /* 0x000fea0003800200 */
.L_x_826:
[----:B------:R-:W-:Y:S05]  /*55e0*/  @P1 EXIT ;  /* 0x000000000000194d */ /* 0x000fea0003800000 */
[----:B0-----:R-:W0:Y:S01]  /*55f0*/  LDC.64 R6, c[0x0][0x388] ;  /* 0x0000e200ff067b82 */ /* 0x001e220000000a00 */
[----:B------:R-:W-:Y:S02]  /*5600*/  IMAD.MOV.U32 R5, RZ, RZ, R4 ;  /* 0x000000ffff057224 */ /* 0x000fe400078e0004 */
[----:B------:R-:W-:-:S05]  /*5610*/  IMAD.MOV.U32 R4, RZ, RZ, R3 ;  /* 0x000000ffff047224 */ /* 0x000fca00078e0003 */
[----:B0-----:R-:W-:Y:S04]  /*5620*/  STG.E.64 desc[UR6][R6.64+0x8], R4 ;  /* 0x0000080406007986 */ /* 0x001fe8000c101b06 */
[----:B------:R-:W-:Y:S01]  /*5630*/  STG.E desc[UR6][R6.64], R2 ;  /* 0x0000000206007986 */ /* 0x000fe2000c101906 */
[----:B------:R-:W-:Y:S05]  /*5640*/  EXIT ;  /* 0x000000000000794d */ /* 0x000fea0003800000 */
.L_x_956:
        /* <DEDUP_REMOVED lines=11> */
.L_x_1949:


//--------------------- .text._ZN6thrust24THRUST_300001_SM_1000_NS8cuda_cub4core6detail13_kernel_agentINS1_8__reduce11ReduceAgentINS0_12zip_iteratorIN4cuda3std3__45tupleIJNS0_10device_ptrIKfEENS0_17counting_iteratorIlNS0_11use_defaultESG_SG_EEEEEEEPNSB_IJflEEESK_iNS1_9__extrema9arg_min_fIflNSA_4lessIfEEEEEEJSJ_SL_iN3cub18CUB_300001_SM_100013GridEvenShareIiEENST_9GridQueueIjEESQ_EEEvDpT0_ --------------------------
	.section	.text._ZN6thrust24THRUST_300001_SM_1000_NS8cuda_cub4core6detail13_kernel_agentINS1_8__reduce11ReduceAgentINS0_12zip_iteratorIN4cuda3std3__45tupleIJNS0_10device_ptrIKfEENS0_17counting_iteratorIlNS0_11use_defaultESG_SG_EEEEEEEPNSB_IJflEEESK_iNS1_9__extrema9arg_min_fIflNSA_4lessIfEEEEEEJSJ_SL_iN3cub18CUB_300001_SM_100013GridEvenShareIiEENST_9GridQueueIjEESQ_EEEvDpT0_,"ax",@progbits
	.align	128
        .global         _ZN6thrust24THRUST_300001_SM_1000_NS8cuda_cub4core6detail13_kernel_agentINS1_8__reduce11ReduceAgentINS0_12zip_iteratorIN4cuda3std3__45tupleIJNS0_10device_ptrIKfEENS0_17counting_iteratorIlNS0_11use_defaultESG_SG_EEEEEEEPNSB_IJflEEESK_iNS1_9__extrema9arg_min_fIflNSA_4lessIfEEEEEEJSJ_SL_iN3cub18CUB_300001_SM_100013GridEvenShareIiEENST_9GridQueueIjEESQ_EEEvDpT0_
        .type           _ZN6thrust24THRUST_300001_SM_1000_NS8cuda_cub4core6detail13_kernel_agentINS1_8__reduce11ReduceAgentINS0_12zip_iteratorIN4cuda3std3__45tupleIJNS0_10device_ptrIKfEENS0_17counting_iteratorIlNS0_11use_defaultESG_SG_EEEEEEEPNSB_IJflEEESK_iNS1_9__extrema9arg_min_fIflNSA_4lessIfEEEEEEJSJ_SL_iN3cub18CUB_300001_SM_100013GridEvenShareIiEENST_9GridQueueIjEESQ_EEEvDpT0_,@function
        .size           _ZN6thrust24THRUST_300001_SM_1000_NS8cuda_cub4core6detail13_kernel_agentINS1_8__reduce11ReduceAgentINS0_12zip_iteratorIN4cuda3std3__45tupleIJNS0_10device_ptrIKfEENS0_17counting_iteratorIlNS0_11use_defaultESG_SG_EEEEEEEPNSB_IJflEEESK_iNS1_9__extrema9arg_min_fIflNSA_4lessIfEEEEEEJSJ_SL_iN3cub18CUB_300001_SM_100013GridEvenShareIiEENST_9GridQueueIjEESQ_EEEvDpT0_,(.L_x_1950 - _ZN6thrust24THRUST_300001_SM_1000_NS8cuda_cub4core6detail13_kernel_agentINS1_8__reduce11ReduceAgentINS0_12zip_iteratorIN4cuda3std3__45tupleIJNS0_10device_ptrIKfEENS0_17counting_iteratorIlNS0_11use_defaultESG_SG_EEEEEEEPNSB_IJflEEESK_iNS1_9__extrema9arg_min_fIflNSA_4lessIfEEEEEEJSJ_SL_iN3cub18CUB_300001_SM_100013GridEvenShareIiEENST_9GridQueueIjEESQ_EEEvDpT0_)
        .other          _ZN6thrust24THRUST_300001_SM_1000_NS8cuda_cub4core6detail13_kernel_agentINS1_8__reduce11ReduceAgentINS0_12zip_iteratorIN4cuda3std3__45tupleIJNS0_10device_ptrIKfEENS0_17counting_iteratorIlNS0_11use_defaultESG_SG_EEEEEEEPNSB_IJflEEESK_iNS1_9__extrema9arg_min_fIflNSA_4lessIfEEEEEEJSJ_SL_iN3cub18CUB_300001_SM_100013GridEvenShareIiEENST_9GridQueueIjEESQ_EEEvDpT0_,@"STO_CUDA_ENTRY STV_DEFAULT"
_ZN6thrust24THRUST_300001_SM_1000_NS8cuda_cub4core6detail13_kernel_agentINS1_8__reduce11ReduceAgentINS0_12zip_iteratorIN4cuda3std3__45tupleIJNS0_10device_ptrIKfEENS0_17counting_iteratorIlNS0_11use_defaultESG_SG_EEEEEEEPNSB_IJflEEESK_iNS1_9__extrema9arg_min_fIflNSA_4lessIfEEEEEEJSJ_SL_iN3cub18CUB_300001_SM_100013GridEvenShareIiEENST_9GridQueueIjEESQ_EEEvDpT0_:
.text._ZN6thrust24THRUST_300001_SM_1000_NS8cuda_cub4core6detail13_kernel_agentINS1_8__reduce11ReduceAgentINS0_12zip_iteratorIN4cuda3std3__45tupleIJNS0_10device_ptrIKfEENS0_17counting_iteratorIlNS0_11use_defaultESG_SG_EEEEEEEPNSB_IJflEEESK_iNS1_9__extrema9arg_min_fIflNSA_4lessIfEEEEEEJSJ_SL_iN3cub18CUB_300001_SM_100013GridEvenShareIiEENST_9GridQueueIjEESQ_EEEvDpT0_:
[----:B------:R-:W-:Y:S01]  /*0000*/  LDC R1, c[0x0][0x37c] ;  /* 0x0000df00ff017b82 */ /* 0x000fe20000000800 */
[----:B------:R-:W0:Y:S01]  /*0010*/  S2R R0, SR_CTAID.X ;  /* 0x0000000000007919 */ /* 0x000e220000002500 */
[----:B------:R-:W1:Y:S01]  /*0020*/  LDCU UR4, c[0x0][0x398] ;  /* 0x00007300ff0477ac */ /* 0x000e620008000800 */
[----:B------:R-:W-:Y:S01]  /*0030*/  BSSY.RECONVERGENT B0, `(.L_x_957) ;  /* 0x0000586000007945 */ /* 0x000fe20003800200 */
[----:B------:R-:W2:Y:S01]  /*0040*/  LDCU UR6, c[0x0][0x370] ;  /* 0x00006e00ff0677ac */ /* 0x000ea20008000800 */
[----:B------:R-:W3:Y:S01]  /*0050*/  LDCU.64 UR10, c[0x0][0x358] ;  /* 0x00006b00ff0a77ac */ /* 0x000ee20008000a00 */
[----:B-1----:R-:W-:Y:S01]  /*0060*/  IMAD.U32 R10, RZ, RZ, UR4 ;  /* 0x00000004ff0a7e24 */ /* 0x002fe2000f8e00ff */
[----:B--2---:R-:W-:Y:S01]  /*0070*/  UIMAD UR6, UR6, 0x500, URZ ;  /* 0x00000500060678a4 */ /* 0x004fe2000f8e02ff */
[----:B0-----:R-:W-:-:S04]  /*0080*/  IMAD R11, R0, 0x500, RZ ;  /* 0x00000500000b7824 */ /* 0x001fc800078e02ff */
[----:B------:R-:W-:-:S05]  /*0090*/  VIADD R3, R11, 0x500 ;  /* 0x000005000b037836 */ /* 0x000fca0000000000 */
[----:B------:R-:W-:-:S13]  /*00a0*/  ISETP.GT.AND P0, PT, R3, R10, PT ;  /* 0x0000000a0300720c */ /* 0x000fda0003f04270 */
[----:B---3--:R-:W-:Y:S05]  /*00b0*/  @!P0 BRA `(.L_x_958) ;  /* 0x0000003000088947 */ /* 0x008fea0003800000 */
[----:B------:R-:W0:Y:S01]  /*00c0*/  S2R R2, SR_TID.X ;  /* 0x0000000000027919 */ /* 0x000e220000002100 */
[----:B------:R-:W-:Y:S01]  /*00d0*/  IMAD.IADD R3, R10, 0x1, -R11 ;  /* 0x000000010a037824 */ /* 0x000fe200078e0a0b */
[----:B------:R-:W1:Y:S01]  /*00e0*/  LDCU.64 UR6, c[0x0][0x388] ;  /* 0x00007100ff0677ac */ /* 0x000e620008000a00 */
[----:B------:R-:W-:Y:S01]  /*00f0*/  BSSY.RECONVERGENT B1, `(.L_x_959) ;  /* 0x000000f000017945 */ /* 0x000fe20003800200 */
[----:B------:R-:W-:Y:S01]  /*0100*/  CS2R R6, SRZ ;  /* 0x0000000000067805 */ /* 0x000fe2000001ff00 */
[----:B------:R-:W-:Y:S01]  /*0110*/  IMAD.MOV.U32 R9, RZ, RZ, RZ ;  /* 0x000000ffff097224 */ /* 0x000fe200078e00ff */
[----:B------:R-:W2:Y:S01]  /*0120*/  LDCU.64 UR8, c[0x0][0x388] ;  /* 0x00007100ff0877ac */ /* 0x000ea20008000a00 */
[----:B0-----:R-:W-:Y:S01]  /*0130*/  ISETP.GE.AND P0, PT, R2, R3, PT ;  /* 0x000000030200720c */ /* 0x001fe20003f06270 */
[----:B------:R-:W-:-:S12]  /*0140*/  IMAD.MOV.U32 R8, RZ, RZ, R2 ;  /* 0x000000ffff087224 */ /* 0x000fd800078e0002 */
[----:B-12---:R-:W-:Y:S05]  /*0150*/  @P0 BRA `(.L_x_960) ;  /* 0x0000000000200947 */ /* 0x006fea0003800000 */
[----:B------:R-:W0:Y:S01]  /*0160*/  LDC.64 R4, c[0x0][0x380] ;  /* 0x0000e000ff047b82 */ /* 0x000e220000000a00 */
[----:B------:R-:W-:Y:S01]  /*0170*/  IMAD.IADD R9, R11, 0x1, R2 ;  /* 0x000000010b097824 */ /* 0x000fe200078e0202 */
[----:B------:R-:W1:Y:S03]  /*0180*/  LDCU.64 UR4, c[0x0][0x388] ;  /* 0x00007100ff0477ac */ /* 0x000e660008000a00 */
[----:B0-----:R-:W-:-:S05]  /*0190*/  IMAD.WIDE R4, R9, 0x4, R4 ;  /* 0x0000000409047825 */ /* 0x001fca00078e0204 */
[----:B------:R0:W5:Y:S01]  /*01a0*/  LDG.E R7, desc[UR10][R4.64] ;  /* 0x0000000a04077981 */ /* 0x000162000c1e1900 */
[----:B-1----:R-:W-:Y:S01]  /*01b0*/  IADD3 R6, P0, PT, R9, UR4, RZ ;  /* 0x0000000409067c10 */ /* 0x002fe2000ff1e0ff */
[----:B------:R-:W-:-:S03]  /*01c0*/  VIADD R8, R2, 0x100 ;  /* 0x0000010002087836 */ /* 0x000fc60000000000 */
[----:B------:R-:W-:-:S09]  /*01d0*/  LEA.HI.X.SX32 R9, R9, UR5, 0x1, P0 ;  /* 0x0000000509097c11 */ /* 0x000fd200080f0eff */
.L_x_960:
[----:B------:R-:W-:Y:S05]  /*01e0*/  BSYNC.RECONVERGENT B1 ;  /* 0x0000000000017941 */ /* 0x000fea0003800200 */
.L_x_959:
        /* <DEDUP_REMOVED lines=9> */
[----:B------:R-:W0:Y:S01]  /*0280*/  LDC.64 R4, c[0x0][0x380] ;  /* 0x0000e000ff047b82 */ /* 0x000e220000000a00 */
[----:B------:R-:W-:Y:S01]  /*0290*/  LEA.HI R10, R16, 0x1, RZ, 0x18 ;  /* 0x00000001100a7811 */ /* 0x000fe200078fc0ff */
[----:B------:R-:W-:-:S03]  /*02a0*/  IMAD.IADD R15, R11, 0x1, R8 ;  /* 0x000000010b0f7824 */ /* 0x000fc600078e0208 */
[----:B------:R-:W-:-:S05]  /*02b0*/  LOP3.LUT R10, R10, 0x3, RZ, 0xc0, !PT ;  /* 0x000000030a0a7812 */ /* 0x000fca00078ec0ff */
[----:B------:R-:W-:-:S07]  /*02c0*/  IMAD.MOV R10, RZ, RZ, -R10 ;  /* 0x000000ffff0a7224 */ /* 0x000fce00078e0a0a */
.L_x_967:
[----:B0-----:R-:W-:-:S05]  /*02d0*/  IMAD.WIDE R12, R15, 0x4, R4 ;  /* 0x000000040f0c7825 */ /* 0x001fca00078e0204 */
[----:B------:R-:W2:Y:S01]  /*02e0*/  LDG.E R20, desc[UR10][R12.64] ;  /* 0x0000000a0c147981 */ /* 0x000ea2000c1e1900 */
[----:B------:R-:W-:Y:S01]  /*02f0*/  VIADD R10, R10, 0x1 ;  /* 0x000000010a0a7836 */ /* 0x000fe20000000000 */
[C---:B------:R-:W-:Y:S01]  /*0300*/  IADD3 R18, P1, PT, R15.reuse, UR6, RZ ;  /* 0x000000060f127c10 */ /* 0x040fe2000ff3e0ff */
[----:B------:R-:W-:Y:S03]  /*0310*/  BSSY.RECONVERGENT B3, `(.L_x_965) ;  /* 0x0000013000037945 */ /* 0x000fe60003800200 */
[----:B------:R-:W-:Y:S02]  /*0320*/  ISETP.NE.AND P2, PT, R10, RZ, PT ;  /* 0x000000ff0a00720c */ /* 0x000fe40003f45270 */
[----:B------:R-:W-:Y:S02]  /*0330*/  LEA.HI.X.SX32 R17, R15, UR7, 0x1, P1 ;  /* 0x000000070f117c11 */ /* 0x000fe400088f0eff */
        /* <DEDUP_REMOVED lines=10> */
[C---:B------:R-:W-:Y:S02]  /*03e0*/  @P3 ISETP.LT.U32.AND P1, PT, R13.reuse, R18, PT ;  /* 0x000000120d00320c */ /* 0x040fe40003f21070 */
[CC--:B------:R-:W-:Y:S02]  /*03f0*/  @P3 ISETP.GE.AND.EX P0, PT, R14.reuse, R17.reuse, PT, P0 ;  /* 0x000000110e00320c */ /* 0x0c0fe40003f06300 */
[----:B------:R-:W-:Y:S02]  /*0400*/  @P3 ISETP.LT.AND.EX P1, PT, R14, R17, PT, P1 ;  /* 0x000000110e00320c */ /* 0x000fe40003f21310 */
[----:B------:R-:W-:Y:S02]  /*0410*/  @P3 FSEL R7, R12, R20, !P0 ;  /* 0x000000140c073208 */ /* 0x000fe40004000000 */
[----:B------:R-:W-:-:S02]  /*0420*/  @P3 SEL R6, R13, R18, P1 ;  /* 0x000000120d063207 */ /* 0x000fc40000800000 */
[----:B------:R-:W-:-:S07]  /*0430*/  @P3 SEL R9, R14, R17, P1 ;  /* 0x000000110e093207 */ /* 0x000fce0000800000 */
.L_x_966:
[----:B------:R-:W-:Y:S05]  /*0440*/  BSYNC.RECONVERGENT B3 ;  /* 0x0000000000037941 */ /* 0x000fea0003800200 */
.L_x_965:
[----:B------:R-:W-:Y:S02]  /*0450*/  VIADD R8, R8, 0x100 ;  /* 0x0000010008087836 */ /* 0x000fe40000000000 */
[----:B------:R-:W-:Y:S01]  /*0460*/  VIADD R15, R15, 0x100 ;  /* 0x000001000f0f7836 */ /* 0x000fe20000000000 */
[----:B------:R-:W-:Y:S06]  /*0470*/  @P2 BRA `(.L_x_967) ;  /* 0xfffffffc00942947 */ /* 0x000fec000383ffff */
.L_x_964:
[----:B------:R-:W-:Y:S05]  /*0480*/  BSYNC.RECONVERGENT B2 ;  /* 0x0000000000027941 */ /* 0x000fea0003800200 */
.L_x_963:
[----:B------:R-:W-:-:S13]  /*0490*/  ISETP.GE.U32.AND P0, PT, R16, 0x300, PT ;  /* 0x000003001000780c */ /* 0x000fda0003f06070 */
[----:B------:R-:W-:Y:S05]  /*04a0*/  @!P0 BRA `(.L_x_962) ;  /* 0x00000004008c8947 */ /* 0x000fea0003800000 */
[----:B------:R-:W0:Y:S01]  /*04b0*/  LDC.64 R4, c[0x0][0x380] ;  /* 0x0000e000ff047b82 */ /* 0x000e220000000a00 */
[----:B------:R-:W-:-:S04]  /*04c0*/  IMAD.IADD R11, R11, 0x1, R8 ;  /* 0x000000010b0b7824 */ /* 0x000fc800078e0208 */
[C---:B------:R-:W-:Y:S02]  /*04d0*/  VIADD R19, R11.reuse, 0x100 ;  /* 0x000001000b137836 */ /* 0x040fe40000000000 */
[C---:B------:R-:W-:Y:S02]  /*04e0*/  VIADD R18, R11.reuse, 0x200 ;  /* 0x000002000b127836 */ /* 0x040fe40000000000 */
[----:B------:R-:W-:Y:S01]  /*04f0*/  VIADD R20, R11, 0x300 ;  /* 0x000003000b147836 */ /* 0x000fe20000000000 */
[----:B0-----:R-:W-:-:S05]  /*0500*/  IADD3 R4, P0, PT, R4, 0x800, RZ ;  /* 0x0000080004047810 */ /* 0x001fca0007f1e0ff */
[----:B------:R-:W-:-:S08]  /*0510*/  IMAD.X R5, RZ, RZ, R5, P0 ;  /* 0x000000ffff057224 */ /* 0x000fd000000e0605 */
.L_x_976:
[----:B------:R-:W-:-:S05]  /*0520*/  IMAD.WIDE R14, R11, 0x4, R4 ;  /* 0x000000040b0e7825 */ /* 0x000fca00078e0204 */
[----:B------:R-:W2:Y:S04]  /*0530*/  LDG.E R24, desc[UR10][R14.64+-0x800] ;  /* 0xfff8000a0e187981 */ /* 0x000ea8000c1e1900 */
[----:B-----5:R0:W5:Y:S04]  /*0540*/  LDG.E R26, desc[UR10][R14.64+-0x400] ;  /* 0xfffc000a0e1a7981 */ /* 0x020168000c1e1900 */
[----:B------:R0:W5:Y:S04]  /*0550*/  LDG.E R10, desc[UR10][R14.64] ;  /* 0x0000000a0e0a7981 */ /* 0x000168000c1e1900 */
[----:B------:R0:W5:Y:S01]  /*0560*/  LDG.E R12, desc[UR10][R14.64+0x400] ;  /* 0x0004000a0e0c7981 */ /* 0x000162000c1e1900 */
[----:B------:R-:W-:Y:S01]  /*0570*/  IADD3 R21, P1, PT, R11, UR8, RZ ;  /* 0x000000080b157c10 */ /* 0x000fe2000ff3e0ff */
[----:B------:R-:W-:Y:S01]  /*0580*/  BSSY.RECONVERGENT B2, `(.L_x_968) ;  /* 0x0000012000027945 */ /* 0x000fe20003800200 */
[----:B------:R-:W-:-:S02]  /*0590*/  IMAD.MOV.U32 R16, RZ, RZ, R6 ;  /* 0x000000ffff107224 */ /* 0x000fc400078e0006 */
[----:B------:R-:W-:Y:S01]  /*05a0*/  IMAD.MOV.U32 R17, RZ, RZ, R9 ;  /* 0x000000ffff117224 */ /* 0x000fe200078e0009 */
[----:B------:R-:W-:Y:S01]  /*05b0*/  LEA.HI.X.SX32 R22, R11, UR9, 0x1, P1 ;  /* 0x000000090b167c11 */ /* 0x000fe200088f0eff */
[----:B------:R-:W-:Y:S01]  /*05c0*/  IMAD.MOV.U32 R13, RZ, RZ, R7 ;  /* 0x000000ffff0d7224 */ /* 0x000fe200078e0007 */
        /* <DEDUP_REMOVED lines=13> */
.L_x_969:
[----:B------:R-:W-:Y:S05]  /*06a0*/  BSYNC.RECONVERGENT B2 ;  /* 0x0000000000027941 */ /* 0x000fea0003800200 */
.L_x_968:
[----:B-----5:R-:W-:Y:S01]  /*06b0*/  FSETP.GEU.AND P0, PT, R13, R26, PT ;  /* 0x0000001a0d00720b */ /* 0x020fe20003f0e000 */
[----:B------:R-:W-:Y:S01]  /*06c0*/  BSSY.RECONVERGENT B2, `(.L_x_970) ;  /* 0x0000012000027945 */ /* 0x000fe20003800200 */
[C---:B------:R-:W-:Y:S01]  /*06d0*/  IADD3 R15, P1, PT, R19.reuse, UR8, RZ ;  /* 0x00000008130f7c10 */ /* 0x040fe2000ff3e0ff */
[----:B------:R-:W-:Y:S02]  /*06e0*/  IMAD.MOV.U32 R6, RZ, RZ, R16 ;  /* 0x000000ffff067224 */ /* 0x000fe400078e0010 */
[----:B------:R-:W-:Y:S01]  /*06f0*/  IMAD.MOV.U32 R9, RZ, RZ, R17 ;  /* 0x000000ffff097224 */ /* 0x000fe200078e0011 */
[----:B------:R-:W-:Y:S01]  /*0700*/  LEA.HI.X.SX32 R14, R19, UR9, 0x1, P1 ;  /* 0x00000009130e7c11 */ /* 0x000fe200088f0eff */
        /* <DEDUP_REMOVED lines=13> */
.L_x_971:
[----:B------:R-:W-:Y:S05]  /*07e0*/  BSYNC.RECONVERGENT B2 ;  /* 0x0000000000027941 */ /* 0x000fea0003800200 */
.L_x_970:
[----:B------:R-:W-:Y:S01]  /*07f0*/  FSETP.GEU.AND P0, PT, R7, R10, PT ;  /* 0x0000000a0700720b */ /* 0x000fe20003f0e000 */
[----:B------:R-:W-:Y:S01]  /*0800*/  BSSY.RECONVERGENT B2, `(.L_x_972) ;  /* 0x0000013000027945 */ /* 0x000fe20003800200 */
[----:B------:R-:W-:Y:S01]  /*0810*/  IADD3 R17, P1, PT, R18, UR8, RZ ;  /* 0x0000000812117c10 */ /* 0x000fe2000ff3e0ff */
[----:B------:R-:W-:Y:S01]  /*0820*/  IMAD.MOV.U32 R14, RZ, RZ, R6 ;  /* 0x000000ffff0e7224 */ /* 0x000fe200078e0006 */
[----:B------:R-:W-:Y:S01]  /*0830*/  IADD3 R21, P2, PT, R20, UR8, RZ ;  /* 0x0000000814157c10 */ /* 0x000fe2000ff5e0ff */
        /* <DEDUP_REMOVED lines=15> */
.L_x_973:
[----:B------:R-:W-:Y:S05]  /*0930*/  BSYNC.RECONVERGENT B2 ;  /* 0x0000000000027941 */ /* 0x000fea0003800200 */
.L_x_972:
[----:B------:R-:W-:Y:S01]  /*0940*/  FSETP.GEU.AND P0, PT, R13, R12, PT ;  /* 0x0000000c0d00720b */ /* 0x000fe20003f0e000 */
[----:B------:R-:W-:Y:S01]  /*0950*/  BSSY.RECONVERGENT B2, `(.L_x_974) ;  /* 0x0000011000027945 */ /* 0x000fe20003800200 */
[----:B------:R-:W-:Y:S01]  /*0960*/  LEA.HI.X.SX32 R10, R20, UR9, 0x1, P2 ;  /* 0x00000009140a7c11 */ /* 0x000fe200090f0eff */
        /* <DEDUP_REMOVED lines=15> */
.L_x_975:
[----:B------:R-:W-:Y:S05]  /*0a60*/  BSYNC.RECONVERGENT B2 ;  /* 0x0000000000027941 */ /* 0x000fea0003800200 */
.L_x_974:
[----:B------:R-:W-:Y:S02]  /*0a70*/  VIADD R8, R8, 0x400 ;  /* 0x0000040008087836 */ /* 0x000fe40000000000 */
[----:B------:R-:W-:Y:S02]  /*0a80*/  VIADD R19, R19, 0x400 ;  /* 0x0000040013137836 */ /* 0x000fe40000000000 */
[----:B------:R-:W-:Y:S01]  /*0a90*/  VIADD R18, R18, 0x400 ;  /* 0x0000040012127836 */ /* 0x000fe20000000000 */
[----:B------:R-:W-:Y:S01]  /*0aa0*/  ISETP.GE.AND P0, PT, R8, R3, PT ;  /* 0x000000030800720c */ /* 0x000fe20003f06270 */
[----:B------:R-:W-:Y:S02]  /*0ab0*/  VIADD R20, R20, 0x400 ;  /* 0x0000040014147836 */ /* 0x000fe40000000000 */
[----:B------:R-:W-:-:S10]  /*0ac0*/  VIADD R11, R11, 0x400 ;  /* 0x000004000b0b7836 */ /* 0x000fd40000000000 */
[----:B------:R-:W-:Y:S05]  /*0ad0*/  @!P0 BRA `(.L_x_976) ;  /* 0xfffffff800908947 */ /* 0x000fea000383ffff */
.L_x_962:
[----:B------:R-:W-:Y:S05]  /*0ae0*/  BSYNC.RECONVERGENT B1 ;  /* 0x0000000000017941 */ /* 0x000fea0003800200 */
.L_x_961:
[----:B------:R-:W-:-:S13]  /*0af0*/  ISETP.GE.AND P0, PT, R3, 0x100, PT ;  /* 0x000001000300780c */ /* 0x000fda0003f06270 */
[----:B------:R-:W-:Y:S05]  /*0b00*/  @!P0 BRA `(.L_x_977) ;  /* 0x00000010003c8947 */ /* 0x000fea0003800000 */
[----:B------:R-:W1:Y:S01]  /*0b10*/  S2R R13, SR_LANEID ;  /* 0x00000000000d7919 */ /* 0x000e620000000000 */
[----:B------:R-:W-:Y:S01]  /*0b20*/  BSSY.RECONVERGENT B1, `(.L_x_978) ;  /* 0x0000015000017945 */ /* 0x000fe20003800200 */
[----:B0-----:R-:W-:Y:S01]  /*0b30*/  IMAD.MOV.U32 R5, RZ, RZ, R6 ;  /* 0x000000ffff057224 */ /* 0x001fe200078e0006 */
[----:B-----5:R-:W0:Y:S01]  /*0b40*/  SHFL.DOWN PT, R4, R7, 0x1, 0x1f ;  /* 0x08201f0007047f89 */ /* 0x020e2200000e0000 */
        /* <DEDUP_REMOVED lines=18> */
.L_x_979:
[----:B------:R-:W-:Y:S05]  /*0c70*/  BSYNC.RECONVERGENT B1 ;  /* 0x0000000000017941 */ /* 0x000fea0003800200 */
.L_x_978:
        /* <DEDUP_REMOVED lines=21> */
.L_x_981:
[----:B------:R-:W-:Y:S05]  /*0dd0*/  BSYNC.RECONVERGENT B1 ;  /* 0x0000000000017941 */ /* 0x000fea0003800200 */
.L_x_980:
        /* <DEDUP_REMOVED lines=21> */
.L_x_983:
[----:B------:R-:W-:Y:S05]  /*0f30*/  BSYNC.RECONVERGENT B1 ;  /* 0x0000000000017941 */ /* 0x000fea0003800200 */
.L_x_982:
        /* <DEDUP_REMOVED lines=21> */
.L_x_985:
[----:B------:R-:W-:Y:S05]  /*1090*/  BSYNC.RECONVERGENT B1 ;  /* 0x0000000000017941 */ /* 0x000fea0003800200 */
.L_x_984:
        /* <DEDUP_REMOVED lines=22> */
.L_x_987:
[----:B------:R-:W-:Y:S05]  /*1200*/  BSYNC.RECONVERGENT B1 ;  /* 0x0000000000017941 */ /* 0x000fea0003800200 */
.L_x_986:
        /* <DEDUP_REMOVED lines=12> */
.L_x_989:
[----:B------:R-:W-:Y:S05]  /*12d0*/  BSYNC.RECONVERGENT B1 ;  /* 0x0000000000017941 */ /* 0x000fea0003800200 */
.L_x_988:
        /* <DEDUP_REMOVED lines=31> */
.L_x_992:
[----:B------:R-:W-:Y:S05]  /*14d0*/  BSYNC.RECONVERGENT B1 ;  /* 0x0000000000017941 */ /* 0x000fea0003800200 */
.L_x_991:
        /* <DEDUP_REMOVED lines=18> */
.L_x_994:
[----:B------:R-:W-:Y:S05]  /*1600*/  BSYNC.RECONVERGENT B1 ;  /* 0x0000000000017941 */ /* 0x000fea0003800200 */
.L_x_993:
        /* <DEDUP_REMOVED lines=18> */
.L_x_996:
[----:B------:R-:W-:Y:S05]  /*1730*/  BSYNC.RECONVERGENT B1 ;  /* 0x0000000000017941 */ /* 0x000fea0003800200 */
.L_x_995:
        /* <DEDUP_REMOVED lines=18> */
.L_x_998:
[----:B------:R-:W-:Y:S05]  /*1860*/  BSYNC.RECONVERGENT B1 ;  /* 0x0000000000017941 */ /* 0x000fea0003800200 */
.L_x_997:
        /* <DEDUP_REMOVED lines=18> */
.L_x_1000:
[----:B------:R-:W-:Y:S05]  /*1990*/  BSYNC.RECONVERGENT B1 ;  /* 0x0000000000017941 */ /* 0x000fea0003800200 */
.L_x_999:
        /* <DEDUP_REMOVED lines=18> */
.L_x_1002:
[----:B------:R-:W-:Y:S05]  /*1ac0*/  BSYNC.RECONVERGENT B1 ;  /* 0x0000000000017941 */ /* 0x000fea0003800200 */
.L_x_1001:
        /* <DEDUP_REMOVED lines=19> */
.L_x_977:
[----:B0-----:R-:W-:Y:S01]  /*1c00*/  LOP3.LUT R4, R2, 0x3e0, RZ, 0xc0, !PT ;  /* 0x000003e002047812 */ /* 0x001fe200078ec0ff */
[----:B------:R-:W-:Y:S01]  /*1c10*/  BSSY.RECONVERGENT B1, `(.L_x_1003) ;  /* 0x000001b000017945 */ /* 0x000fe20003800200 */
[----:B-----5:R-:W-:Y:S02]  /*1c20*/  IMAD.MOV.U32 R5, RZ, RZ, R7 ;  /* 0x000000ffff057224 */ /* 0x020fe400078e0007 */
[----:B------:R-:W-:Y:S02]  /*1c30*/  IMAD.MOV.U32 R13, RZ, RZ, R6 ;  /* 0x000000ffff0d7224 */ /* 0x000fe400078e0006 */
[----:B------:R-:W-:Y:S01]  /*1c40*/  VIADD R8, R4, 0x20 ;  /* 0x0000002004087836 */ /* 0x000fe20000000000 */
[----:B------:R-:W-:Y:S01]  /*1c50*/  LOP3.LUT R4, RZ, R4, RZ, 0x33, !PT ;  /* 0x00000004ff047212 */ /* 0x000fe200078e33ff */
[----:B------:R-:W-:-:S03]  /*1c60*/  IMAD.MOV.U32 R15, RZ, RZ, R9 ;  /* 0x000000ffff0f7224 */ /* 0x000fc600078e0009 */
[----:B------:R-:W-:Y:S01]  /*1c70*/  ISETP.GT.AND P0, PT, R8, R3, PT ;  /* 0x000000030800720c */ /* 0x000fe20003f04270 */
[----:B------:R-:W-:-:S05]  /*1c80*/  IMAD.IADD R4, R3, 0x1, R4 ;  /* 0x0000000103047824 */ /* 0x000fca00078e0204 */
        /* <DEDUP_REMOVED lines=19> */
.L_x_1004:
[----:B------:R-:W-:Y:S05]  /*1dc0*/  BSYNC.RECONVERGENT B1 ;  /* 0x0000000000017941 */ /* 0x000fea0003800200 */
.L_x_1003:
        /* <DEDUP_REMOVED lines=22> */
.L_x_1006:
[----:B------:R-:W-:Y:S05]  /*1f30*/  BSYNC.RECONVERGENT B1 ;  /* 0x0000000000017941 */ /* 0x000fea0003800200 */
.L_x_1005:
        /* <DEDUP_REMOVED lines=22> */
.L_x_1008:
[----:B------:R-:W-:Y:S05]  /*20a0*/  BSYNC.RECONVERGENT B1 ;  /* 0x0000000000017941 */ /* 0x000fea0003800200 */
.L_x_1007:
        /* <DEDUP_REMOVED lines=22> */
.L_x_1010:
[----:B------:R-:W-:Y:S05]  /*2210*/  BSYNC.RECONVERGENT B1 ;  /* 0x0000000000017941 */ /* 0x000fea0003800200 */
.L_x_1009:
        /* <DEDUP_REMOVED lines=23> */
.L_x_1012:
[----:B------:R-:W-:Y:S05]  /*2390*/  BSYNC.RECONVERGENT B1 ;  /* 0x0000000000017941 */ /* 0x000fea0003800200 */
.L_x_1011:
        /* <DEDUP_REMOVED lines=12> */
.L_x_1014:
[----:B------:R-:W-:Y:S05]  /*2460*/  BSYNC.RECONVERGENT B1 ;  /* 0x0000000000017941 */ /* 0x000fea0003800200 */
.L_x_1013:
[----:B------:R-:W-:Y:S01]  /*2470*/  BAR.SYNC.DEFER_BLOCKING 0x0 ;  /* 0x0000000000007b1d */ /* 0x000fe20000010000 */
[----:B------:R-:W-:-:S13]  /*2480*/  ISETP.NE.AND P2, PT, R2, RZ, PT ;  /* 0x000000ff0200720c */ /* 0x000fda0003f45270 */
[----:B------:R-:W-:Y:S05]  /*2490*/  @P2 BRA `(.L_x_990) ;  /* 0x0000003000fc2947 */ /* 0x000fea0003800000 */
[C---:B------:R-:W-:Y:S01]  /*24a0*/  ISETP.GE.AND P0, PT, R3.reuse, 0x21, PT ;  /* 0x000000210300780c */ /* 0x040fe20003f06270 */
[----:B------:R-:W-:Y:S01]  /*24b0*/  IMAD.MOV.U32 R2, RZ, RZ, R6 ;  /* 0x000000ffff027224 */ /* 0x000fe200078e0006 */
[C---:B------:R-:W-:Y:S01]  /*24c0*/  ISETP.GE.AND P5, PT, R3.reuse, 0x41, PT ;  /* 0x000000410300780c */ /* 0x040fe20003fa6270 */
[----:B0-----:R-:W-:Y:S01]  /*24d0*/  IMAD.MOV.U32 R9, RZ, RZ, R5 ;  /* 0x000000ffff097224 */ /* 0x001fe200078e0005 */
        /* <DEDUP_REMOVED lines=26> */
.L_x_1016:
[----:B------:R-:W-:Y:S05]  /*2680*/  BSYNC.RECONVERGENT B1 ;  /* 0x0000000000017941 */ /* 0x000fea0003800200 */
.L_x_1015:
        /* <DEDUP_REMOVED lines=26> */
.L_x_1018:
[----:B------:R-:W-:Y:S05]  /*2830*/  BSYNC.RECONVERGENT B1 ;  /* 0x0000000000017941 */ /* 0x000fea0003800200 */
.L_x_1017:
        /* <DEDUP_REMOVED lines=29> */
.L_x_1020:
[----:B------:R-:W-:Y:S05]  /*2a10*/  BSYNC.RECONVERGENT B1 ;  /* 0x0000000000017941 */ /* 0x000fea0003800200 */
.L_x_1019:
        /* <DEDUP_REMOVED lines=26> */
.L_x_1022:
[----:B------:R-:W-:Y:S05]  /*2bc0*/  BSYNC.RECONVERGENT B1 ;  /* 0x0000000000017941 */ /* 0x000fea0003800200 */
.L_x_1021:
        /* <DEDUP_REMOVED lines=26> */
.L_x_1024:
[----:B------:R-:W-:Y:S05]  /*2d70*/  BSYNC.RECONVERGENT B1 ;  /* 0x0000000000017941 */ /* 0x000fea0003800200 */
.L_x_1023:
        /* <DEDUP_REMOVED lines=26> */
.L_x_1026:
[----:B------:R-:W-:Y:S05]  /*2f20*/  BSYNC.RECONVERGENT B1 ;  /* 0x0000000000017941 */ /* 0x000fea0003800200 */
.L_x_1025:
[----:B------:R-:W-:Y:S02]  /*2f30*/  IMAD.MOV.U32 R6, RZ, RZ, R3 ;  /* 0x000000ffff067224 */ /* 0x000fe400078e0003 */
[----:B------:R-:W-:Y:S02]  /*2f40*/  IMAD.MOV.U32 R5, RZ, RZ, R7 ;  /* 0x000000ffff057224 */ /* 0x000fe400078e0007 */
[----:B------:R-:W-:Y:S01]  /*2f50*/  IMAD.MOV.U32 R4, RZ, RZ, R8 ;  /* 0x000000ffff047224 */ /* 0x000fe200078e0008 */
[----:B------:R-:W-:Y:S06]  /*2f60*/  @!P6 BRA `(.L_x_990) ;  /* 0x000000280048e947 */ /* 0x000fec0003800000 */
        /* <DEDUP_REMOVED lines=23> */
.L_x_958:
[----:B------:R-:W0:Y:S01]  /*30e0*/  S2R R2, SR_TID.X ;  /* 0x0000000000027919 */ /* 0x000e220000002100 */
[----:B------:R-:W1:Y:S01]  /*30f0*/  LDCU.128 UR12, c[0x0][0x380] ;  /* 0x00007000ff0c77ac */ /* 0x000e620008000c00 */
[----:B------:R-:W-:Y:S02]  /*3100*/  SHF.R.S32.HI R12, RZ, 0x1f, R11 ;  /* 0x0000001fff0c7819 */ /* 0x000fe4000001140b */
[----:B0-----:R-:W-:-:S04]  /*3110*/  IADD3 R3, P0, PT, R11, R2, RZ ;  /* 0x000000020b037210 */ /* 0x001fc80007f1e0ff */
[----:B-1----:R-:W-:Y:S01]  /*3120*/  LEA R4, P1, R3, UR12, 0x2 ;  /* 0x0000000c03047c11 */ /* 0x002fe2000f8210ff */
[----:B------:R-:W-:-:S05]  /*3130*/  IMAD.X R6, RZ, RZ, R12, P0 ;  /* 0x000000ffff067224 */ /* 0x000fca00000e060c */
[----:B------:R-:W-:-:S05]  /*3140*/  LEA.HI.X R5, R3, UR13, R6, 0x2, P1 ;  /* 0x0000000d03057c11 */ /* 0x000fca00088f1406 */
[----:B------:R-:W2:Y:S04]  /*3150*/  LDG.E R3, desc[UR10][R4.64] ;  /* 0x0000000a04037981 */ /* 0x000ea8000c1e1900 */
[----:B------:R-:W2:Y:S04]  /*3160*/  LDG.E R6, desc[UR10][R4.64+0x400] ;  /* 0x0004000a04067981 */ /* 0x000ea8000c1e1900 */
[----:B------:R-:W3:Y:S04]  /*3170*/  LDG.E R7, desc[UR10][R4.64+0x800] ;  /* 0x0008000a04077981 */ /* 0x000ee8000c1e1900 */
[----:B------:R-:W4:Y:S01]  /*3180*/  LDG.E R8, desc[UR10][R4.64+0xc00] ;  /* 0x000c000a04087981 */ /* 0x000f22000c1e1900 */
[C---:B------:R-:W-:Y:S01]  /*3190*/  VIADD R13, R2.reuse, 0x100 ;  /* 0x00000100020d7836 */ /* 0x040fe20000000000 */
[----:B------:R-:W-:Y:S01]  /*31a0*/  IADD3 R11, P3, PT, R11, UR14, RZ ;  /* 0x0000000e0b0b7c10 */ /* 0x000fe2000ff7e0ff */
[----:B------:R-:W-:Y:S01]  /*31b0*/  UMOV UR4, URZ ;  /* 0x000000ff00047c82 */ /* 0x000fe20008000000 */
[----:B------:R-:W-:Y:S01]  /*31c0*/  BSSY.RECONVERGENT B1, `(.L_x_1027) ;  /* 0x0000013000017945 */ /* 0x000fe20003800200 */
[----:B------:R0:W5:Y:S02]  /*31d0*/  LDG.E R9, desc[UR10][R4.64+0x1000] ;  /* 0x0010000a04097981 */ /* 0x000164000c1e1900 */
[----:B0-----:R-:W-:-:S02]  /*31e0*/  LOP3.LUT R4, R2, 0x400, RZ, 0xfc, !PT ;  /* 0x0000040002047812 */ /* 0x001fc400078efcff */
[----:B--2---:R-:W-:-:S04]  /*31f0*/  FSETP.GEU.AND P0, PT, R6, R3, PT ;  /* 0x000000030600720b */ /* 0x004fc80003f0e000 */
[----:B------:R-:W-:Y:S01]  /*3200*/  FSEL R6, R6, R3, !P0 ;  /* 0x0000000306067208 */ /* 0x000fe20004000000 */
[----:B------:R-:W-:-:S03]  /*3210*/  VIADD R3, R2, 0x200 ;  /* 0x0000020002037836 */ /* 0x000fc60000000000 */
[----:B---3--:R-:W-:-:S04]  /*3220*/  FSETP.GEU.AND P1, PT, R7, R6, PT ;  /* 0x000000060700720b */ /* 0x008fc80003f2e000 */
[----:B------:R-:W-:Y:S02]  /*3230*/  FSEL R7, R7, R6, !P1 ;  /* 0x0000000607077208 */ /* 0x000fe40004800000 */
[----:B------:R-:W-:Y:S02]  /*3240*/  IADD3.X R6, PT, PT, R12, UR15, RZ, P3, !PT ;  /* 0x0000000f0c067c10 */ /* 0x000fe40009ffe4ff */
[----:B----4-:R-:W-:Y:S01]  /*3250*/  FSETP.GEU.AND P2, PT, R7, R8, PT ;  /* 0x000000080700720b */ /* 0x010fe20003f4e000 */
[----:B------:R-:W-:-:S04]  /*3260*/  IMAD.MOV.U32 R12, RZ, RZ, R7 ;  /* 0x000000ffff0c7224 */ /* 0x000fc800078e0007 */
[----:B------:R-:W-:-:S05]  /*3270*/  @P1 SEL R3, R13, R2, !P0 ;  /* 0x000000020d031207 */ /* 0x000fca0004000000 */
[----:B------:R-:W-:-:S03]  /*3280*/  IMAD.MOV.U32 R5, RZ, RZ, R3 ;  /* 0x000000ffff057224 */ /* 0x000fc600078e0003 */
[----:B------:R-:W-:Y:S05]  /*3290*/  @!P2 BRA `(.L_x_1028) ;  /* 0x000000000014a947 */ /* 0x000fea0003800000 */
[----:B------:R-:W-:Y:S01]  /*32a0*/  FSETP.GEU.AND P0, PT, R8, R7, PT ;  /* 0x000000070800720b */ /* 0x000fe20003f0e000 */
[----:B------:R-:W-:Y:S02]  /*32b0*/  IMAD.MOV.U32 R12, RZ, RZ, R8 ;  /* 0x000000ffff0c7224 */ /* 0x000fe400078e0008 */
[----:B------:R-:W-:-:S10]  /*32c0*/  VIADD R5, R2, 0x300 ;  /* 0x0000030002057836 */ /* 0x000fd40000000000 */
[----:B------:R-:W-:Y:S02]  /*32d0*/  @P0 IMAD.MOV.U32 R12, RZ, RZ, R7 ;  /* 0x000000ffff0c0224 */ /* 0x000fe400078e0007 */
[----:B------:R-:W-:-:S07]  /*32e0*/  @P0 IMAD.MOV.U32 R5, RZ, RZ, R3 ;  /* 0x000000ffff050224 */ /* 0x000fce00078e0003 */
.L_x_1028:
[----:B------:R-:W-:Y:S05]  /*32f0*/  BSYNC.RECONVERGENT B1 ;  /* 0x0000000000017941 */ /* 0x000fea0003800200 */
.L_x_1027:
[----:B-----5:R-:W-:Y:S01]  /*3300*/  FSETP.GEU.AND P0, PT, R12, R9, PT ;  /* 0x000000090c00720b */ /* 0x020fe20003f0e000 */
[----:B------:R-:W-:Y:S01]  /*3310*/  BSSY.RECONVERGENT B1, `(.L_x_1029) ;  /* 0x0000014000017945 */ /* 0x000fe20003800200 */
[-C--:B------:R-:W-:Y:S01]  /*3320*/  IADD3 R13, P3, PT, R5, R11.reuse, RZ ;  /* 0x0000000b050d7210 */ /* 0x080fe20007f7e0ff */
[----:B------:R-:W-:Y:S01]  /*3330*/  IMAD.MOV.U32 R3, RZ, RZ, R12 ;  /* 0x000000ffff037224 */ /* 0x000fe200078e000c */
[----:B------:R-:W-:Y:S02]  /*3340*/  IADD3 R8, P1, PT, R4, R11, RZ ;  /* 0x0000000b04087210 */ /* 0x000fe40007f3e0ff */
[----:B------:R-:W-:Y:S02]  /*3350*/  IADD3.X R14, PT, PT, R6, UR4, RZ, P3, !PT ;  /* 0x00000004060e7c10 */ /* 0x000fe40009ffe4ff */
[----:B------:R-:W-:Y:S01]  /*3360*/  ISETP.LE.AND P2, PT, R10, UR6, PT ;  /* 0x000000060a007c0c */ /* 0x000fe2000bf43270 */
[----:B------:R-:W-:Y:S02]  /*3370*/  IMAD.X R11, RZ, RZ, R6, P1 ;  /* 0x000000ffff0b7224 */ /* 0x000fe400008e0606 */
[----:B------:R-:W-:-:S02]  /*3380*/  IMAD.MOV.U32 R6, RZ, RZ, R13 ;  /* 0x000000ffff067224 */ /* 0x000fc400078e000d */
[----:B------:R-:W-:Y:S01]  /*3390*/  IMAD.MOV.U32 R7, RZ, RZ, R14 ;  /* 0x000000ffff077224 */ /* 0x000fe200078e000e */
[----:B------:R-:W-:Y:S07]  /*33a0*/  @!P0 BRA `(.L_x_1030) ;  /* 0x0000000000288947 */ /* 0x000fee0003800000 */
        /* <DEDUP_REMOVED lines=10> */
.L_x_1030:
[----:B------:R-:W-:Y:S05]  /*3450*/  BSYNC.RECONVERGENT B1 ;  /* 0x0000000000017941 */ /* 0x000fea0003800200 */
.L_x_1029:
        /* <DEDUP_REMOVED lines=12> */
[----:B------:R-:W-:-:S05]  /*3520*/  IMAD.MOV.U32 R9, RZ, RZ, 0x500 ;  /* 0x00000500ff097424 */ /* 0x000fca00078e00ff */
[----:B------:R-:W2:Y:S01]  /*3530*/  ATOMG.E.ADD.STRONG.GPU PT, R8, desc[UR10][R4.64], R9 ;  /* 0x80000009040879a8 */ /* 0x000ea200081ef10a */
[----:B------:R-:W0:Y:S01]  /*3540*/  S2UR UR5, SR_CgaCtaId ;  /* 0x00000000000579c3 */ /* 0x000e220000008800 */
[----:B------:R-:W-:Y:S02]  /*3550*/  UMOV UR4, 0x400 ;  /* 0x0000040000047882 */ /* 0x000fe40000000000 */
[----:B0-----:R-:W-:Y:S01]  /*3560*/  ULEA UR4, UR5, UR4, 0x18 ;  /* 0x0000000405047291 */ /* 0x001fe2000f8ec0ff */
[----:B--2---:R-:W-:-:S08]  /*3570*/  VIADD R8, R8, UR6 ;  /* 0x0000000608087c36 */ /* 0x004fd00008000000 */
[----:B------:R0:W-:Y:S03]  /*3580*/  STS [UR4+0x98], R8 ;  /* 0x00009808ff007988 */ /* 0x0001e60008000804 */
.L_x_1033:
[----:B------:R-:W-:Y:S05]  /*3590*/  BSYNC.RECONVERGENT B1 ;  /* 0x0000000000017941 */ /* 0x000fea0003800200 */
.L_x_1032:
[----:B------:R-:W1:Y:S08]  /*35a0*/  S2UR UR5, SR_CgaCtaId ;  /* 0x00000000000579c3 */ /* 0x000e700000008800 */
[----:B------:R-:W-:Y:S06]  /*35b0*/  BAR.SYNC.DEFER_BLOCKING 0x0 ;  /* 0x0000000000007b1d */ /* 0x000fec0000010000 */
[----:B------:R-:W-:Y:S01]  /*35c0*/  UMOV UR4, 0x400 ;  /* 0x0000040000047882 */ /* 0x000fe20000000000 */
[----:B------:R-:W2:Y:S01]  /*35d0*/  LDCU UR7, c[0x0][0x398] ;  /* 0x00007300ff0777ac */ /* 0x000ea20008000800 */
[----:B------:R-:W3:Y:S01]  /*35e0*/  LDCU.128 UR12, c[0x0][0x380] ;  /* 0x00007000ff0c77ac */ /* 0x000ee20008000c00 */
[----:B-1----:R-:W-:-:S06]  /*35f0*/  ULEA UR4, UR5, UR4, 0x18 ;  /* 0x0000000405047291 */ /* 0x002fcc000f8ec0ff */
[----:B0-----:R-:W-:-:S05]  /*3600*/  IMAD.U32 R8, RZ, RZ, UR4 ;  /* 0x00000004ff087e24 */ /* 0x001fca000f8e00ff */
[----:B------:R-:W0:Y:S02]  /*3610*/  LDS R11, [R8+0x98] ;  /* 0x00009800080b7984 */ /* 0x000e240000000800 */
[----:B0-----:R-:W-:-:S05]  /*3620*/  VIADD R9, R11, 0x500 ;  /* 0x000005000b097836 */ /* 0x001fca0000000000 */
[----:B------:R-:W-:-:S13]  /*3630*/  ISETP.GT.AND P0, PT, R9, R10, PT ;  /* 0x0000000a0900720c */ /* 0x000fda0003f04270 */
[----:B--23--:R-:W-:Y:S05]  /*3640*/  @P0 BRA `(.L_x_1034) ;  /* 0x0000000800080947 */ /* 0x00cfea0003800000 */
[----:B------:R-:W-:Y:S01]  /*3650*/  BSSY.RECONVERGENT B1, `(.L_x_1034) ;  /* 0x0000081000017945 */ /* 0x000fe20003800200 */
.L_x_1047:
[----:B------:R-:W-:-:S04]  /*3660*/  IADD3 R13, P0, PT, R2, R11, RZ ;  /* 0x0000000b020d7210 */ /* 0x000fc80007f1e0ff */
[----:B------:R-:W-:Y:S02]  /*3670*/  LEA.HI.X.SX32 R12, R11, RZ, 0x1, P0 ;  /* 0x000000ff0b0c7211 */ /* 0x000fe400000f0eff */
[----:B------:R-:W-:-:S04]  /*3680*/  LEA R14, P0, R13, UR12, 0x2 ;  /* 0x0000000c0d0e7c11 */ /* 0x000fc8000f8010ff */
[----:B------:R-:W-:-:S05]  /*3690*/  LEA.HI.X R15, R13, UR13, R12, 0x2, P0 ;  /* 0x0000000d0d0f7c11 */ /* 0x000fca00080f140c */
[----:B------:R-:W2:Y:S04]  /*36a0*/  LDG.E R20, desc[UR10][R14.64] ;  /* 0x0000000a0e147981 */ /* 0x000ea8000c1e1900 */
[----:B------:R0:W5:Y:S04]  /*36b0*/  LDG.E R21, desc[UR10][R14.64+0x400] ;  /* 0x0004000a0e157981 */ /* 0x000168000c1e1900 */
[----:B------:R0:W5:Y:S04]  /*36c0*/  LDG.E R11, desc[UR10][R14.64+0x800] ;  /* 0x0008000a0e0b7981 */ /* 0x000168000c1e1900 */
[----:B------:R0:W5:Y:S04]  /*36d0*/  LDG.E R9, desc[UR10][R14.64+0xc00] ;  /* 0x000c000a0e097981 */ /* 0x000168000c1e1900 */
[----:B------:R0:W5:Y:S01]  /*36e0*/  LDG.E R10, desc[UR10][R14.64+0x1000] ;  /* 0x0010000a0e0a7981 */ /* 0x000162000c1e1900 */
[----:B------:R-:W-:Y:S01]  /*36f0*/  IADD3 R13, P1, PT, R13, UR14, RZ ;  /* 0x0000000e0d0d7c10 */ /* 0x000fe2000ff3e0ff */
[----:B------:R-:W-:Y:S01]  /*3700*/  BSSY.RECONVERGENT B2, `(.L_x_1035) ;  /* 0x0000012000027945 */ /* 0x000fe20003800200 */
[----:B------:R-:W-:-:S02]  /*3710*/  IMAD.MOV.U32 R16, RZ, RZ, R3 ;  /* 0x000000ffff107224 */ /* 0x000fc400078e0003 */
[----:B------:R-:W-:Y:S01]  /*3720*/  IMAD.MOV.U32 R18, RZ, RZ, R6 ;  /* 0x000000ffff127224 */ /* 0x000fe200078e0006 */
[----:B------:R-:W-:Y:S01]  /*3730*/  IADD3.X R12, PT, PT, R12, UR15, RZ, P1, !PT ;  /* 0x0000000f0c0c7c10 */ /* 0x000fe20008ffe4ff */
        /* <DEDUP_REMOVED lines=14> */
.L_x_1036:
[----:B------:R-:W-:Y:S05]  /*3820*/  BSYNC.RECONVERGENT B2 ;  /* 0x0000000000027941 */ /* 0x000fea0003800200 */
.L_x_1035:
        /* <DEDUP_REMOVED lines=19> */
.L_x_1038:
[----:B------:R-:W-:Y:S05]  /*3960*/  BSYNC.RECONVERGENT B2 ;  /* 0x0000000000027941 */ /* 0x000fea0003800200 */
.L_x_1037:
        /* <DEDUP_REMOVED lines=19> */
.L_x_1040:
[----:B------:R-:W-:Y:S05]  /*3aa0*/  BSYNC.RECONVERGENT B2 ;  /* 0x0000000000027941 */ /* 0x000fea0003800200 */
.L_x_1039:
        /* <DEDUP_REMOVED lines=19> */
.L_x_1042:
[----:B------:R-:W-:Y:S05]  /*3be0*/  BSYNC.RECONVERGENT B2 ;  /* 0x0000000000027941 */ /* 0x000fea0003800200 */
.L_x_1041:
        /* <DEDUP_REMOVED lines=19> */
.L_x_1044:
[----:B------:R-:W-:Y:S05]  /*3d20*/  BSYNC.RECONVERGENT B2 ;  /* 0x0000000000027941 */ /* 0x000fea0003800200 */
.L_x_1043:
[----:B------:R-:W-:Y:S01]  /*3d30*/  BAR.SYNC.DEFER_BLOCKING 0x0 ;  /* 0x0000000000007b1d */ /* 0x000fe20000010000 */
[----:B------:R-:W-:-:S05]  /*3d40*/  ISETP.NE.AND P0, PT, R2, RZ, PT ;  /* 0x000000ff0200720c */ /* 0x000fca0003f05270 */
[----:B------:R-:W-:Y:S08]  /*3d50*/  BSSY.RECONVERGENT B2, `(.L_x_1045) ;  /* 0x000000a000027945 */ /* 0x000ff00003800200 */
[----:B------:R-:W-:Y:S05]  /*3d60*/  @P0 BRA `(.L_x_1046) ;  /* 0x0000000000200947 */ /* 0x000fea0003800000 */
[----:B------:R-:W-:-:S05]  /*3d70*/  IMAD.MOV.U32 R11, RZ, RZ, 0x500 ;  /* 0x00000500ff0b7424 */ /* 0x000fca00078e00ff */
[----:B------:R-:W2:Y:S01]  /*3d80*/  ATOMG.E.ADD.STRONG.GPU PT, R8, desc[UR10][R4.64], R11 ;  /* 0x8000000b040879a8 */ /* 0x000ea200081ef10a */
[----:B------:R-:W0:Y:S01]  /*3d90*/  S2UR UR5, SR_CgaCtaId ;  /* 0x00000000000579c3 */ /* 0x000e220000008800 */
[----:B------:R-:W-:Y:S02]  /*3da0*/  UMOV UR4, 0x400 ;  /* 0x0000040000047882 */ /* 0x000fe40000000000 */
[----:B0-----:R-:W-:Y:S01]  /*3db0*/  ULEA UR4, UR5, UR4, 0x18 ;  /* 0x0000000405047291 */ /* 0x001fe2000f8ec0ff */
[----:B--2---:R-:W-:-:S05]  /*3dc0*/  VIADD R9, R8, UR6 ;  /* 0x0000000608097c36 */ /* 0x004fca0008000000 */
[----:B------:R-:W-:-:S05]  /*3dd0*/  IMAD.U32 R8, RZ, RZ, UR4 ;  /* 0x00000004ff087e24 */ /* 0x000fca000f8e00ff */
[----:B------:R0:W-:Y:S02]  /*3de0*/  STS [R8+0x98], R9 ;  /* 0x0000980908007388 */ /* 0x0001e40000000800 */
.L_x_1046:
[----:B------:R-:W-:Y:S05]  /*3df0*/  BSYNC.RECONVERGENT B2 ;  /* 0x0000000000027941 */ /* 0x000fea0003800200 */
.L_x_1045:
[----:B------:R-:W-:Y:S01]  /*3e00*/  BAR.SYNC.DEFER_BLOCKING 0x0 ;  /* 0x0000000000007b1d */ /* 0x000fe20000010000 */
[----:B------:R-:W-:-:S05]  /*3e10*/  IMAD.U32 R10, RZ, RZ, UR7 ;  /* 0x00000007ff0a7e24 */ /* 0x000fca000f8e00ff */
[----:B------:R-:W0:Y:S02]  /*3e20*/  LDS R11, [R8+0x98] ;  /* 0x00009800080b7984 */ /* 0x000e240000000800 */
[----:B0-----:R-:W-:-:S05]  /*3e30*/  VIADD R9, R11, 0x500 ;  /* 0x000005000b097836 */ /* 0x001fca0000000000 */
[----:B------:R-:W-:-:S13]  /*3e40*/  ISETP.GT.AND P0, PT, R9, R10, PT ;  /* 0x0000000a0900720c */ /* 0x000fda0003f04270 */
[----:B------:R-:W-:Y:S05]  /*3e50*/  @!P0 BRA `(.L_x_1047) ;  /* 0xfffffff800008947 */ /* 0x000fea000383ffff */
[----:B------:R-:W-:Y:S05]  /*3e60*/  BSYNC.RECONVERGENT B1 ;  /* 0x0000000000017941 */ /* 0x000fea0003800200 */
.L_x_1034:
[----:B------:R-:W-:Y:S01]  /*3e70*/  ISETP.GE.AND P0, PT, R11, R10, PT ;  /* 0x0000000a0b00720c */ /* 0x000fe20003f06270 */
[----:B------:R-:W0:Y:S01]  /*3e80*/  LDCU.64 UR6, c[0x0][0x388] ;  /* 0x00007100ff0677ac */ /* 0x000e220008000a00 */
[----:B------:R-:W-:Y:S01]  /*3e90*/  BSSY.RECONVERGENT B1, `(.L_x_1031) ;  /* 0x0000094000017945 */ /* 0x000fe20003800200 */
[----:B------:R-:W1:Y:S10]  /*3ea0*/  LDCU.64 UR4, c[0x0][0x388] ;  /* 0x00007100ff0477ac */ /* 0x000e740008000a00 */
[----:B------:R-:W-:Y:S05]  /*3eb0*/  @P0 BRA `(.L_x_1048) ;  /* 0x0000000800440947 */ /* 0x000fea0003800000 */
[----:B------:R-:W-:-:S05]  /*3ec0*/  IMAD.IADD R9, R10, 0x1, -R11 ;  /* 0x000000010a097824 */ /* 0x000fca00078e0a0b */
[----:B------:R-:W-:-:S13]  /*3ed0*/  ISETP.GE.AND P0, PT, R2, R9, PT ;  /* 0x000000090200720c */ /* 0x000fda0003f06270 */
[----:B------:R-:W-:Y:S05]  /*3ee0*/  @P0 BRA `(.L_x_1048) ;  /* 0x0000000800380947 */ /* 0x000fea0003800000 */
[----:B------:R-:W-:Y:S01]  /*3ef0*/  LOP3.LUT R4, RZ, R2, RZ, 0x33, !PT ;  /* 0x00000002ff047212 */ /* 0x000fe200078e33ff */
[----:B------:R-:W-:Y:S01]  /*3f00*/  BSSY.RECONVERGENT B2, `(.L_x_1049) ;  /* 0x0000027000027945 */ /* 0x000fe20003800200 */
[----:B------:R-:W-:Y:S02]  /*3f10*/  IMAD.MOV.U32 R8, RZ, RZ, R2 ;  /* 0x000000ffff087224 */ /* 0x000fe400078e0002 */
[----:B------:R-:W-:-:S04]  /*3f20*/  IADD3 R16, PT, PT, -R11, R10, R4 ;  /* 0x0000000a0b107210 */ /* 0x000fc80007ffe104 */
[----:B------:R-:W-:-:S04]  /*3f30*/  LOP3.LUT R4, R16, 0x300, RZ, 0xc0, !PT ;  /* 0x0000030010047812 */ /* 0x000fc800078ec0ff */
[----:B------:R-:W-:-:S13]  /*3f40*/  ISETP.NE.AND P0, PT, R4, 0x300, PT ;  /* 0x000003000400780c */ /* 0x000fda0003f05270 */
[----:B------:R-:W-:Y:S05]  /*3f50*/  @!P0 BRA `(.L_x_1050) ;  /* 0x0000000000848947 */ /* 0x000fea0003800000 */
[----:B------:R-:W2:Y:S01]  /*3f60*/  LDC.64 R4, c[0x0][0x380] ;  /* 0x0000e000ff047b82 */ /* 0x000ea20000000a00 */
[----:B------:R-:W-:Y:S01]  /*3f70*/  LEA.HI R8, R16, 0x1, RZ, 0x18 ;  /* 0x0000000110087811 */ /* 0x000fe200078fc0ff */
[----:B------:R-:W-:-:S03]  /*3f80*/  IMAD.IADD R15, R2, 0x1, R11 ;  /* 0x00000001020f7824 */ /* 0x000fc600078e020b */
[----:B------:R-:W-:Y:S01]  /*3f90*/  LOP3.LUT R10, R8, 0x3, RZ, 0xc0, !PT ;  /* 0x00000003080a7812 */ /* 0x000fe200078ec0ff */
[----:B------:R-:W-:-:S04]  /*3fa0*/  IMAD.MOV.U32 R8, RZ, RZ, R2 ;  /* 0x000000ffff087224 */ /* 0x000fc800078e0002 */
[----:B------:R-:W-:-:S07]  /*3fb0*/  IMAD.MOV R10, RZ, RZ, -R10 ;  /* 0x000000ffff0a7224 */ /* 0x000fce00078e0a0a */
.L_x_1053:
[----:B--2---:R-:W-:-:S05]  /*3fc0*/  IMAD.WIDE R12, R15, 0x4, R4 ;  /* 0x000000040f0c7825 */ /* 0x004fca00078e0204 */
[----:B------:R-:W2:Y:S01]  /*3fd0*/  LDG.E R20, desc[UR10][R12.64] ;  /* 0x0000000a0c147981 */ /* 0x000ea2000c1e1900 */
[----:B------:R-:W-:Y:S01]  /*3fe0*/  VIADD R10, R10, 0x1 ;  /* 0x000000010a0a7836 */ /* 0x000fe20000000000 */
[C---:B-1----:R-:W-:Y:S01]  /*3ff0*/  IADD3 R18, P1, PT, R15.reuse, UR4, RZ ;  /* 0x000000040f127c10 */ /* 0x042fe2000ff3e0ff */
[----:B------:R-:W-:Y:S03]  /*4000*/  BSSY.RECONVERGENT B3, `(.L_x_1051) ;  /* 0x0000013000037945 */ /* 0x000fe60003800200 */
[----:B------:R-:W-:Y:S02]  /*4010*/  ISETP.NE.AND P2, PT, R10, RZ, PT ;  /* 0x000000ff0a00720c */ /* 0x000fe40003f45270 */
[----:B------:R-:W-:Y:S02]  /*4020*/  LEA.HI.X.SX32 R17, R15, UR5, 0x1, P1 ;  /* 0x000000050f117c11 */ /* 0x000fe400088f0eff */
        /* <DEDUP_REMOVED lines=16> */
.L_x_1052:
[----:B0-----:R-:W-:Y:S05]  /*4130*/  BSYNC.RECONVERGENT B3 ;  /* 0x0000000000037941 */ /* 0x001fea0003800200 */
.L_x_1051:
[----:B------:R-:W-:Y:S02]  /*4140*/  VIADD R8, R8, 0x100 ;  /* 0x0000010008087836 */ /* 0x000fe40000000000 */
[----:B------:R-:W-:Y:S01]  /*4150*/  VIADD R15, R15, 0x100 ;  /* 0x000001000f0f7836 */ /* 0x000fe20000000000 */
[----:B------:R-:W-:Y:S06]  /*4160*/  @P2 BRA `(.L_x_1053) ;  /* 0xfffffffc00942947 */ /* 0x000fec000383ffff */
.L_x_1050:
[----:B01----:R-:W-:Y:S05]  /*4170*/  BSYNC.RECONVERGENT B2 ;  /* 0x0000000000027941 */ /* 0x003fea0003800200 */
.L_x_1049:
        /* <DEDUP_REMOVED lines=9> */
.L_x_1062:
[----:B------:R-:W-:-:S05]  /*4210*/  IMAD.WIDE R14, R11, 0x4, R4 ;  /* 0x000000040b0e7825 */ /* 0x000fca00078e0204 */
[----:B------:R-:W2:Y:S04]  /*4220*/  LDG.E R24, desc[UR10][R14.64+-0x800] ;  /* 0xfff8000a0e187981 */ /* 0x000ea8000c1e1900 */
[----:B------:R0:W5:Y:S04]  /*4230*/  LDG.E R26, desc[UR10][R14.64+-0x400] ;  /* 0xfffc000a0e1a7981 */ /* 0x000168000c1e1900 */
        /* <DEDUP_REMOVED lines=21> */
.L_x_1055:
[----:B------:R-:W-:Y:S05]  /*4390*/  BSYNC.RECONVERGENT B2 ;  /* 0x0000000000027941 */ /* 0x000fea0003800200 */
.L_x_1054:
        /* <DEDUP_REMOVED lines=19> */
.L_x_1057:
[----:B------:R-:W-:Y:S05]  /*44d0*/  BSYNC.RECONVERGENT B2 ;  /* 0x0000000000027941 */ /* 0x000fea0003800200 */
.L_x_1056:
[----:B------:R-:W-:Y:S01]  /*44e0*/  FSETP.GEU.AND P0, PT, R3, R10, PT ;  /* 0x0000000a0300720b */ /* 0x000fe20003f0e000 */
[----:B------:R-:W-:Y:S01]  /*44f0*/  BSSY.RECONVERGENT B2, `(.L_x_1058) ;  /* 0x0000013000027945 */ /* 0x000fe20003800200 */
[C---:B------:R-:W-:Y:S01]  /*4500*/  IADD3 R17, P1, PT, R19.reuse, UR6, RZ ;  /* 0x0000000613117c10 */ /* 0x040fe2000ff3e0ff */
        /* <DEDUP_REMOVED lines=17> */
.L_x_1059:
[----:B------:R-:W-:Y:S05]  /*4620*/  BSYNC.RECONVERGENT B2 ;  /* 0x0000000000027941 */ /* 0x000fea0003800200 */
.L_x_1058:
        /* <DEDUP_REMOVED lines=18> */
.L_x_1061:
[----:B------:R-:W-:Y:S05]  /*4750*/  BSYNC.RECONVERGENT B2 ;  /* 0x0000000000027941 */ /* 0x000fea0003800200 */
.L_x_1060:
[----:B------:R-:W-:Y:S02]  /*4760*/  VIADD R8, R8, 0x400 ;  /* 0x0000040008087836 */ /* 0x000fe40000000000 */
[----:B------:R-:W-:Y:S02]  /*4770*/  VIADD R20, R20, 0x400 ;  /* 0x0000040014147836 */ /* 0x000fe40000000000 */
[----:B------:R-:W-:Y:S01]  /*4780*/  VIADD R19, R19, 0x400 ;  /* 0x0000040013137836 */ /* 0x000fe20000000000 */
[----:B------:R-:W-:Y:S01]  /*4790*/  ISETP.GE.AND P0, PT, R8, R9, PT ;  /* 0x000000090800720c */ /* 0x000fe20003f06270 */
[----:B------:R-:W-:Y:S02]  /*47a0*/  VIADD R18, R18, 0x400 ;  /* 0x0000040012127836 */ /* 0x000fe40000000000 */
[----:B------:R-:W-:-:S10]  /*47b0*/  VIADD R11, R11, 0x400 ;  /* 0x000004000b0b7836 */ /* 0x000fd40000000000 */
[----:B------:R-:W-:Y:S05]  /*47c0*/  @!P0 BRA `(.L_x_1062) ;  /* 0xfffffff800908947 */ /* 0x000fea000383ffff */
.L_x_1048:
[----:B01----:R-:W-:Y:S05]  /*47d0*/  BSYNC.RECONVERGENT B1 ;  /* 0x0000000000017941 */ /* 0x003fea0003800200 */
.L_x_1031:
        /* <DEDUP_REMOVED lines=22> */
.L_x_1064:
[----:B------:R-:W-:Y:S05]  /*4940*/  BSYNC.RECONVERGENT B1 ;  /* 0x0000000000017941 */ /* 0x000fea0003800200 */
.L_x_1063:
        /* <DEDUP_REMOVED lines=21> */
.L_x_1066:
[----:B------:R-:W-:Y:S05]  /*4aa0*/  BSYNC.RECONVERGENT B1 ;  /* 0x0000000000017941 */ /* 0x000fea0003800200 */
.L_x_1065:
        /* <DEDUP_REMOVED lines=21> */
.L_x_1068:
[----:B------:R-:W-:Y:S05]  /*4c00*/  BSYNC.RECONVERGENT B1 ;  /* 0x0000000000017941 */ /* 0x000fea0003800200 */
.L_x_1067:
        /* <DEDUP_REMOVED lines=21> */
.L_x_1070:
[----:B------:R-:W-:Y:S05]  /*4d60*/  BSYNC.RECONVERGENT B1 ;  /* 0x0000000000017941 */ /* 0x000fea0003800200 */
.L_x_1069:
        /* <DEDUP_REMOVED lines=22> */
.L_x_1072:
[----:B------:R-:W-:Y:S05]  /*4ed0*/  BSYNC.RECONVERGENT B1 ;  /* 0x0000000000017941 */ /* 0x000fea0003800200 */
.L_x_1071:
        /* <DEDUP_REMOVED lines=12> */
.L_x_1074:
[----:B------:R-:W-:Y:S05]  /*4fa0*/  BSYNC.RECONVERGENT B1 ;  /* 0x0000000000017941 */ /* 0x000fea0003800200 */
.L_x_1073:
[----:B------:R-:W-:Y:S01]  /*4fb0*/  BAR.SYNC.DEFER_BLOCKING 0x0 ;  /* 0x0000000000007b1d */ /* 0x000fe20000010000 */
[----:B------:R-:W-:-:S13]  /*4fc0*/  ISETP.NE.AND P2, PT, R2, RZ, PT ;  /* 0x000000ff0200720c */ /* 0x000fda0003f45270 */
[----:B------:R-:W-:Y:S05]  /*4fd0*/  @P2 BRA `(.L_x_990) ;  /* 0x00000008002c2947 */ /* 0x000fea0003800000 */
[----:B------:R-:W1:Y:S01]  /*4fe0*/  S2R R2, SR_CgaCtaId ;  /* 0x0000000000027919 */ /* 0x000e620000008800 */
[----:B------:R-:W-:Y:S01]  /*4ff0*/  MOV R7, 0x400 ;  /* 0x0000040000077802 */ /* 0x000fe20000000f00 */
[----:B------:R-:W-:Y:S01]  /*5000*/  BSSY.RECONVERGENT B1, `(.L_x_1075) ;  /* 0x0000019000017945 */ /* 0x000fe20003800200 */
[----:B------:R-:W-:Y:S02]  /*5010*/  IMAD.MOV.U32 R12, RZ, RZ, R6 ;  /* 0x000000ffff0c7224 */ /* 0x000fe400078e0006 */
[----:B------:R-:W-:Y:S02]  /*5020*/  IMAD.MOV.U32 R10, RZ, RZ, R5 ;  /* 0x000000ffff0a7224 */ /* 0x000fe400078e0005 */
[----:B------:R-:W-:Y:S01]  /*5030*/  IMAD.MOV.U32 R14, RZ, RZ, R4 ;  /* 0x000000ffff0e7224 */ /* 0x000fe200078e0004 */
[----:B-1----:R-:W-:-:S05]  /*5040*/  LEA R7, R2, R7, 0x18 ;  /* 0x0000000702077211 */ /* 0x002fca00078ec0ff */
[----:B------:R-:W1:Y:S04]  /*5050*/  LDS R13, [R7+0x18] ;  /* 0x00001800070d7984 */ /* 0x000e680000000800 */
[----:B------:R2:W3:Y:S04]  /*5060*/  LDS R15, [R7+0x28] ;  /* 0x00002800070f7984 */ /* 0x0004e80000000800 */
[----:B------:R2:W4:Y:S04]  /*5070*/  LDS R17, [R7+0x38] ;  /* 0x0000380007117984 */ /* 0x0005280000000800 */
[----:B0-----:R2:W0:Y:S04]  /*5080*/  LDS R9, [R7+0x48] ;  /* 0x0000480007097984 */ /* 0x0014280000000800 */
[----:B------:R2:W0:Y:S04]  /*5090*/  LDS R8, [R7+0x58] ;  /* 0x0000580007087984 */ /* 0x0004280000000800 */
[----:B------:R2:W0:Y:S04]  /*50a0*/  LDS R3, [R7+0x68] ;  /* 0x0000680007037984 */ /* 0x0004280000000800 */
[----:B------:R2:W0:Y:S01]  /*50b0*/  LDS R2, [R7+0x78] ;  /* 0x0000780007027984 */ /* 0x0004220000000800 */
[----:B-1----:R-:W-:-:S13]  /*50c0*/  FSETP.GEU.AND P0, PT, R6, R13, PT ;  /* 0x0000000d0600720b */ /* 0x002fda0003f0e000 */
[----:B--234-:R-:W-:Y:S05]  /*50d0*/  @!P0 BRA `(.L_x_1076) ;  /* 0x00000000002c8947 */ /* 0x01cfea0003800000 */
[----:B------:R-:W1:Y:S01]  /*50e0*/  LDS.64 R10, [R7+0x20] ;  /* 0x00002000070a7984 */ /* 0x000e620000000a00 */
[----:B------:R-:W-:Y:S01]  /*50f0*/  FSETP.GEU.AND P3, PT, R13, R6, PT ;  /* 0x000000060d00720b */ /* 0x000fe20003f6e000 */
[----:B------:R-:W-:-:S12]  /*5100*/  IMAD.MOV.U32 R12, RZ, RZ, R13 ;  /* 0x000000ffff0c7224 */ /* 0x000fd800078e000d */
[CC--:B-1----:R-:W-:Y:S01]  /*5110*/  @P3 ISETP.GE.U32.AND P0, PT, R5.reuse, R10.reuse, PT ;  /* 0x0000000a0500320c */ /* 0x0c2fe20003f06070 */
[----:B------:R-:W-:Y:S01]  /*5120*/  IMAD.MOV.U32 R14, RZ, RZ, R11 ;  /* 0x000000ffff0e7224 */ /* 0x000fe200078e000b */
[CC--:B------:R-:W-:Y:S02]  /*5130*/  @P3 ISETP.LT.U32.AND P1, PT, R5.reuse, R10.reuse, PT ;  /* 0x0000000a0500320c */ /* 0x0c0fe40003f21070 */
[CC--:B------:R-:W-:Y:S02]  /*5140*/  @P3 ISETP.GE.AND.EX P0, PT, R4.reuse, R11.reuse, PT, P0 ;  /* 0x0000000b0400320c */ /* 0x0c0fe40003f06300 */
[----:B------:R-:W-:Y:S02]  /*5150*/  @P3 ISETP.LT.AND.EX P1, PT, R4, R11, PT, P1 ;  /* 0x0000000b0400320c */ /* 0x000fe40003f21310 */
[----:B------:R-:W-:Y:S02]  /*5160*/  @P3 FSEL R12, R6, R13, !P0 ;  /* 0x0000000d060c3208 */ /* 0x000fe40004000000 */
[----:B------:R-:W-:-:S02]  /*5170*/  @P3 SEL R10, R5, R10, P1 ;  /* 0x0000000a050a3207 */ /* 0x000fc40000800000 */
[----:B------:R-:W-:-:S07]  /*5180*/  @P3 SEL R14, R4, R11, P1 ;  /* 0x0000000b040e3207 */ /* 0x000fce0000800000 */
.L_x_1076:
[----:B------:R-:W-:Y:S05]  /*5190*/  BSYNC.RECONVERGENT B1 ;  /* 0x0000000000017941 */ /* 0x000fea0003800200 */
.L_x_1075:
[----:B------:R-:W-:Y:S01]  /*51a0*/  FSETP.GEU.AND P0, PT, R12, R15, PT ;  /* 0x0000000f0c00720b */ /* 0x000fe20003f0e000 */
[----:B------:R-:W-:Y:S01]  /*51b0*/  BSSY.RECONVERGENT B1, `(.L_x_1077) ;  /* 0x0000010000017945 */ /* 0x000fe20003800200 */
[----:B------:R-:W-:Y:S02]  /*51c0*/  IMAD.MOV.U32 R6, RZ, RZ, R12 ;  /* 0x000000ffff067224 */ /* 0x000fe400078e000c */
[----:B------:R-:W-:Y:S02]  /*51d0*/  IMAD.MOV.U32 R11, RZ, RZ, R10 ;  /* 0x000000ffff0b7224 */ /* 0x000fe400078e000a */
[----:B------:R-:W-:-:S07]  /*51e0*/  IMAD.MOV.U32 R5, RZ, RZ, R14 ;  /* 0x000000ffff057224 */ /* 0x000fce00078e000e */
[----:B------:R-:W-:Y:S05]  /*51f0*/  @!P0 BRA `(.L_x_1078) ;  /* 0x00000000002c8947 */ /* 0x000fea0003800000 */
[----:B------:R-:W1:Y:S01]  /*5200*/  LDS.64 R4, [R7+0x30] ;  /* 0x0000300007047984 */ /* 0x000e620000000a00 */
[----:B------:R-:W-:Y:S01]  /*5210*/  FSETP.GEU.AND P3, PT, R15, R12, PT ;  /* 0x0000000c0f00720b */ /* 0x000fe20003f6e000 */
[----:B------:R-:W-:-:S12]  /*5220*/  IMAD.MOV.U32 R6, RZ, RZ, R15 ;  /* 0x000000ffff067224 */ /* 0x000fd800078e000f */
[CC--:B-1----:R-:W-:Y:S01]  /*5230*/  @P3 ISETP.GE.U32.AND P0, PT, R10.reuse, R4.reuse, PT ;  /* 0x000000040a00320c */ /* 0x0c2fe20003f06070 */
[----:B------:R-:W-:Y:S01]  /*5240*/  IMAD.MOV.U32 R11, RZ, RZ, R4 ;  /* 0x000000ffff0b7224 */ /* 0x000fe200078e0004 */
[-C--:B------:R-:W-:Y:S02]  /*5250*/  @P3 ISETP.LT.U32.AND P1, PT, R10, R4.reuse, PT ;  /* 0x000000040a00320c */ /* 0x080fe40003f21070 */
[CC--:B------:R-:W-:Y:S02]  /*5260*/  @P3 ISETP.GE.AND.EX P0, PT, R14.reuse, R5.reuse, PT, P0 ;  /* 0x000000050e00320c */ /* 0x0c0fe40003f06300 */
[----:B------:R-:W-:Y:S02]  /*5270*/  @P3 ISETP.LT.AND.EX P1, PT, R14, R5, PT, P1 ;  /* 0x000000050e00320c */ /* 0x000fe40003f21310 */
[----:B------:R-:W-:Y:S02]  /*5280*/  @P3 FSEL R6, R12, R15, !P0 ;  /* 0x0000000f0c063208 */ /* 0x000fe40004000000 */
[----:B------:R-:W-:-:S02]  /*5290*/  @P3 SEL R11, R10, R4, P1 ;  /* 0x000000040a0b3207 */ /* 0x000fc40000800000 */
[----:B------:R-:W-:-:S07]  /*52a0*/  @P3 SEL R5, R14, R5, P1 ;  /* 0x000000050e053207 */ /* 0x000fce0000800000 */
.L_x_1078:
[----:B------:R-:W-:Y:S05]  /*52b0*/  BSYNC.RECONVERGENT B1 ;  /* 0x0000000000017941 */ /* 0x000fea0003800200 */
.L_x_1077:
        /* <DEDUP_REMOVED lines=18> */
.L_x_1080:
[----:B------:R-:W-:Y:S05]  /*53e0*/  BSYNC.RECONVERGENT B1 ;  /* 0x0000000000017941 */ /* 0x000fea0003800200 */
.L_x_1079:
[----:B0-----:R-:W-:Y:S01]  /*53f0*/  FSETP.GEU.AND P0, PT, R4, R9, PT ;  /* 0x000000090400720b */ /* 0x001fe20003f0e000 */
        /* <DEDUP_REMOVED lines=17> */
.L_x_1082:
[----:B------:R-:W-:Y:S05]  /*5510*/  BSYNC.RECONVERGENT B1 ;  /* 0x0000000000017941 */ /* 0x000fea0003800200 */
.L_x_1081:
        /* <DEDUP_REMOVED lines=18> */
.L_x_1084:
[----:B------:R-:W-:Y:S05]  /*5640*/  BSYNC.RECONVERGENT B1 ;  /* 0x0000000000017941 */ /* 0x000fea0003800200 */
.L_x_1083:
        /* <DEDUP_REMOVED lines=18> */
.L_x_1086:
[----:B------:R-:W-:Y:S05]  /*5770*/  BSYNC.RECONVERGENT B1 ;  /* 0x0000000000017941 */ /* 0x000fea0003800200 */
.L_x_1085:
        /* <DEDUP_REMOVED lines=17> */
.L_x_990:
[----:B------:R-:W-:Y:S05]  /*5890*/  BSYNC.RECONVERGENT B0 ;  /* 0x0000000000007941 */ /* 0x000fea0003800200 */
.L_x_957:
        /* <DEDUP_REMOVED lines=9> */
.L_x_1087:
        /* <DEDUP_REMOVED lines=13> */
.L_x_1950:


//--------------------- .text._ZN6thrust24THRUST_300001_SM_1000_NS8cuda_cub4core6detail13_kernel_agentINS1_8__reduce11ReduceAgentINS0_12zip_iteratorIN4cuda3std3__45tupleIJNS0_10device_ptrIKfEENS0_17counting_iteratorIlNS0_11use_defaultESG_SG_EEEEEEEPNSB_IJflEEESK_iNS1_9__extrema9arg_min_fIflNSA_4lessIfEEEEEEJSJ_SL_iSQ_EEEvDpT0_ --------------------------
	.section	.text._ZN6thrust24THRUST_300001_SM_1000_NS8cuda_cub4core6detail13_kernel_agentINS1_8__reduce11ReduceAgentINS0_12zip_iteratorIN4cuda3std3__45tupleIJNS0_10device_ptrIKfEENS0_17counting_iteratorIlNS0_11use_defaultESG_SG_EEEEEEEPNSB_IJflEEESK_iNS1_9__extrema9arg_min_fIflNSA_4lessIfEEEEEEJSJ_SL_iSQ_EEEvDpT0_,"ax",@progbits
	.align	128
        .global         _ZN6thrust24THRUST_300001_SM_1000_NS8cuda_cub4core6detail13_kernel_agentINS1_8__reduce11ReduceAgentINS0_12zip_iteratorIN4cuda3std3__45tupleIJNS0_10device_ptrIKfEENS0_17counting_iteratorIlNS0_11use_defaultESG_SG_EEEEEEEPNSB_IJflEEESK_iNS1_9__extrema9arg_min_fIflNSA_4lessIfEEEEEEJSJ_SL_iSQ_EEEvDpT0_
        .type           _ZN6thrust24THRUST_300001_SM_1000_NS8cuda_cub4core6detail13_kernel_agentINS1_8__reduce11ReduceAgentINS0_12zip_iteratorIN4cuda3std3__45tupleIJNS0_10device_ptrIKfEENS0_17counting_iteratorIlNS0_11use_defaultESG_SG_EEEEEEEPNSB_IJflEEESK_iNS1_9__extrema9arg_min_fIflNSA_4lessIfEEEEEEJSJ_SL_iSQ_EEEvDpT0_,@function
        .size           _ZN6thrust24THRUST_300001_SM_1000_NS8cuda_cub4core6detail13_kernel_agentINS1_8__reduce11ReduceAgentINS0_12zip_iteratorIN4cuda3std3__45tupleIJNS0_10device_ptrIKfEENS0_17counting_iteratorIlNS0_11use_defaultESG_SG_EEEEEEEPNSB_IJflEEESK_iNS1_9__extrema9arg_min_fIflNSA_4lessIfEEEEEEJSJ_SL_iSQ_EEEvDpT0_,(.L_x_1951 - _ZN6thrust24THRUST_300001_SM_1000_NS8cuda_cub4core6detail13_kernel_agentINS1_8__reduce11ReduceAgentINS0_12zip_iteratorIN4cuda3std3__45tupleIJNS0_10device_ptrIKfEENS0_17counting_iteratorIlNS0_11use_defaultESG_SG_EEEEEEEPNSB_IJflEEESK_iNS1_9__extrema9arg_min_fIflNSA_4lessIfEEEEEEJSJ_SL_iSQ_EEEvDpT0_)
        .other          _ZN6thrust24THRUST_300001_SM_1000_NS8cuda_cub4core6detail13_kernel_agentINS1_8__reduce11ReduceAgentINS0_12zip_iteratorIN4cuda3std3__45tupleIJNS0_10device_ptrIKfEENS0_17counting_iteratorIlNS0_11use_defaultESG_SG_EEEEEEEPNSB_IJflEEESK_iNS1_9__extrema9arg_min_fIflNSA_4lessIfEEEEEEJSJ_SL_iSQ_EEEvDpT0_,@"STO_CUDA_ENTRY STV_DEFAULT"
_ZN6thrust24THRUST_300001_SM_1000_NS8cuda_cub4core6detail13_kernel_agentINS1_8__reduce11ReduceAgentINS0_12zip_iteratorIN4cuda3std3__45tupleIJNS0_10device_ptrIKfEENS0_17counting_iteratorIlNS0_11use_defaultESG_SG_EEEEEEEPNSB_IJflEEESK_iNS1_9__extrema9arg_min_fIflNSA_4lessIfEEEEEEJSJ_SL_iSQ_EEEvDpT0_:
.text._ZN6thrust24THRUST_300001_SM_1000_NS8cuda_cub4core6detail13_kernel_agentINS1_8__reduce11ReduceAgentINS0_12zip_iteratorIN4cuda3std3__45tupleIJNS0_10device_ptrIKfEENS0_17counting_iteratorIlNS0_11use_defaultESG_SG_EEEEEEEPNSB_IJflEEESK_iNS1_9__extrema9arg_min_fIflNSA_4lessIfEEEEEEJSJ_SL_iSQ_EEEvDpT0_:
        /* <DEDUP_REMOVED lines=23> */
.L_x_1091:
[----:B0-----:R-:W-:Y:S05]  /*0170*/  BSYNC.RECONVERGENT B1 ;  /* 0x0000000000017941 */ /* 0x001fea0003800200 */
.L_x_1090:
        /* <DEDUP_REMOVED lines=19> */
.L_x_1098:
        /* <DEDUP_REMOVED lines=23> */
.L_x_1097:
[----:B------:R-:W-:Y:S05]  /*0420*/  BSYNC.RECONVERGENT B3 ;  /* 0x0000000000037941 */ /* 0x000fea0003800200 */
.L_x_1096:
[----:B------:R-:W-:Y:S01]  /*0430*/  IADD3 R12, P0, PT, R12, 0x100, RZ ;  /* 0x000001000c0c7810 */ /* 0x000fe20007f1e0ff */
[----:B------:R-:W-:Y:S02]  /*0440*/  VIADD R11, R11, 0x100 ;  /* 0x000001000b0b7836 */ /* 0x000fe40000000000 */
[----:B------:R-:W-:Y:S02]  /*0450*/  IMAD.X R10, RZ, RZ, R10, P3 ;  /* 0x000000ffff0a7224 */ /* 0x000fe400018e060a */
[----:B------:R-:W-:Y:S01]  /*0460*/  IMAD.X R13, RZ, RZ, R13, P0 ;  /* 0x000000ffff0d7224 */ /* 0x000fe200000e060d */
[----:B------:R-:W-:Y:S07]  /*0470*/  @P2 BRA `(.L_x_1098) ;  /* 0xfffffffc008c2947 */ /* 0x000fee000383ffff */
.L_x_1095:
[----:B------:R-:W-:Y:S05]  /*0480*/  BSYNC.RECONVERGENT B2 ;  /* 0x0000000000027941 */ /* 0x000fea0003800200 */
.L_x_1094:
[----:B------:R-:W-:-:S13]  /*0490*/  ISETP.GE.U32.AND P0, PT, R14, 0x300, PT ;  /* 0x000003000e00780c */ /* 0x000fda0003f06070 */
[----:B------:R-:W-:Y:S05]  /*04a0*/  @!P0 BRA `(.L_x_1093) ;  /* 0x00000004007c8947 */ /* 0x000fea0003800000 */
[----:B------:R-:W0:Y:S01]  /*04b0*/  LDC.64 R8, c[0x0][0x380] ;  /* 0x0000e000ff087b82 */ /* 0x000e220000000a00 */
[----:B------:R-:W-:-:S07]  /*04c0*/  VIADD R10, R11, 0x200 ;  /* 0x000002000b0a7836 */ /* 0x000fce0000000000 */
[----:B------:R-:W1:Y:S02]  /*04d0*/  LDC.64 R6, c[0x0][0x388] ;  /* 0x0000e200ff067b82 */ /* 0x000e640000000a00 */
.L_x_1107:
        /* <DEDUP_REMOVED lines=26> */
.L_x_1100:
[----:B------:R-:W-:Y:S05]  /*0680*/  BSYNC.RECONVERGENT B2 ;  /* 0x0000000000027941 */ /* 0x000fea0003800200 */
.L_x_1099:
        /* <DEDUP_REMOVED lines=20> */
.L_x_1102:
[----:B------:R-:W-:Y:S05]  /*07d0*/  BSYNC.RECONVERGENT B2 ;  /* 0x0000000000027941 */ /* 0x000fea0003800200 */
.L_x_1101:
        /* <DEDUP_REMOVED lines=20> */
.L_x_1104:
[----:B------:R-:W-:Y:S05]  /*0920*/  BSYNC.RECONVERGENT B2 ;  /* 0x0000000000027941 */ /* 0x000fea0003800200 */
.L_x_1103:
        /* <DEDUP_REMOVED lines=18> */
.L_x_1106:
[----:B------:R-:W-:Y:S05]  /*0a50*/  BSYNC.RECONVERGENT B2 ;  /* 0x0000000000027941 */ /* 0x000fea0003800200 */
.L_x_1105:
[C---:B------:R-:W-:Y:S02]  /*0a60*/  VIADD R5, R10.reuse, 0x200 ;  /* 0x000002000a057836 */ /* 0x040fe40000000000 */
[----:B------:R-:W-:-:S03]  /*0a70*/  VIADD R10, R10, 0x400 ;  /* 0x000004000a0a7836 */ /* 0x000fc60000000000 */
[----:B------:R-:W-:-:S13]  /*0a80*/  ISETP.GE.AND P0, PT, R5, UR5, PT ;  /* 0x0000000505007c0c */ /* 0x000fda000bf06270 */
[----:B------:R-:W-:Y:S05]  /*0a90*/  @!P0 BRA `(.L_x_1107) ;  /* 0xfffffff800908947 */ /* 0x000fea000383ffff */
.L_x_1093:
[----:B------:R-:W-:Y:S05]  /*0aa0*/  BSYNC.RECONVERGENT B1 ;  /* 0x0000000000017941 */ /* 0x000fea0003800200 */
.L_x_1092:
        /* <DEDUP_REMOVED lines=25> */
.L_x_1110:
[----:B------:R-:W-:Y:S05]  /*0c40*/  BSYNC.RECONVERGENT B1 ;  /* 0x0000000000017941 */ /* 0x000fea0003800200 */
.L_x_1109:
        /* <DEDUP_REMOVED lines=21> */
.L_x_1112:
[----:B------:R-:W-:Y:S05]  /*0da0*/  BSYNC.RECONVERGENT B1 ;  /* 0x0000000000017941 */ /* 0x000fea0003800200 */
.L_x_1111:
        /* <DEDUP_REMOVED lines=21> */
.L_x_1114:
[----:B------:R-:W-:Y:S05]  /*0f00*/  BSYNC.RECONVERGENT B1 ;  /* 0x0000000000017941 */ /* 0x000fea0003800200 */
.L_x_1113:
        /* <DEDUP_REMOVED lines=21> */
.L_x_1116:
[----:B------:R-:W-:Y:S05]  /*1060*/  BSYNC.RECONVERGENT B1 ;  /* 0x0000000000017941 */ /* 0x000fea0003800200 */
.L_x_1115:
        /* <DEDUP_REMOVED lines=22> */
.L_x_1118:
[----:B------:R-:W-:Y:S05]  /*11d0*/  BSYNC.RECONVERGENT B1 ;  /* 0x0000000000017941 */ /* 0x000fea0003800200 */
.L_x_1117:
        /* <DEDUP_REMOVED lines=12> */
.L_x_1120:
[----:B------:R-:W-:Y:S05]  /*12a0*/  BSYNC.RECONVERGENT B1 ;  /* 0x0000000000017941 */ /* 0x000fea0003800200 */
.L_x_1119:
        /* <DEDUP_REMOVED lines=31> */
.L_x_1123:
[----:B------:R-:W-:Y:S05]  /*14a0*/  BSYNC.RECONVERGENT B1 ;  /* 0x0000000000017941 */ /* 0x000fea0003800200 */
.L_x_1122:
        /* <DEDUP_REMOVED lines=18> */
.L_x_1125:
[----:B------:R-:W-:Y:S05]  /*15d0*/  BSYNC.RECONVERGENT B1 ;  /* 0x0000000000017941 */ /* 0x000fea0003800200 */
.L_x_1124:
        /* <DEDUP_REMOVED lines=18> */
.L_x_1127:
[----:B------:R-:W-:Y:S05]  /*1700*/  BSYNC.RECONVERGENT B1 ;  /* 0x0000000000017941 */ /* 0x000fea0003800200 */
.L_x_1126:
        /* <DEDUP_REMOVED lines=18> */
.L_x_1129:
[----:B------:R-:W-:Y:S05]  /*1830*/  BSYNC.RECONVERGENT B1 ;  /* 0x0000000000017941 */ /* 0x000fea0003800200 */
.L_x_1128:
        /* <DEDUP_REMOVED lines=18> */
.L_x_1131:
[----:B------:R-:W-:Y:S05]  /*1960*/  BSYNC.RECONVERGENT B1 ;  /* 0x0000000000017941 */ /* 0x000fea0003800200 */
.L_x_1130:
        /* <DEDUP_REMOVED lines=18> */
.L_x_1133:
[----:B------:R-:W-:Y:S05]  /*1a90*/  BSYNC.RECONVERGENT B1 ;  /* 0x0000000000017941 */ /* 0x000fea0003800200 */
.L_x_1132:
        /* <DEDUP_REMOVED lines=19> */
.L_x_1108:
        /* <DEDUP_REMOVED lines=28> */
.L_x_1135:
[----:B------:R-:W-:Y:S05]  /*1d90*/  BSYNC.RECONVERGENT B1 ;  /* 0x0000000000017941 */ /* 0x000fea0003800200 */
.L_x_1134:
        /* <DEDUP_REMOVED lines=22> */
.L_x_1137:
[----:B------:R-:W-:Y:S05]  /*1f00*/  BSYNC.RECONVERGENT B1 ;  /* 0x0000000000017941 */ /* 0x000fea0003800200 */
.L_x_1136:
        /* <DEDUP_REMOVED lines=22> */
.L_x_1139:
[----:B------:R-:W-:Y:S05]  /*2070*/  BSYNC.RECONVERGENT B1 ;  /* 0x0000000000017941 */ /* 0x000fea0003800200 */
.L_x_1138:
        /* <DEDUP_REMOVED lines=22> */
.L_x_1141:
[----:B------:R-:W-:Y:S05]  /*21e0*/  BSYNC.RECONVERGENT B1 ;  /* 0x0000000000017941 */ /* 0x000fea0003800200 */
.L_x_1140:
        /* <DEDUP_REMOVED lines=23> */
.L_x_1143:
[----:B------:R-:W-:Y:S05]  /*2360*/  BSYNC.RECONVERGENT B1 ;  /* 0x0000000000017941 */ /* 0x000fea0003800200 */
.L_x_1142:
        /* <DEDUP_REMOVED lines=12> */
.L_x_1145:
[----:B------:R-:W-:Y:S05]  /*2430*/  BSYNC.RECONVERGENT B1 ;  /* 0x0000000000017941 */ /* 0x000fea0003800200 */
.L_x_1144:
        /* <DEDUP_REMOVED lines=30> */
.L_x_1147:
[----:B------:R-:W-:Y:S05]  /*2620*/  BSYNC.RECONVERGENT B1 ;  /* 0x0000000000017941 */ /* 0x000fea0003800200 */
.L_x_1146:
        /* <DEDUP_REMOVED lines=27> */
.L_x_1149:
[----:B------:R-:W-:Y:S05]  /*27e0*/  BSYNC.RECONVERGENT B1 ;  /* 0x0000000000017941 */ /* 0x000fea0003800200 */
.L_x_1148:
        /* <DEDUP_REMOVED lines=27> */
.L_x_1151:
[----:B------:R-:W-:Y:S05]  /*29a0*/  BSYNC.RECONVERGENT B1 ;  /* 0x0000000000017941 */ /* 0x000fea0003800200 */
.L_x_1150:
        /* <DEDUP_REMOVED lines=27> */
.L_x_1153:
[----:B------:R-:W-:Y:S05]  /*2b60*/  BSYNC.RECONVERGENT B1 ;  /* 0x0000000000017941 */ /* 0x000fea0003800200 */
.L_x_1152:
        /* <DEDUP_REMOVED lines=27> */
.L_x_1155:
[----:B------:R-:W-:Y:S05]  /*2d20*/  BSYNC.RECONVERGENT B1 ;  /* 0x0000000000017941 */ /* 0x000fea0003800200 */
.L_x_1154:
        /* <DEDUP_REMOVED lines=27> */
.L_x_1157:
[----:B------:R-:W-:Y:S05]  /*2ee0*/  BSYNC.RECONVERGENT B1 ;  /* 0x0000000000017941 */ /* 0x000fea0003800200 */
.L_x_1156:
        /* <DEDUP_REMOVED lines=28> */
.L_x_1089:
        /* <DEDUP_REMOVED lines=26> */
.L_x_1159:
[----:B------:R-:W-:Y:S05]  /*3250*/  BSYNC.RECONVERGENT B1 ;  /* 0x0000000000017941 */ /* 0x000fea0003800200 */
.L_x_1158:
        /* <DEDUP_REMOVED lines=21> */
.L_x_1161:
[----:B------:R-:W-:Y:S05]  /*33b0*/  BSYNC.RECONVERGENT B1 ;  /* 0x0000000000017941 */ /* 0x000fea0003800200 */
.L_x_1160:
[----:B------:R-:W-:Y:S01]  /*33c0*/  UISETP.GE.U32.AND UP0, UPT, UR4, 0xa00, UPT ;  /* 0x00000a000400788c */ /* 0x000fe2000bf06070 */
[----:B------:R-:W-:-:S08]  /*33d0*/  IMAD.MOV.U32 R5, RZ, RZ, 0x500 ;  /* 0x00000500ff057424 */ /* 0x000fd000078e00ff */
[----:B------:R-:W-:Y:S05]  /*33e0*/  BRA.U !UP0, `(.L_x_1162) ;  /* 0x0000000508c47547 */ /* 0x000fea000b800000 */
[----:B------:R-:W-:Y:S01]  /*33f0*/  IMAD.MOV.U32 R5, RZ, RZ, 0x500 ;  /* 0x00000500ff057424 */ /* 0x000fe200078e00ff */
[----:B------:R-:W0:Y:S01]  /*3400*/  LDCU UR4, c[0x0][0x398] ;  /* 0x00007300ff0477ac */ /* 0x000e220008000800 */
[----:B------:R-:W1:Y:S05]  /*3410*/  LDCU.64 UR6, c[0x0][0x388] ;  /* 0x00007100ff0677ac */ /* 0x000e6a0008000a00 */
.L_x_1173:
[----:B------:R-:W-:-:S05]  /*3420*/  IMAD.WIDE.U32 R12, R5, 0x4, R2 ;  /* 0x00000004050c7825 */ /* 0x000fca00078e0002 */
[----:B------:R-:W2:Y:S04]  /*3430*/  LDG.E R17, desc[UR8][R12.64] ;  /* 0x000000080c117981 */ /* 0x000ea8000c1e1900 */
[----:B------:R3:W5:Y:S04]  /*3440*/  LDG.E R18, desc[UR8][R12.64+0x400] ;  /* 0x000400080c127981 */ /* 0x000768000c1e1900 */
[----:B------:R3:W5:Y:S04]  /*3450*/  LDG.E R19, desc[UR8][R12.64+0x800] ;  /* 0x000800080c137981 */ /* 0x000768000c1e1900 */
[----:B------:R3:W5:Y:S04]  /*3460*/  LDG.E R4, desc[UR8][R12.64+0xc00] ;  /* 0x000c00080c047981 */ /* 0x000768000c1e1900 */
[----:B------:R3:W5:Y:S01]  /*3470*/  LDG.E R10, desc[UR8][R12.64+0x1000] ;  /* 0x001000080c0a7981 */ /* 0x000762000c1e1900 */
[----:B-1----:R-:W-:Y:S01]  /*3480*/  IADD3 R16, P1, P2, R0, UR6, R5 ;  /* 0x0000000600107c10 */ /* 0x002fe2000fa3e005 */
[----:B------:R-:W-:Y:S01]  /*3490*/  BSSY.RECONVERGENT B1, `(.L_x_1163) ;  /* 0x0000012000017945 */ /* 0x000fe20003800200 */
[----:B------:R-:W-:-:S02]  /*34a0*/  IMAD.MOV.U32 R11, RZ, RZ, R6 ;  /* 0x000000ffff0b7224 */ /* 0x000fc400078e0006 */
[----:B------:R-:W-:Y:S01]  /*34b0*/  IMAD.MOV.U32 R14, RZ, RZ, R7 ;  /* 0x000000ffff0e7224 */ /* 0x000fe200078e0007 */
[----:B------:R-:W-:Y:S01]  /*34c0*/  IADD3.X R9, PT, PT, RZ, UR7, RZ, P1, P2 ;  /* 0x00000007ff097c10 */ /* 0x000fe20008fe44ff */
        /* <DEDUP_REMOVED lines=14> */
.L_x_1164:
[----:B0-----:R-:W-:Y:S05]  /*35b0*/  BSYNC.RECONVERGENT B1 ;  /* 0x0000000000017941 */ /* 0x001fea0003800200 */
.L_x_1163:
[----:B-----5:R-:W-:Y:S01]  /*35c0*/  FSETP.GEU.AND P0, PT, R11, R18, PT ;  /* 0x000000120b00720b */ /* 0x020fe20003f0e000 */
[----:B------:R-:W-:Y:S01]  /*35d0*/  BSSY.RECONVERGENT B1, `(.L_x_1165) ;  /* 0x0000012000017945 */ /* 0x000fe20003800200 */
[----:B------:R-:W-:Y:S01]  /*35e0*/  IADD3 RZ, P1, PT, R16, 0x100, RZ ;  /* 0x0000010010ff7810 */ /* 0x000fe20007f3e0ff */
[----:B------:R-:W-:Y:S02]  /*35f0*/  IMAD.MOV.U32 R6, RZ, RZ, R11 ;  /* 0x000000ffff067224 */ /* 0x000fe400078e000b */
[----:B------:R-:W-:Y:S02]  /*3600*/  IMAD.MOV.U32 R12, RZ, RZ, R14 ;  /* 0x000000ffff0c7224 */ /* 0x000fe400078e000e */
[----:B------:R-:W-:Y:S02]  /*3610*/  IMAD.X R8, RZ, RZ, R9, P1 ;  /* 0x000000ffff087224 */ /* 0x000fe400008e0609 */
[----:B------:R-:W-:-:S04]  /*3620*/  IMAD.MOV.U32 R13, RZ, RZ, R15 ;  /* 0x000000ffff0d7224 */ /* 0x000fc800078e000f */
[----:B------:R-:W-:Y:S05]  /*3630*/  @!P0 BRA `(.L_x_1166) ;  /* 0x00000000002c8947 */ /* 0x000fea0003800000 */
[----:B------:R-:W-:Y:S01]  /*3640*/  FSETP.GEU.AND P2, PT, R18, R11, PT ;  /* 0x0000000b1200720b */ /* 0x000fe20003f4e000 */
[----:B------:R-:W-:Y:S02]  /*3650*/  VIADD R12, R16, 0x100 ;  /* 0x00000100100c7836 */ /* 0x000fe40000000000 */
        /* <DEDUP_REMOVED lines=9> */
.L_x_1166:
[----:B------:R-:W-:Y:S05]  /*36f0*/  BSYNC.RECONVERGENT B1 ;  /* 0x0000000000017941 */ /* 0x000fea0003800200 */
.L_x_1165:
[----:B------:R-:W-:Y:S01]  /*3700*/  FSETP.GEU.AND P0, PT, R6, R19, PT ;  /* 0x000000130600720b */ /* 0x000fe20003f0e000 */
        /* <DEDUP_REMOVED lines=18> */
.L_x_1168:
[----:B------:R-:W-:Y:S05]  /*3830*/  BSYNC.RECONVERGENT B1 ;  /* 0x0000000000017941 */ /* 0x000fea0003800200 */
.L_x_1167:
[----:B------:R-:W-:Y:S01]  /*3840*/  FSETP.GEU.AND P0, PT, R7, R4, PT ;  /* 0x000000040700720b */ /* 0x000fe20003f0e000 */
[----:B------:R-:W-:Y:S01]  /*3850*/  BSSY.RECONVERGENT B1, `(.L_x_1169) ;  /* 0x0000013000017945 */ /* 0x000fe20003800200 */
[C---:B------:R-:W-:Y:S01]  /*3860*/  IADD3 R15, P1, PT, R16.reuse, 0x300, RZ ;  /* 0x00000300100f7810 */ /* 0x040fe20007f3e0ff */
[----:B------:R-:W-:Y:S01]  /*3870*/  IMAD.MOV.U32 R11, RZ, RZ, R7 ;  /* 0x000000ffff0b7224 */ /* 0x000fe200078e0007 */
[----:B------:R-:W-:Y:S01]  /*3880*/  IADD3 R19, P2, PT, R16, 0x400, RZ ;  /* 0x0000040010137810 */ /* 0x000fe20007f5e0ff */
        /* <DEDUP_REMOVED lines=15> */
.L_x_1170:
[----:B------:R-:W-:Y:S05]  /*3980*/  BSYNC.RECONVERGENT B1 ;  /* 0x0000000000017941 */ /* 0x000fea0003800200 */
.L_x_1169:
[----:B------:R-:W-:Y:S01]  /*3990*/  FSETP.GEU.AND P0, PT, R11, R10, PT ;  /* 0x0000000a0b00720b */ /* 0x000fe20003f0e000 */
[----:B------:R-:W-:Y:S01]  /*39a0*/  BSSY.RECONVERGENT B1, `(.L_x_1171) ;  /* 0x0000011000017945 */ /* 0x000fe20003800200 */
[----:B------:R-:W-:Y:S02]  /*39b0*/  IMAD.X R4, RZ, RZ, R9, P2 ;  /* 0x000000ffff047224 */ /* 0x000fe400010e0609 */
[----:B------:R-:W-:Y:S02]  /*39c0*/  IMAD.MOV.U32 R6, RZ, RZ, R11 ;  /* 0x000000ffff067224 */ /* 0x000fe400078e000b */
[----:B------:R-:W-:Y:S02]  /*39d0*/  IMAD.MOV.U32 R7, RZ, RZ, R12 ;  /* 0x000000ffff077224 */ /* 0x000fe400078e000c */
[----:B------:R-:W-:-:S05]  /*39e0*/  IMAD.MOV.U32 R8, RZ, RZ, R13 ;  /* 0x000000ffff087224 */ /* 0x000fca00078e000d */
        /* <DEDUP_REMOVED lines=12> */
.L_x_1172:
[----:B------:R-:W-:Y:S05]  /*3ab0*/  BSYNC.RECONVERGENT B1 ;  /* 0x0000000000017941 */ /* 0x000fea0003800200 */
.L_x_1171:
[C---:B------:R-:W-:Y:S02]  /*3ac0*/  VIADD R4, R5.reuse, 0xa00 ;  /* 0x00000a0005047836 */ /* 0x040fe40000000000 */
[----:B------:R-:W-:-:S03]  /*3ad0*/  VIADD R5, R5, 0x500 ;  /* 0x0000050005057836 */ /* 0x000fc60000000000 */
[----:B------:R-:W-:-:S13]  /*3ae0*/  ISETP.GT.AND P0, PT, R4, UR4, PT ;  /* 0x0000000404007c0c */ /* 0x000fda000bf04270 */
[----:B------:R-:W-:Y:S05]  /*3af0*/  @!P0 BRA `(.L_x_1173) ;  /* 0xfffffff800488947 */ /* 0x000fea000383ffff */
.L_x_1162:
        /* <DEDUP_REMOVED lines=14> */
[----:B------:R-:W-:Y:S01]  /*3be0*/  IMAD.IADD R11, R0, 0x1, R5 ;  /* 0x00000001000b7824 */ /* 0x000fe200078e0205 */
[----:B------:R-:W-:-:S04]  /*3bf0*/  LEA.HI R4, R15, 0x1, RZ, 0x18 ;  /* 0x000000010f047811 */ /* 0x000fc800078fc0ff */
[C---:B------:R-:W-:Y:S02]  /*3c00*/  IADD3 R14, P0, PT, R11.reuse, UR6, RZ ;  /* 0x000000060b0e7c10 */ /* 0x040fe4000ff1e0ff */
[----:B------:R-:W-:Y:S01]  /*3c10*/  LOP3.LUT R10, R4, 0x3, RZ, 0xc0, !PT ;  /* 0x00000003040a7812 */ /* 0x000fe200078ec0ff */
[----:B------:R-:W-:Y:S02]  /*3c20*/  IMAD.MOV.U32 R4, RZ, RZ, R0 ;  /* 0x000000ffff047224 */ /* 0x000fe400078e0000 */
[----:B------:R-:W-:Y:S02]  /*3c30*/  IMAD.X R16, RZ, RZ, UR7, P0 ;  /* 0x00000007ff107e24 */ /* 0x000fe400080e06ff */
[----:B------:R-:W-:Y:S02]  /*3c40*/  IMAD.MOV R10, RZ, RZ, -R10 ;  /* 0x000000ffff0a7224 */ /* 0x000fe400078e0a0a */
[----:B0-----:R-:W-:-:S04]  /*3c50*/  IMAD.WIDE.U32 R2, R11, 0x4, R2 ;  /* 0x000000040b027825 */ /* 0x001fc800078e0002 */
[----:B------:R-:W-:Y:S02]  /*3c60*/  IMAD.MOV.U32 R12, RZ, RZ, R2 ;  /* 0x000000ffff0c7224 */ /* 0x000fe400078e0002 */
[----:B------:R-:W-:-:S07]  /*3c70*/  IMAD.MOV.U32 R13, RZ, RZ, R3 ;  /* 0x000000ffff0d7224 */ /* 0x000fce00078e0003 */
.L_x_1180:
        /* <DEDUP_REMOVED lines=23> */
.L_x_1179:
[----:B------:R-:W-:Y:S05]  /*3df0*/  BSYNC.RECONVERGENT B3 ;  /* 0x0000000000037941 */ /* 0x000fea0003800200 */
.L_x_1178:
[----:B------:R-:W-:Y:S01]  /*3e00*/  IADD3 R14, P0, PT, R14, 0x100, RZ ;  /* 0x000001000e0e7810 */ /* 0x000fe20007f1e0ff */
[----:B------:R-:W-:Y:S02]  /*3e10*/  VIADD R4, R4, 0x100 ;  /* 0x0000010004047836 */ /* 0x000fe40000000000 */
[----:B------:R-:W-:Y:S02]  /*3e20*/  IMAD.X R13, RZ, RZ, R13, P3 ;  /* 0x000000ffff0d7224 */ /* 0x000fe400018e060d */
[----:B------:R-:W-:Y:S01]  /*3e30*/  IMAD.X R16, RZ, RZ, R16, P0 ;  /* 0x000000ffff107224 */ /* 0x000fe200000e0610 */
[----:B------:R-:W-:Y:S07]  /*3e40*/  @P2 BRA `(.L_x_1180) ;  /* 0xfffffffc008c2947 */ /* 0x000fee000383ffff */
.L_x_1177:
[----:B------:R-:W-:Y:S05]  /*3e50*/  BSYNC.RECONVERGENT B2 ;  /* 0x0000000000027941 */ /* 0x000fea0003800200 */
.L_x_1176:
[----:B------:R-:W-:-:S13]  /*3e60*/  ISETP.GE.U32.AND P0, PT, R15, 0x300, PT ;  /* 0x000003000f00780c */ /* 0x000fda0003f06070 */
[----:B------:R-:W-:Y:S05]  /*3e70*/  @!P0 BRA `(.L_x_1175) ;  /* 0x0000000400cc8947 */ /* 0x000fea0003800000 */
[----:B------:R-:W0:Y:S01]  /*3e80*/  LDC.64 R14, c[0x0][0x380] ;  /* 0x0000e000ff0e7b82 */ /* 0x000e220000000a00 */
[----:B------:R-:W1:Y:S01]  /*3e90*/  LDCU.128 UR12, c[0x0][0x380] ;  /* 0x00007000ff0c77ac */ /* 0x000e620008000c00 */
[C---:B------:R-:W-:Y:S01]  /*3ea0*/  IADD3 R16, P1, PT, R4.reuse, R5, RZ ;  /* 0x0000000504107210 */ /* 0x040fe20007f3e0ff */
[----:B------:R-:W-:-:S04]  /*3eb0*/  IMAD.IADD R11, R4, 0x1, R5 ;  /* 0x00000001040b7824 */ /* 0x000fc800078e0205 */
[----:B------:R-:W-:Y:S01]  /*3ec0*/  IMAD.X R5, RZ, RZ, RZ, P1 ;  /* 0x000000ffff057224 */ /* 0x000fe200008e06ff */
[----:B------:R-:W2:Y:S01]  /*3ed0*/  LDC.64 R2, c[0x0][0x388] ;  /* 0x0000e200ff027b82 */ /* 0x000ea20000000a00 */
[C---:B-1----:R-:W-:Y:S02]  /*3ee0*/  LEA R17, P2, R16.reuse, UR12, 0x2 ;  /* 0x0000000c10117c11 */ /* 0x042fe4000f8410ff */
[----:B------:R-:W-:Y:S02]  /*3ef0*/  IADD3 R10, P0, PT, R11, UR14, RZ ;  /* 0x0000000e0b0a7c10 */ /* 0x000fe4000ff1e0ff */
[----:B------:R-:W-:Y:S01]  /*3f00*/  IADD3 R17, P1, PT, R17, 0xc00, RZ ;  /* 0x00000c0011117810 */ /* 0x000fe20007f3e0ff */
[----:B0-----:R-:W-:Y:S01]  /*3f10*/  IMAD.WIDE.U32 R14, R11, 0x4, R14 ;  /* 0x000000040b0e7825 */ /* 0x001fe200078e000e */
[----:B------:R-:W-:-:S03]  /*3f20*/  LEA.HI.X R16, R16, UR13, R5, 0x2, P2 ;  /* 0x0000000d10107c11 */ /* 0x000fc600090f1405 */
[----:B------:R-:W-:Y:S02]  /*3f30*/  IMAD.MOV.U32 R12, RZ, RZ, R14 ;  /* 0x000000ffff0c7224 */ /* 0x000fe400078e000e */
[----:B------:R-:W-:Y:S02]  /*3f40*/  IMAD.X R13, RZ, RZ, UR15, P0 ;  /* 0x0000000fff0d7e24 */ /* 0x000fe400080e06ff */
[----:B------:R-:W-:Y:S02]  /*3f50*/  VIADD R14, R4, 0x200 ;  /* 0x00000200040e7836 */ /* 0x000fe40000000000 */
[----:B--2---:R-:W-:-:S07]  /*3f60*/  IMAD.X R16, RZ, RZ, R16, P1 ;  /* 0x000000ffff107224 */ /* 0x004fce00008e0610 */
.L_x_1189:
[----:B------:R-:W-:Y:S02]  /*3f70*/  IMAD.MOV.U32 R4, RZ, RZ, R12 ;  /* 0x000000ffff047224 */ /* 0x000fe400078e000c */
[----:B------:R-:W-:-:S05]  /*3f80*/  IMAD.MOV.U32 R5, RZ, RZ, R15 ;  /* 0x000000ffff057224 */ /* 0x000fca00078e000f */
[----:B------:R0:W2:Y:S02]  /*3f90*/  LDG.E R21, desc[UR8][R4.64] ;  /* 0x0000000804157981 */ /* 0x0000a4000c1e1900 */
[----:B0-----:R-:W-:Y:S02]  /*3fa0*/  IMAD.MOV.U32 R4, RZ, RZ, R17 ;  /* 0x000000ffff047224 */ /* 0x001fe400078e0011 */
[----:B------:R-:W-:-:S05]  /*3fb0*/  IMAD.MOV.U32 R5, RZ, RZ, R16 ;  /* 0x000000ffff057224 */ /* 0x000fca00078e0010 */
[----:B------:R0:W5:Y:S04]  /*3fc0*/  LDG.E R27, desc[UR8][R4.64+-0x800] ;  /* 0xfff80008041b7981 */ /* 0x000168000c1e1900 */
[----:B------:R0:W5:Y:S04]  /*3fd0*/  LDG.E R16, desc[UR8][R4.64+-0x400] ;  /* 0xfffc000804107981 */ /* 0x000168000c1e1900 */
[----:B------:R0:W5:Y:S01]  /*3fe0*/  LDG.E R17, desc[UR8][R4.64] ;  /* 0x0000000804117981 */ /* 0x000162000c1e1900 */
[----:B------:R-:W-:Y:S01]  /*3ff0*/  BSSY.RECONVERGENT B2, `(.L_x_1181) ;  /* 0x0000012000027945 */ /* 0x000fe20003800200 */
[----:B------:R-:W-:-:S02]  /*4000*/  IMAD.MOV.U32 R18, RZ, RZ, R6 ;  /* 0x000000ffff127224 */ /* 0x000fc400078e0006 */
[----:B------:R-:W-:Y:S02]  /*4010*/  IMAD.MOV.U32 R20, RZ, RZ, R7 ;  /* 0x000000ffff147224 */ /* 0x000fe400078e0007 */
[----:B------:R-:W-:Y:S02]  /*4020*/  VIADD R19, R11, 0x100 ;  /* 0x000001000b137836 */ /* 0x000fe40000000000 */
        /* <DEDUP_REMOVED lines=14> */
.L_x_1182:
[----:B------:R-:W-:Y:S05]  /*4110*/  BSYNC.RECONVERGENT B2 ;  /* 0x0000000000027941 */ /* 0x000fea0003800200 */
.L_x_1181:
[----:B-----5:R-:W-:Y:S01]  /*4120*/  FSETP.GEU.AND P0, PT, R18, R27, PT ;  /* 0x0000001b1200720b */ /* 0x020fe20003f0e000 */
[----:B------:R-:W-:Y:S01]  /*4130*/  BSSY.RECONVERGENT B2, `(.L_x_1183) ;  /* 0x0000013000027945 */ /* 0x000fe20003800200 */
[----:B------:R-:W-:Y:S01]  /*4140*/  IADD3 R23, P1, PT, R19, R2, RZ ;  /* 0x0000000213177210 */ /* 0x000fe20007f3e0ff */
[----:B------:R-:W-:Y:S02]  /*4150*/  VIADD R21, R11, 0x200 ;  /* 0x000002000b157836 */ /* 0x000fe40000000000 */
[----:B------:R-:W-:Y:S02]  /*4160*/  IMAD.MOV.U32 R19, RZ, RZ, R18 ;  /* 0x000000ffff137224 */ /* 0x000fe400078e0012 */
[----:B------:R-:W-:Y:S02]  /*4170*/  IMAD.X R25, RZ, RZ, R3, P1 ;  /* 0x000000ffff197224 */ /* 0x000fe400008e0603 */
[----:B------:R-:W-:Y:S02]  /*4180*/  IMAD.MOV.U32 R7, RZ, RZ, R20 ;  /* 0x000000ffff077224 */ /* 0x000fe400078e0014 */
[----:B------:R-:W-:-:S02]  /*4190*/  IMAD.MOV.U32 R6, RZ, RZ, R22 ;  /* 0x000000ffff067224 */ /* 0x000fc400078e0016 */
        /* <DEDUP_REMOVED lines=12> */
.L_x_1184:
[----:B------:R-:W-:Y:S05]  /*4260*/  BSYNC.RECONVERGENT B2 ;  /* 0x0000000000027941 */ /* 0x000fea0003800200 */
.L_x_1183:
[----:B------:R-:W-:Y:S01]  /*4270*/  FSETP.GEU.AND P0, PT, R19, R16, PT ;  /* 0x000000101300720b */ /* 0x000fe20003f0e000 */
[----:B------:R-:W-:Y:S01]  /*4280*/  VIADD R23, R11, 0x300 ;  /* 0x000003000b177836 */ /* 0x000fe20000000000 */
[-C--:B------:R-:W-:Y:S01]  /*4290*/  IADD3 R8, P1, PT, R21, R2.reuse, RZ ;  /* 0x0000000215087210 */ /* 0x080fe20007f3e0ff */
[----:B------:R-:W-:Y:S01]  /*42a0*/  BSSY.RECONVERGENT B2, `(.L_x_1185) ;  /* 0x0000012000027945 */ /* 0x000fe20003800200 */
[----:B------:R-:W-:Y:S02]  /*42b0*/  IMAD.MOV.U32 R18, RZ, RZ, R19 ;  /* 0x000000ffff127224 */ /* 0x000fe400078e0013 */
[----:B------:R-:W-:Y:S01]  /*42c0*/  IADD3 R25, P2, PT, R23, R2, RZ ;  /* 0x0000000217197210 */ /* 0x000fe20007f5e0ff */
[----:B------:R-:W-:Y:S02]  /*42d0*/  IMAD.X R23, RZ, RZ, R3, P1 ;  /* 0x000000ffff177224 */ /* 0x000fe400008e0603 */
[----:B------:R-:W-:Y:S02]  /*42e0*/  IMAD.MOV.U32 R20, RZ, RZ, R7 ;  /* 0x000000ffff147224 */ /* 0x000fe400078e0007 */
[----:B------:R-:W-:-:S02]  /*42f0*/  IMAD.MOV.U32 R21, RZ, RZ, R6 ;  /* 0x000000ffff157224 */ /* 0x000fc400078e0006 */
[----:B------:R-:W-:Y:S06]  /*4300*/  @!P0 BRA `(.L_x_1186) ;  /* 0x00000000002c8947 */ /* 0x000fec0003800000 */
        /* <DEDUP_REMOVED lines=11> */
.L_x_1186:
[----:B------:R-:W-:Y:S05]  /*43c0*/  BSYNC.RECONVERGENT B2 ;  /* 0x0000000000027941 */ /* 0x000fea0003800200 */
.L_x_1185:
        /* <DEDUP_REMOVED lines=18> */
.L_x_1188:
[----:B------:R-:W-:Y:S05]  /*44f0*/  BSYNC.RECONVERGENT B2 ;  /* 0x0000000000027941 */ /* 0x000fea0003800200 */
.L_x_1187:
[----:B------:R-:W-:Y:S01]  /*4500*/  VIADD R16, R14, 0x200 ;  /* 0x000002000e107836 */ /* 0x000fe20000000000 */
[----:B------:R-:W-:Y:S01]  /*4510*/  IADD3 R17, P2, PT, R4, 0x1000, RZ ;  /* 0x0000100004117810 */ /* 0x000fe20007f5e0ff */
[----:B------:R-:W-:Y:S01]  /*4520*/  VIADD R14, R14, 0x400 ;  /* 0x000004000e0e7836 */ /* 0x000fe20000000000 */
[----:B------:R-:W-:Y:S01]  /*4530*/  IADD3 R10, P1, PT, R10, 0x400, RZ ;  /* 0x000004000a0a7810 */ /* 0x000fe20007f3e0ff */
[----:B------:R-:W-:Y:S01]  /*4540*/  VIADD R11, R11, 0x400 ;  /* 0x000004000b0b7836 */ /* 0x000fe20000000000 */
[----:B------:R-:W-:Y:S01]  /*4550*/  ISETP.GE.AND P0, PT, R16, R9, PT ;  /* 0x000000091000720c */ /* 0x000fe20003f06270 */
[----:B------:R-:W-:Y:S01]  /*4560*/  IMAD.X R16, RZ, RZ, R5, P2 ;  /* 0x000000ffff107224 */ /* 0x000fe200010e0605 */
[----:B------:R-:W-:Y:S01]  /*4570*/  IADD3 R12, P2, PT, R12, 0x1000, RZ ;  /* 0x000010000c0c7810 */ /* 0x000fe20007f5e0ff */
[----:B------:R-:W-:-:S04]  /*4580*/  IMAD.X R13, RZ, RZ, R13, P1 ;  /* 0x000000ffff0d7224 */ /* 0x000fc800008e060d */
[----:B------:R-:W-:-:S06]  /*4590*/  IMAD.X R15, RZ, RZ, R15, P2 ;  /* 0x000000ffff0f7224 */ /* 0x000fcc00010e060f */
[----:B------:R-:W-:Y:S05]  /*45a0*/  @!P0 BRA `(.L_x_1189) ;  /* 0xfffffff800708947 */ /* 0x000fea000383ffff */
.L_x_1175:
[----:B------:R-:W-:Y:S05]  /*45b0*/  BSYNC.RECONVERGENT B1 ;  /* 0x0000000000017941 */ /* 0x000fea0003800200 */
.L_x_1174:
        /* <DEDUP_REMOVED lines=22> */
.L_x_1191:
[----:B------:R-:W-:Y:S05]  /*4720*/  BSYNC.RECONVERGENT B1 ;  /* 0x0000000000017941 */ /* 0x000fea0003800200 */
.L_x_1190:
        /* <DEDUP_REMOVED lines=21> */
.L_x_1193:
[----:B------:R-:W-:Y:S05]  /*4880*/  BSYNC.RECONVERGENT B1 ;  /* 0x0000000000017941 */ /* 0x000fea0003800200 */
.L_x_1192:
        /* <DEDUP_REMOVED lines=21> */
.L_x_1195:
[----:B------:R-:W-:Y:S05]  /*49e0*/  BSYNC.RECONVERGENT B1 ;  /* 0x0000000000017941 */ /* 0x000fea0003800200 */
.L_x_1194:
        /* <DEDUP_REMOVED lines=21> */
.L_x_1197:
[----:B------:R-:W-:Y:S05]  /*4b40*/  BSYNC.RECONVERGENT B1 ;  /* 0x0000000000017941 */ /* 0x000fea0003800200 */
.L_x_1196:
        /* <DEDUP_REMOVED lines=22> */
.L_x_1199:
[----:B------:R-:W-:Y:S05]  /*4cb0*/  BSYNC.RECONVERGENT B1 ;  /* 0x0000000000017941 */ /* 0x000fea0003800200 */
.L_x_1198:
        /* <DEDUP_REMOVED lines=12> */
.L_x_1201:
[----:B------:R-:W-:Y:S05]  /*4d80*/  BSYNC.RECONVERGENT B1 ;  /* 0x0000000000017941 */ /* 0x000fea0003800200 */
.L_x_1200:
        /* <DEDUP_REMOVED lines=31> */
.L_x_1203:
[----:B------:R-:W-:Y:S05]  /*4f80*/  BSYNC.RECONVERGENT B1 ;  /* 0x0000000000017941 */ /* 0x000fea0003800200 */
.L_x_1202:
        /* <DEDUP_REMOVED lines=18> */
.L_x_1205:
[----:B------:R-:W-:Y:S05]  /*50b0*/  BSYNC.RECONVERGENT B1 ;  /* 0x0000000000017941 */ /* 0x000fea0003800200 */
.L_x_1204:
        /* <DEDUP_REMOVED lines=18> */
.L_x_1207:
[----:B------:R-:W-:Y:S05]  /*51e0*/  BSYNC.RECONVERGENT B1 ;  /* 0x0000000000017941 */ /* 0x000fea0003800200 */
.L_x_1206:
        /* <DEDUP_REMOVED lines=18> */
.L_x_1209:
[----:B------:R-:W-:Y:S05]  /*5310*/  BSYNC.RECONVERGENT B1 ;  /* 0x0000000000017941 */ /* 0x000fea0003800200 */
.L_x_1208:
        /* <DEDUP_REMOVED lines=18> */
.L_x_1211:
[----:B------:R-:W-:Y:S05]  /*5440*/  BSYNC.RECONVERGENT B1 ;  /* 0x0000000000017941 */ /* 0x000fea0003800200 */
.L_x_1210:
        /* <DEDUP_REMOVED lines=18> */
.L_x_1213:
[----:B------:R-:W-:Y:S05]  /*5570*/  BSYNC.RECONVERGENT B1 ;  /* 0x0000000000017941 */ /* 0x000fea0003800200 */
.L_x_1212:
        /* <DEDUP_REMOVED lines=17> */
.L_x_1121:
[----:B------:R-:W-:Y:S05]  /*5690*/  BSYNC.RECONVERGENT B0 ;  /* 0x0000000000007941 */ /* 0x000fea0003800200 */
.L_x_1088:
[----:B------:R-:W-:Y:S05]  /*56a0*/  @P1 EXIT ;  /* 0x000000000000194d */ /* 0x000fea0003800000 */
[----:B0-----:R-:W0:Y:S01]  /*56b0*/  LDC.64 R6, c[0x0][0x390] ;  /* 0x0000e400ff067b82 */ /* 0x001e220000000a00 */
[----:B------:R-:W-:Y:S02]  /*56c0*/  IMAD.MOV.U32 R5, RZ, RZ, R4 ;  /* 0x000000ffff057224 */ /* 0x000fe400078e0004 */
[----:B------:R-:W-:-:S05]  /*56d0*/  IMAD.MOV.U32 R4, RZ, RZ, R3 ;  /* 0x000000ffff047224 */ /* 0x000fca00078e0003 */
[----:B0-----:R-:W-:Y:S04]  /*56e0*/  STG.E.64 desc[UR8][R6.64+0x8], R4 ;  /* 0x0000080406007986 */ /* 0x001fe8000c101b08 */
[----:B------:R-:W-:Y:S01]  /*56f0*/  STG.E desc[UR8][R6.64], R2 ;  /* 0x0000000206007986 */ /* 0x000fe2000c101908 */
[----:B------:R-:W-:Y:S05]  /*5700*/  EXIT ;  /* 0x000000000000794d */ /* 0x000fea0003800000 */
.L_x_1214:
        /* <DEDUP_REMOVED lines=15> */
.L_x_1951:


//--------------------- .text._ZN6thrust24THRUST_300001_SM_1000_NS8cuda_cub4core6detail13_kernel_agentINS1_8__reduce11ReduceAgentIPN4cuda3std3__45tupleIJflEEESC_SB_lNS1_9__extrema9arg_max_fIflNS9_4lessIfEEEEEEJSC_SC_iSH_EEEvDpT0_ --------------------------
	.section	.text._ZN6thrust24THRUST_300001_SM_1000_NS8cuda_cub4core6detail13_kernel_agentINS1_8__reduce11ReduceAgentIPN4cuda3std3__45tupleIJflEEESC_SB_lNS1_9__extrema9arg_max_fIflNS9_4lessIfEEEEEEJSC_SC_iSH_EEEvDpT0_,"ax",@progbits
	.align	128
        .global         _ZN6thrust24THRUST_300001_SM_1000_NS8cuda_cub4core6detail13_kernel_agentINS1_8__reduce11ReduceAgentIPN4cuda3std3__45tupleIJflEEESC_SB_lNS1_9__extrema9arg_max_fIflNS9_4lessIfEEEEEEJSC_SC_iSH_EEEvDpT0_
        .type           _ZN6thrust24THRUST_300001_SM_1000_NS8cuda_cub4core6detail13_kernel_agentINS1_8__reduce11ReduceAgentIPN4cuda3std3__45tupleIJflEEESC_SB_lNS1_9__extrema9arg_max_fIflNS9_4lessIfEEEEEEJSC_SC_iSH_EEEvDpT0_,@function
        .size           _ZN6thrust24THRUST_300001_SM_1000_NS8cuda_cub4core6detail13_kernel_agentINS1_8__reduce11ReduceAgentIPN4cuda3std3__45tupleIJflEEESC_SB_lNS1_9__extrema9arg_max_fIflNS9_4lessIfEEEEEEJSC_SC_iSH_EEEvDpT0_,(.L_x_1952 - _ZN6thrust24THRUST_300001_SM_1000_NS8cuda_cub4core6detail13_kernel_agentINS1_8__reduce11ReduceAgentIPN4cuda3std3__45tupleIJflEEESC_SB_lNS1_9__extrema9arg_max_fIflNS9_4lessIfEEEEEEJSC_SC_iSH_EEEvDpT0_)
        .other          _ZN6thrust24THRUST_300001_SM_1000_NS8cuda_cub4core6detail13_kernel_agentINS1_8__reduce11ReduceAgentIPN4cuda3std3__45tupleIJflEEESC_SB_lNS1_9__extrema9arg_max_fIflNS9_4lessIfEEEEEEJSC_SC_iSH_EEEvDpT0_,@"STO_CUDA_ENTRY STV_DEFAULT"
_ZN6thrust24THRUST_300001_SM_1000_NS8cuda_cub4core6detail13_kernel_agentINS1_8__reduce11ReduceAgentIPN4cuda3std3__45tupleIJflEEESC_SB_lNS1_9__extrema9arg_max_fIflNS9_4lessIfEEEEEEJSC_SC_iSH_EEEvDpT0_:
.text._ZN6thrust24THRUST_300001_SM_1000_NS8cuda_cub4core6detail13_kernel_agentINS1_8__reduce11ReduceAgentIPN4cuda3std3__45tupleIJflEEESC_SB_lNS1_9__extrema9arg_max_fIflNS9_4lessIfEEEEEEJSC_SC_iSH_EEEvDpT0_:
        /* <DEDUP_REMOVED lines=21> */
.L_x_1218:
[----:B0-----:R-:W-:Y:S05]  /*0150*/  BSYNC.RECONVERGENT B1 ;  /* 0x0000000000017941 */ /* 0x001fea0003800200 */
.L_x_1217:
        /* <DEDUP_REMOVED lines=15> */
.L_x_1225:
[----:B------:R-:W-:-:S05]  /*0250*/  IMAD.MOV.U32 R6, RZ, RZ, R11 ;  /* 0x000000ffff067224 */ /* 0x000fca00078e000b */
[----:B------:R-:W2:Y:S04]  /*0260*/  LDG.E.CONSTANT R14, desc[UR10][R6.64] ;  /* 0x0000000a060e7981 */ /* 0x000ea8000c1e9900 */
[----:B------:R-:W3:Y:S01]  /*0270*/  LDG.E.64.CONSTANT R8, desc[UR10][R6.64+0x8] ;  /* 0x0000080a06087981 */ /* 0x000ee2000c1e9b00 */
[----:B------:R-:W-:Y:S01]  /*0280*/  VIADD R10, R10, 0x1 ;  /* 0x000000010a0a7836 */ /* 0x000fe20000000000 */
[----:B------:R-:W-:Y:S01]  /*0290*/  BSSY.RECONVERGENT B3, `(.L_x_1223) ;  /* 0x0000018000037945 */ /* 0x000fe20003800200 */
[----:B-----5:R-:W-:Y:S01]  /*02a0*/  IMAD.MOV.U32 R17, RZ, RZ, R3 ;  /* 0x000000ffff117224 */ /* 0x020fe200078e0003 */
[----:B------:R-:W-:Y:S01]  /*02b0*/  IADD3 R11, P3, PT, R6, 0x1000, RZ ;  /* 0x00001000060b7810 */ /* 0x000fe20007f7e0ff */
[----:B------:R-:W-:Y:S01]  /*02c0*/  IMAD.MOV.U32 R15, RZ, RZ, R2 ;  /* 0x000000ffff0f7224 */ /* 0x000fe200078e0002 */
[----:B------:R-:W-:Y:S01]  /*02d0*/  ISETP.NE.AND P2, PT, R10, RZ, PT ;  /* 0x000000ff0a00720c */ /* 0x000fe20003f45270 */
[----:B------:R-:W-:Y:S01]  /*02e0*/  IMAD.MOV.U32 R13, RZ, RZ, R4 ;  /* 0x000000ffff0d7224 */ /* 0x000fe200078e0004 */
[----:B--2---:R-:W-:Y:S01]  /*02f0*/  FSETP.GEU.AND P0, PT, R4, R14, PT ;  /* 0x0000000e0400720b */ /* 0x004fe20003f0e000 */
[----:B------:R-:W-:-:S02]  /*0300*/  IMAD.MOV.U32 R4, RZ, RZ, R14 ;  /* 0x000000ffff047224 */ /* 0x000fc400078e000e */
[----:B---3--:R-:W-:Y:S02]  /*0310*/  IMAD.MOV.U32 R2, RZ, RZ, R8 ;  /* 0x000000ffff027224 */ /* 0x008fe400078e0008 */
[----:B------:R-:W-:-:S08]  /*0320*/  IMAD.MOV.U32 R3, RZ, RZ, R9 ;  /* 0x000000ffff037224 */ /* 0x000fd000078e0009 */
[----:B------:R-:W-:Y:S05]  /*0330*/  @!P0 BRA `(.L_x_1224) ;  /* 0x0000000000348947 */ /* 0x000fea0003800000 */
[----:B------:R-:W-:Y:S01]  /*0340*/  FSETP.GEU.AND P4, PT, R14, R13, PT ;  /* 0x0000000d0e00720b */ /* 0x000fe20003f8e000 */
[----:B------:R-:W-:Y:S02]  /*0350*/  IMAD.MOV.U32 R4, RZ, RZ, R13 ;  /* 0x000000ffff047224 */ /* 0x000fe400078e000d */
[----:B------:R-:W-:Y:S02]  /*0360*/  IMAD.MOV.U32 R2, RZ, RZ, R15 ;  /* 0x000000ffff027224 */ /* 0x000fe400078e000f */
[----:B------:R-:W-:-:S08]  /*0370*/  IMAD.MOV.U32 R3, RZ, RZ, R17 ;  /* 0x000000ffff037224 */ /* 0x000fd000078e0011 */
[CC--:B------:R-:W-:Y:S02]  /*0380*/  @P4 ISETP.LT.U32.AND P1, PT, R15.reuse, R8.reuse, PT ;  /* 0x000000080f00420c */ /* 0x0c0fe40003f21070 */
[-C--:B------:R-:W-:Y:S02]  /*0390*/  @P4 ISETP.GE.U32.AND P0, PT, R15, R8.reuse, PT ;  /* 0x000000080f00420c */ /* 0x080fe40003f06070 */
[CC--:B------:R-:W-:Y:S02]  /*03a0*/  @P4 ISETP.LT.AND.EX P1, PT, R17.reuse, R9.reuse, PT, P1 ;  /* 0x000000091100420c */ /* 0x0c0fe40003f21310 */
[-C--:B------:R-:W-:Y:S02]  /*03b0*/  @P4 ISETP.GE.AND.EX P0, PT, R17, R9.reuse, PT, P0 ;  /* 0x000000091100420c */ /* 0x080fe40003f06300 */
[----:B------:R-:W-:Y:S02]  /*03c0*/  @P4 SEL R8, R15, R8, P1 ;  /* 0x000000080f084207 */ /* 0x000fe40000800000 */
[----:B------:R-:W-:-:S02]  /*03d0*/  @P4 SEL R9, R17, R9, P1 ;  /* 0x0000000911094207 */ /* 0x000fc40000800000 */
[----:B------:R-:W-:Y:S01]  /*03e0*/  @P4 FSEL R4, R13, R14, !P0 ;  /* 0x0000000e0d044208 */ /* 0x000fe20004000000 */
[----:B------:R-:W-:Y:S02]  /*03f0*/  @P4 IMAD.MOV.U32 R2, RZ, RZ, R8 ;  /* 0x000000ffff024224 */ /* 0x000fe400078e0008 */
[----:B------:R-:W-:-:S07]  /*0400*/  @P4 IMAD.MOV.U32 R3, RZ, RZ, R9 ;  /* 0x000000ffff034224 */ /* 0x000fce00078e0009 */
.L_x_1224:
[----:B------:R-:W-:Y:S05]  /*0410*/  BSYNC.RECONVERGENT B3 ;  /* 0x0000000000037941 */ /* 0x000fea0003800200 */
.L_x_1223:
[----:B------:R-:W-:Y:S02]  /*0420*/  IMAD.X R7, RZ, RZ, R7, P3 ;  /* 0x000000ffff077224 */ /* 0x000fe400018e0607 */
[----:B------:R-:W-:Y:S01]  /*0430*/  VIADD R5, R5, 0x100 ;  /* 0x0000010005057836 */ /* 0x000fe20000000000 */
[----:B------:R-:W-:Y:S06]  /*0440*/  @P2 BRA `(.L_x_1225) ;  /* 0xfffffffc00802947 */ /* 0x000fec000383ffff */
.L_x_1222:
[----:B------:R-:W-:Y:S05]  /*0450*/  BSYNC.RECONVERGENT B2 ;  /* 0x0000000000027941 */ /* 0x000fea0003800200 */
.L_x_1221:
[----:B------:R-:W0:Y:S01]  /*0460*/  LDC.64 R8, c[0x0][0x380] ;  /* 0x0000e000ff087b82 */ /* 0x000e220000000a00 */
[----:B------:R-:W-:-:S13]  /*0470*/  ISETP.GE.U32.AND P0, PT, R12, 0x300, PT ;  /* 0x000003000c00780c */ /* 0x000fda0003f06070 */
[----:B------:R-:W-:Y:S05]  /*0480*/  @!P0 BRA `(.L_x_1220) ;  /* 0x0000000400588947 */ /* 0x000fea0003800000 */
.L_x_1234:
[----:B0-----:R-:W-:-:S05]  /*0490*/  IMAD.WIDE R18, R5, 0x10, R8 ;  /* 0x0000001005127825 */ /* 0x001fca00078e0208 */
[----:B------:R-:W2:Y:S04]  /*04a0*/  LDG.E.CONSTANT R21, desc[UR10][R18.64] ;  /* 0x0000000a12157981 */ /* 0x000ea8000c1e9900 */
[----:B------:R-:W3:Y:S04]  /*04b0*/  LDG.E.64.CONSTANT R14, desc[UR10][R18.64+0x8] ;  /* 0x0000080a120e7981 */ /* 0x000ee8000c1e9b00 */
[----:B-----5:R0:W5:Y:S04]  /*04c0*/  LDG.E.CONSTANT R27, desc[UR10][R18.64+0x1000] ;  /* 0x0010000a121b7981 */ /* 0x020168000c1e9900 */
[----:B------:R0:W5:Y:S04]  /*04d0*/  LDG.E.CONSTANT R16, desc[UR10][R18.64+0x2000] ;  /* 0x0020000a12107981 */ /* 0x000168000c1e9900 */
[----:B------:R0:W5:Y:S04]  /*04e0*/  LDG.E.CONSTANT R17, desc[UR10][R18.64+0x3000] ;  /* 0x0030000a12117981 */ /* 0x000168000c1e9900 */
[----:B------:R0:W5:Y:S04]  /*04f0*/  LDG.E.64.CONSTANT R12, desc[UR10][R18.64+0x1008] ;  /* 0x0010080a120c7981 */ /* 0x000168000c1e9b00 */
[----:B------:R0:W5:Y:S04]  /*0500*/  LDG.E.64.CONSTANT R6, desc[UR10][R18.64+0x2008] ;  /* 0x0020080a12067981 */ /* 0x000168000c1e9b00 */
[----:B------:R0:W5:Y:S01]  /*0510*/  LDG.E.64.CONSTANT R10, desc[UR10][R18.64+0x3008] ;  /* 0x0030080a120a7981 */ /* 0x000162000c1e9b00 */
[----:B------:R-:W-:Y:S01]  /*0520*/  BSSY.RECONVERGENT B2, `(.L_x_1226) ;  /* 0x0000011000027945 */ /* 0x000fe20003800200 */
[----:B--2---:R-:W-:Y:S01]  /*0530*/  FSETP.GEU.AND P0, PT, R4, R21, PT ;  /* 0x000000150400720b */ /* 0x004fe20003f0e000 */
[----:B------:R-:W-:-:S02]  /*0540*/  IMAD.MOV.U32 R20, RZ, RZ, R21 ;  /* 0x000000ffff147224 */ /* 0x000fc400078e0015 */
[----:B---3--:R-:W-:Y:S02]  /*0550*/  IMAD.MOV.U32 R23, RZ, RZ, R14 ;  /* 0x000000ffff177224 */ /* 0x008fe400078e000e */
[----:B------:R-:W-:-:S08]  /*0560*/  IMAD.MOV.U32 R25, RZ, RZ, R15 ;  /* 0x000000ffff197224 */ /* 0x000fd000078e000f */
        /* <DEDUP_REMOVED lines=12> */
.L_x_1227:
[----:B------:R-:W-:Y:S05]  /*0630*/  BSYNC.RECONVERGENT B2 ;  /* 0x0000000000027941 */ /* 0x000fea0003800200 */
.L_x_1226:
        /* <DEDUP_REMOVED lines=17> */
.L_x_1229:
[----:B------:R-:W-:Y:S05]  /*0750*/  BSYNC.RECONVERGENT B2 ;  /* 0x0000000000027941 */ /* 0x000fea0003800200 */
.L_x_1228:
        /* <DEDUP_REMOVED lines=17> */
.L_x_1231:
[----:B------:R-:W-:Y:S05]  /*0870*/  BSYNC.RECONVERGENT B2 ;  /* 0x0000000000027941 */ /* 0x000fea0003800200 */
.L_x_1230:
        /* <DEDUP_REMOVED lines=19> */
.L_x_1233:
[----:B------:R-:W-:Y:S05]  /*09b0*/  BSYNC.RECONVERGENT B2 ;  /* 0x0000000000027941 */ /* 0x000fea0003800200 */
.L_x_1232:
[----:B------:R-:W-:-:S05]  /*09c0*/  VIADD R5, R5, 0x400 ;  /* 0x0000040005057836 */ /* 0x000fca0000000000 */
[----:B------:R-:W-:-:S13]  /*09d0*/  ISETP.GE.AND P0, PT, R5, UR4, PT ;  /* 0x0000000405007c0c */ /* 0x000fda000bf06270 */
[----:B------:R-:W-:Y:S05]  /*09e0*/  @!P0 BRA `(.L_x_1234) ;  /* 0xfffffff800a88947 */ /* 0x000fea000383ffff */
.L_x_1220:
[----:B------:R-:W-:Y:S05]  /*09f0*/  BSYNC.RECONVERGENT B1 ;  /* 0x0000000000017941 */ /* 0x000fea0003800200 */
.L_x_1219:
[----:B------:R-:W2:Y:S02]  /*0a00*/  LDCU UR6, c[0x0][0x390] ;  /* 0x00007200ff0677ac */ /* 0x000ea40008000800 */
[----:B--2---:R-:W-:-:S09]  /*0a10*/  UISETP.GE.AND UP0, UPT, UR6, 0x100, UPT ;  /* 0x000001000600788c */ /* 0x004fd2000bf06270 */
[----:B------:R-:W-:Y:S05]  /*0a20*/  BRA.U !UP0, `(.L_x_1235) ;  /* 0x00000011088c7547 */ /* 0x000fea000b800000 */
[----:B0-----:R-:W0:Y:S01]  /*0a30*/  S2R R8, SR_LANEID ;  /* 0x0000000000087919 */ /* 0x001e220000000000 */
[----:B------:R-:W-:Y:S01]  /*0a40*/  BSSY.RECONVERGENT B1, `(.L_x_1236) ;  /* 0x000001b000017945 */ /* 0x000fe20003800200 */
[----:B-1---5:R-:W-:Y:S01]  /*0a50*/  IMAD.MOV.U32 R6, RZ, RZ, R2 ;  /* 0x000000ffff067224 */ /* 0x022fe200078e0002 */
[----:B------:R1:W2:Y:S01]  /*0a60*/  SHFL.DOWN PT, R9, R4, 0x1, 0x1f ;  /* 0x08201f0004097f89 */ /* 0x0002a200000e0000 */
[----:B------:R-:W-:Y:S02]  /*0a70*/  IMAD.MOV.U32 R7, RZ, RZ, R3 ;  /* 0x000000ffff077224 */ /* 0x000fe400078e0003 */
[----:B------:R-:W-:Y:S01]  /*0a80*/  IMAD.MOV.U32 R5, RZ, RZ, R4 ;  /* 0x000000ffff057224 */ /* 0x000fe200078e0004 */
[----:B------:R1:W3:Y:S04]  /*0a90*/  SHFL.DOWN PT, R11, R2, 0x1, 0x1f ;  /* 0x08201f00020b7f89 */ /* 0x0002e800000e0000 */
[----:B------:R1:W4:Y:S01]  /*0aa0*/  SHFL.DOWN PT, R13, R3, 0x1, 0x1f ;  /* 0x08201f00030d7f89 */ /* 0x00032200000e0000 */
[----:B0-----:R-:W-:-:S02]  /*0ab0*/  ISETP.GT.AND P0, PT, R8, 0x1e, PT ;  /* 0x0000001e0800780c */ /* 0x001fc40003f04270 */
[C---:B------:R-:W-:Y:S02]  /*0ac0*/  ISETP.GT.AND P1, PT, R8.reuse, 0x1d, PT ;  /* 0x0000001d0800780c */ /* 0x040fe40003f24270 */
[----:B------:R-:W-:-:S09]  /*0ad0*/  ISETP.GT.AND P3, PT, R8, 0x1b, PT ;  /* 0x0000001b0800780c */ /* 0x000fd20003f64270 */
[----:B-1234-:R-:W-:Y:S05]  /*0ae0*/  @P0 BRA `(.L_x_1237) ;  /* 0x0000000000400947 */ /* 0x01efea0003800000 */
[----:B------:R-:W-:Y:S01]  /*0af0*/  FSETP.GEU.AND P0, PT, R4, R9, PT ;  /* 0x000000090400720b */ /* 0x000fe20003f0e000 */
[----:B------:R-:W-:Y:S02]  /*0b00*/  IMAD.MOV.U32 R6, RZ, RZ, R11 ;  /* 0x000000ffff067224 */ /* 0x000fe400078e000b */
[----:B------:R-:W-:Y:S02]  /*0b10*/  IMAD.MOV.U32 R7, RZ, RZ, R13 ;  /* 0x000000ffff077224 */ /* 0x000fe400078e000d */
[----:B------:R-:W-:-:S08]  /*0b20*/  IMAD.MOV.U32 R5, RZ, RZ, R9 ;  /* 0x000000ffff057224 */ /* 0x000fd000078e0009 */
[----:B------:R-:W-:Y:S05]  /*0b30*/  @!P0 BRA `(.L_x_1237) ;  /* 0x00000000002c8947 */ /* 0x000fea0003800000 */
        /* <DEDUP_REMOVED lines=11> */
.L_x_1237:
[----:B------:R-:W-:Y:S05]  /*0bf0*/  BSYNC.RECONVERGENT B1 ;  /* 0x0000000000017941 */ /* 0x000fea0003800200 */
.L_x_1236:
[----:B------:R0:W1:Y:S01]  /*0c00*/  SHFL.DOWN PT, R10, R5, 0x2, 0x1f ;  /* 0x08401f00050a7f89 */ /* 0x00006200000e0000 */
[----:B------:R-:W-:Y:S01]  /*0c10*/  BSSY.RECONVERGENT B1, `(.L_x_1238) ;  /* 0x000001a000017945 */ /* 0x000fe20003800200 */
[C---:B------:R-:W-:Y:S01]  /*0c20*/  ISETP.GT.AND P5, PT, R8.reuse, 0x17, PT ;  /* 0x000000170800780c */ /* 0x040fe20003fa4270 */
[----:B------:R-:W-:Y:S01]  /*0c30*/  IMAD.MOV.U32 R4, RZ, RZ, R6 ;  /* 0x000000ffff047224 */ /* 0x000fe200078e0006 */
[----:B------:R0:W2:Y:S01]  /*0c40*/  SHFL.DOWN PT, R3, R6, 0x2, 0x1f ;  /* 0x08401f0006037f89 */ /* 0x0000a200000e0000 */
[C---:B------:R-:W-:Y:S01]  /*0c50*/  ISETP.GT.AND P4, PT, R8.reuse, 0xf, PT ;  /* 0x0000000f0800780c */ /* 0x040fe20003f84270 */
[----:B------:R-:W-:Y:S01]  /*0c60*/  IMAD.MOV.U32 R2, RZ, RZ, R5 ;  /* 0x000000ffff027224 */ /* 0x000fe200078e0005 */
[----:B------:R-:W-:Y:S01]  /*0c70*/  ISETP.NE.AND P2, PT, R8, RZ, PT ;  /* 0x000000ff0800720c */ /* 0x000fe20003f45270 */
[----:B------:R0:W3:Y:S01]  /*0c80*/  SHFL.DOWN PT, R12, R7, 0x2, 0x1f ;  /* 0x08401f00070c7f89 */ /* 0x0000e200000e0000 */
[----:B------:R-:W-:Y:S01]  /*0c90*/  IMAD.MOV.U32 R8, RZ, RZ, R7 ;  /* 0x000000ffff087224 */ /* 0x000fe200078e0007 */
[----:B------:R-:W-:Y:S10]  /*0ca0*/  @P1 BRA `(.L_x_1239) ;  /* 0x0000000000401947 */ /* 0x000ff40003800000 */
[----:B-1----:R-:W-:Y:S01]  /*0cb0*/  FSETP.GEU.AND P0, PT, R5, R10, PT ;  /* 0x0000000a0500720b */ /* 0x002fe20003f0e000 */
[----:B--2---:R-:W-:Y:S02]  /*0cc0*/  IMAD.MOV.U32 R4, RZ, RZ, R3 ;  /* 0x000000ffff047224 */ /* 0x004fe400078e0003 */
[----:B---3--:R-:W-:Y:S02]  /*0cd0*/  IMAD.MOV.U32 R8, RZ, RZ, R12 ;  /* 0x000000ffff087224 */ /* 0x008fe400078e000c */
[----:B------:R-:W-:-:S08]  /*0ce0*/  IMAD.MOV.U32 R2, RZ, RZ, R10 ;  /* 0x000000ffff027224 */ /* 0x000fd000078e000a */
[----:B------:R-:W-:Y:S05]  /*0cf0*/  @!P0 BRA `(.L_x_1239) ;  /* 0x00000000002c8947 */ /* 0x000fea0003800000 */
        /* <DEDUP_REMOVED lines=11> */
.L_x_1239:
[----:B------:R-:W-:Y:S05]  /*0db0*/  BSYNC.RECONVERGENT B1 ;  /* 0x0000000000017941 */ /* 0x000fea0003800200 */
.L_x_1238:
[----:B0-----:R0:W4:Y:S01]  /*0dc0*/  SHFL.DOWN PT, R5, R2, 0x4, 0x1f ;  /* 0x08801f0002057f89 */ /* 0x00112200000e0000 */
[----:B------:R-:W-:Y:S01]  /*0dd0*/  BSSY.RECONVERGENT B1, `(.L_x_1240) ;  /* 0x0000017000017945 */ /* 0x000fe20003800200 */
[----:B------:R-:W-:Y:S02]  /*0de0*/  IMAD.MOV.U32 R6, RZ, RZ, R4 ;  /* 0x000000ffff067224 */ /* 0x000fe400078e0004 */
[----:B------:R0:W0:Y:S01]  /*0df0*/  SHFL.DOWN PT, R9, R4, 0x4, 0x1f ;  /* 0x08801f0004097f89 */ /* 0x00002200000e0000 */
[----:B------:R-:W-:Y:S02]  /*0e00*/  IMAD.MOV.U32 R7, RZ, RZ, R8 ;  /* 0x000000ffff077224 */ /* 0x000fe400078e0008 */
[----:B--2---:R-:W-:Y:S01]  /*0e10*/  IMAD.MOV.U32 R3, RZ, RZ, R2 ;  /* 0x000000ffff037224 */ /* 0x004fe200078e0002 */
[----:B------:R2:W0:Y:S01]  /*0e20*/  SHFL.DOWN PT, R11, R8, 0x4, 0x1f ;  /* 0x08801f00080b7f89 */ /* 0x00042200000e0000 */
[----:B------:R-:W-:Y:S05]  /*0e30*/  @P3 BRA `(.L_x_1241) ;  /* 0x0000000000403947 */ /* 0x000fea0003800000 */
[----:B----4-:R-:W-:Y:S01]  /*0e40*/  FSETP.GEU.AND P0, PT, R2, R5, PT ;  /* 0x000000050200720b */ /* 0x010fe20003f0e000 */
[----:B0-----:R-:W-:Y:S02]  /*0e50*/  IMAD.MOV.U32 R6, RZ, RZ, R9 ;  /* 0x000000ffff067224 */ /* 0x001fe400078e0009 */
        /* <DEDUP_REMOVED lines=14> */
.L_x_1241:
[----:B------:R-:W-:Y:S05]  /*0f40*/  BSYNC.RECONVERGENT B1 ;  /* 0x0000000000017941 */ /* 0x000fea0003800200 */
.L_x_1240:
[----:B--2---:R2:W2:Y:S01]  /*0f50*/  SHFL.DOWN PT, R8, R3, 0x8, 0x1f ;  /* 0x09001f0003087f89 */ /* 0x0044a200000e0000 */
[----:B------:R-:W-:Y:S01]  /*0f60*/  BSSY.RECONVERGENT B1, `(.L_x_1242) ;  /* 0x0000017000017945 */ /* 0x000fe20003800200 */
[----:B0-----:R-:W-:Y:S02]  /*0f70*/  IMAD.MOV.U32 R4, RZ, RZ, R6 ;  /* 0x000000ffff047224 */ /* 0x001fe400078e0006 */
[----:B------:R0:W0:Y:S01]  /*0f80*/  SHFL.DOWN PT, R9, R6, 0x8, 0x1f ;  /* 0x09001f0006097f89 */ /* 0x00002200000e0000 */
[----:B----4-:R-:W-:Y:S02]  /*0f90*/  IMAD.MOV.U32 R5, RZ, RZ, R7 ;  /* 0x000000ffff057224 */ /* 0x010fe400078e0007 */
[----:B------:R-:W-:Y:S01]  /*0fa0*/  IMAD.MOV.U32 R2, RZ, RZ, R3 ;  /* 0x000000ffff027224 */ /* 0x000fe200078e0003 */
[----:B-1----:R1:W4:Y:S01]  /*0fb0*/  SHFL.DOWN PT, R10, R7, 0x8, 0x1f ;  /* 0x09001f00070a7f89 */ /* 0x00232200000e0000 */
[----:B------:R-:W-:Y:S05]  /*0fc0*/  @P5 BRA `(.L_x_1243) ;  /* 0x0000000000405947 */ /* 0x000fea0003800000 */
[----:B--2---:R-:W-:Y:S01]  /*0fd0*/  FSETP.GEU.AND P0, PT, R3, R8, PT ;  /* 0x000000080300720b */ /* 0x004fe20003f0e000 */
[----:B0-----:R-:W-:Y:S02]  /*0fe0*/  IMAD.MOV.U32 R4, RZ, RZ, R9 ;  /* 0x000000ffff047224 */ /* 0x001fe400078e0009 */
[----:B----4-:R-:W-:Y:S02]  /*0ff0*/  IMAD.MOV.U32 R5, RZ, RZ, R10 ;  /* 0x000000ffff057224 */ /* 0x010fe400078e000a */
        /* <DEDUP_REMOVED lines=13> */
.L_x_1243:
[----:B------:R-:W-:Y:S05]  /*10d0*/  BSYNC.RECONVERGENT B1 ;  /* 0x0000000000017941 */ /* 0x000fea0003800200 */
.L_x_1242:
[----:B--2---:R2:W2:Y:S01]  /*10e0*/  SHFL.DOWN PT, R3, R2, 0x10, 0x1f ;  /* 0x0a001f0002037f89 */ /* 0x0044a200000e0000 */
[----:B------:R-:W-:Y:S01]  /*10f0*/  BSSY.RECONVERGENT B1, `(.L_x_1244) ;  /* 0x0000017000017945 */ /* 0x000fe20003800200 */
[----:B-1----:R-:W-:Y:S02]  /*1100*/  IMAD.MOV.U32 R7, RZ, RZ, R4 ;  /* 0x000000ffff077224 */ /* 0x002fe400078e0004 */
[----:B0-----:R0:W1:Y:S01]  /*1110*/  SHFL.DOWN PT, R9, R4, 0x10, 0x1f ;  /* 0x0a001f0004097f89 */ /* 0x00106200000e0000 */
[----:B------:R-:W-:Y:S02]  /*1120*/  IMAD.MOV.U32 R6, RZ, RZ, R5 ;  /* 0x000000ffff067224 */ /* 0x000fe400078e0005 */
[----:B------:R-:W-:Y:S01]  /*1130*/  IMAD.MOV.U32 R8, RZ, RZ, R2 ;  /* 0x000000ffff087224 */ /* 0x000fe200078e0002 */
[----:B----4-:R0:W4:Y:S01]  /*1140*/  SHFL.DOWN PT, R10, R5, 0x10, 0x1f ;  /* 0x0a001f00050a7f89 */ /* 0x01012200000e0000 */
[----:B------:R-:W-:Y:S05]  /*1150*/  @P4 BRA `(.L_x_1245) ;  /* 0x0000000000404947 */ /* 0x000fea0003800000 */
[----:B--2---:R-:W-:Y:S01]  /*1160*/  FSETP.GEU.AND P0, PT, R2, R3, PT ;  /* 0x000000030200720b */ /* 0x004fe20003f0e000 */
[----:B-1----:R-:W-:Y:S02]  /*1170*/  IMAD.MOV.U32 R7, RZ, RZ, R9 ;  /* 0x000000ffff077224 */ /* 0x002fe400078e0009 */
        /* <DEDUP_REMOVED lines=14> */
.L_x_1245:
[----:B------:R-:W-:Y:S05]  /*1260*/  BSYNC.RECONVERGENT B1 ;  /* 0x0000000000017941 */ /* 0x000fea0003800200 */
.L_x_1244:
[----:B------:R-:W-:Y:S04]  /*1270*/  BSSY.RECONVERGENT B1, `(.L_x_1246) ;  /* 0x000000c000017945 */ /* 0x000fe80003800200 */
[----:B------:R-:W-:Y:S05]  /*1280*/  @P2 BRA `(.L_x_1247) ;  /* 0x0000000000282947 */ /* 0x000fea0003800000 */
[----:B0-----:R-:W0:Y:S01]  /*1290*/  S2R R4, SR_CgaCtaId ;  /* 0x0000000000047919 */ /* 0x001e220000008800 */
[----:B--2---:R-:W-:Y:S02]  /*12a0*/  MOV R3, 0x400 ;  /* 0x0000040000037802 */ /* 0x004fe40000000f00 */
        /* <DEDUP_REMOVED lines=8> */
.L_x_1247:
[----:B------:R-:W-:Y:S05]  /*1330*/  BSYNC.RECONVERGENT B1 ;  /* 0x0000000000017941 */ /* 0x000fea0003800200 */
.L_x_1246:
[----:B------:R-:W-:Y:S01]  /*1340*/  BAR.SYNC.DEFER_BLOCKING 0x0 ;  /* 0x0000000000007b1d */ /* 0x000fe20000010000 */
[----:B------:R-:W-:-:S13]  /*1350*/  ISETP.NE.AND P1, PT, R0, RZ, PT ;  /* 0x000000ff0000720c */ /* 0x000fda0003f25270 */
[----:B------:R-:W-:Y:S05]  /*1360*/  @P1 BRA `(.L_x_1248) ;  /* 0x0000004800341947 */ /* 0x000fea0003800000 */
[----:B0-2---:R-:W0:Y:S01]  /*1370*/  S2R R3, SR_CgaCtaId ;  /* 0x0000000000037919 */ /* 0x005e220000008800 */
[----:B------:R-:W-:Y:S01]  /*1380*/  MOV R0, 0x400 ;  /* 0x0000040000007802 */ /* 0x000fe20000000f00 */
[----:B------:R-:W-:Y:S03]  /*1390*/  BSSY.RECONVERGENT B1, `(.L_x_1249) ;  /* 0x0000016000017945 */ /* 0x000fe60003800200 */
[----:B0-----:R-:W-:-:S05]  /*13a0*/  LEA R24, R3, R0, 0x18 ;  /* 0x0000000003187211 */ /* 0x001fca00078ec0ff */
[----:B------:R-:W0:Y:S04]  /*13b0*/  LDS R5, [R24+0x18] ;  /* 0x0000180018057984 */ /* 0x000e280000000800 */
[----:B------:R2:W1:Y:S04]  /*13c0*/  LDS.64 R2, [R24+0x20] ;  /* 0x0000200018027984 */ /* 0x0004680000000a00 */
[----:B------:R2:W1:Y:S04]  /*13d0*/  LDS R21, [R24+0x28] ;  /* 0x0000280018157984 */ /* 0x0004680000000800 */
[----:B------:R2:W1:Y:S01]  /*13e0*/  LDS R18, [R24+0x38] ;  /* 0x0000380018127984 */ /* 0x0004620000000800 */
[----:B0-----:R-:W-:Y:S01]  /*13f0*/  FSETP.GEU.AND P0, PT, R8, R5, PT ;  /* 0x000000050800720b */ /* 0x001fe20003f0e000 */
[----:B------:R-:W-:-:S12]  /*1400*/  IMAD.MOV.U32 R20, RZ, RZ, R5 ;  /* 0x000000ffff147224 */ /* 0x000fd800078e0005 */
[----:B-12---:R-:W-:Y:S05]  /*1410*/  @!P0 BRA `(.L_x_1250) ;  /* 0x0000000000348947 */ /* 0x006fea0003800000 */
[----:B------:R-:W-:Y:S01]  /*1420*/  FSETP.GEU.AND P3, PT, R5, R8, PT ;  /* 0x000000080500720b */ /* 0x000fe20003f6e000 */
[----:B------:R-:W-:-:S12]  /*1430*/  IMAD.MOV.U32 R20, RZ, RZ, R8 ;  /* 0x000000ffff147224 */ /* 0x000fd800078e0008 */
[CC--:B------:R-:W-:Y:S02]  /*1440*/  @P3 ISETP.GE.U32.AND P0, PT, R7.reuse, R2.reuse, PT ;  /* 0x000000020700320c */ /* 0x0c0fe40003f06070 */
[CC--:B------:R-:W-:Y:S02]  /*1450*/  @P3 ISETP.LT.U32.AND P2, PT, R7.reuse, R2.reuse, PT ;  /* 0x000000020700320c */ /* 0x0c0fe40003f41070 */
[CC--:B------:R-:W-:Y:S02]  /*1460*/  @P3 ISETP.GE.AND.EX P0, PT, R6.reuse, R3.reuse, PT, P0 ;  /* 0x000000030600320c */ /* 0x0c0fe40003f06300 */
[----:B------:R-:W-:Y:S02]  /*1470*/  @P3 ISETP.LT.AND.EX P2, PT, R6, R3, PT, P2 ;  /* 0x000000030600320c */ /* 0x000fe40003f41320 */
[----:B------:R-:W-:Y:S02]  /*1480*/  @P3 FSEL R20, R8, R5, !P0 ;  /* 0x0000000508143208 */ /* 0x000fe40004000000 */
[----:B------:R-:W-:Y:S01]  /*1490*/  @P3 SEL R0, R7, R2, P2 ;  /* 0x0000000207003207 */ /* 0x000fe20001000000 */
[----:B------:R-:W-:Y:S01]  /*14a0*/  IMAD.MOV.U32 R2, RZ, RZ, R7 ;  /* 0x000000ffff027224 */ /* 0x000fe200078e0007 */
[----:B------:R-:W-:Y:S01]  /*14b0*/  @P3 SEL R5, R6, R3, P2 ;  /* 0x0000000306053207 */ /* 0x000fe20001000000 */
[----:B------:R-:W-:-:S02]  /*14c0*/  IMAD.MOV.U32 R3, RZ, RZ, R6 ;  /* 0x000000ffff037224 */ /* 0x000fc400078e0006 */
[----:B------:R-:W-:Y:S02]  /*14d0*/  @P3 IMAD.MOV.U32 R2, RZ, RZ, R0 ;  /* 0x000000ffff023224 */ /* 0x000fe400078e0000 */
[----:B------:R-:W-:-:S07]  /*14e0*/  @P3 IMAD.MOV.U32 R3, RZ, RZ, R5 ;  /* 0x000000ffff033224 */ /* 0x000fce00078e0005 */
.L_x_1250:
[----:B------:R-:W-:Y:S05]  /*14f0*/  BSYNC.RECONVERGENT B1 ;  /* 0x0000000000017941 */ /* 0x000fea0003800200 */
.L_x_1249:
[----:B------:R-:W0:Y:S01]  /*1500*/  LDS.64 R14, [R24+0x30] ;  /* 0x00003000180e7984 */ /* 0x000e220000000a00 */
[----:B------:R-:W-:Y:S01]  /*1510*/  FSETP.GEU.AND P0, PT, R20, R21, PT ;  /* 0x000000151400720b */ /* 0x000fe20003f0e000 */
[----:B------:R-:W-:Y:S01]  /*1520*/  BSSY.RECONVERGENT B1, `(.L_x_1251) ;  /* 0x0000019000017945 */ /* 0x000fe20003800200 */
[----:B------:R-:W-:Y:S01]  /*1530*/  IMAD.MOV.U32 R23, RZ, RZ, R21 ;  /* 0x000000ffff177224 */ /* 0x000fe200078e0015 */
[----:B------:R1:W2:Y:S04]  /*1540*/  LDS R19, [R24+0x48] ;  /* 0x0000480018137984 */ /* 0x0002a80000000800 */
[----:B------:R1:W1:Y:S04]  /*1550*/  LDS R17, [R24+0x58] ;  /* 0x0000580018117984 */ /* 0x0002680000000800 */
[----:B------:R0:W1:Y:S04]  /*1560*/  LDS R16, [R24+0x68] ;  /* 0x0000680018107984 */ /* 0x0000680000000800 */
[----:B------:R0:W1:Y:S04]  /*1570*/  LDS R0, [R24+0x78] ;  /* 0x0000780018007984 */ /* 0x0000680000000800 */
[----:B---3--:R3:W1:Y:S04]  /*1580*/  LDS.64 R12, [R24+0x40] ;  /* 0x00004000180c7984 */ /* 0x0086680000000a00 */
[----:B----4-:R3:W4:Y:S04]  /*1590*/  LDS.64 R10, [R24+0x50] ;  /* 0x00005000180a7984 */ /* 0x0107280000000a00 */
[----:B------:R3:W1:Y:S04]  /*15a0*/  LDS.64 R8, [R24+0x60] ;  /* 0x0000600018087984 */ /* 0x0006680000000a00 */
[----:B------:R3:W1:Y:S04]  /*15b0*/  LDS.64 R6, [R24+0x70] ;  /* 0x0000700018067984 */ /* 0x0006680000000a00 */
[----:B------:R3:W1:Y:S01]  /*15c0*/  LDS.64 R4, [R24+0x80] ;  /* 0x0000800018047984 */ /* 0x0006620000000a00 */
[----:B0-----:R-:W-:-:S02]  /*15d0*/  IMAD.MOV.U32 R25, RZ, RZ, R14 ;  /* 0x000000ffff197224 */ /* 0x001fc400078e000e */
[----:B------:R-:W-:Y:S01]  /*15e0*/  IMAD.MOV.U32 R22, RZ, RZ, R15 ;  /* 0x000000ffff167224 */ /* 0x000fe200078e000f */
[----:B------:R-:W-:Y:S06]  /*15f0*/  @!P0 BRA `(.L_x_1252) ;  /* 0x00000000002c8947 */ /* 0x000fec0003800000 */
        /* <DEDUP_REMOVED lines=11> */
.L_x_1252:
[----:B------:R-:W-:Y:S05]  /*16b0*/  BSYNC.RECONVERGENT B1 ;  /* 0x0000000000017941 */ /* 0x000fea0003800200 */
.L_x_1251:
[----:B------:R-:W-:Y:S01]  /*16c0*/  FSETP.GEU.AND P0, PT, R23, R18, PT ;  /* 0x000000121700720b */ /* 0x000fe20003f0e000 */
[----:B------:R-:W-:Y:S01]  /*16d0*/  BSSY.RECONVERGENT B1, `(.L_x_1253) ;  /* 0x0000010000017945 */ /* 0x000fe20003800200 */
[----:B------:R-:W-:Y:S02]  /*16e0*/  IMAD.MOV.U32 R2, RZ, RZ, R18 ;  /* 0x000000ffff027224 */ /* 0x000fe400078e0012 */
[----:B-1----:R-:W-:Y:S02]  /*16f0*/  IMAD.MOV.U32 R3, RZ, RZ, R12 ;  /* 0x000000ffff037224 */ /* 0x002fe400078e000c */
        /* <DEDUP_REMOVED lines=13> */
.L_x_1254:
[----:B------:R-:W-:Y:S05]  /*17d0*/  BSYNC.RECONVERGENT B1 ;  /* 0x0000000000017941 */ /* 0x000fea0003800200 */
.L_x_1253:
[----:B--2---:R-:W-:Y:S01]  /*17e0*/  FSETP.GEU.AND P0, PT, R2, R19, PT ;  /* 0x000000130200720b */ /* 0x004fe20003f0e000 */
[----:B------:R-:W-:Y:S01]  /*17f0*/  BSSY.RECONVERGENT B1, `(.L_x_1255) ;  /* 0x0000010000017945 */ /* 0x000fe20003800200 */
[----:B------:R-:W-:Y:S02]  /*1800*/  IMAD.MOV.U32 R12, RZ, RZ, R19 ;  /* 0x000000ffff0c7224 */ /* 0x000fe400078e0013 */
[----:B----4-:R-:W-:Y:S02]  /*1810*/  IMAD.MOV.U32 R15, RZ, RZ, R10 ;  /* 0x000000ffff0f7224 */ /* 0x010fe400078e000a */
        /* <DEDUP_REMOVED lines=13> */
.L_x_1256:
[----:B------:R-:W-:Y:S05]  /*18f0*/  BSYNC.RECONVERGENT B1 ;  /* 0x0000000000017941 */ /* 0x000fea0003800200 */
.L_x_1255:
        /* <DEDUP_REMOVED lines=17> */
.L_x_1258:
[----:B------:R-:W-:Y:S05]  /*1a10*/  BSYNC.RECONVERGENT B1 ;  /* 0x0000000000017941 */ /* 0x000fea0003800200 */
.L_x_1257:
        /* <DEDUP_REMOVED lines=17> */
.L_x_1260:
[----:B------:R-:W-:Y:S05]  /*1b30*/  BSYNC.RECONVERGENT B1 ;  /* 0x0000000000017941 */ /* 0x000fea0003800200 */
.L_x_1259:
[----:B------:R-:W-:Y:S01]  /*1b40*/  FSETP.GEU.AND P0, PT, R9, R0, PT ;  /* 0x000000000900720b */ /* 0x000fe20003f0e000 */
[----:B------:R-:W-:Y:S02]  /*1b50*/  IMAD.MOV.U32 R8, RZ, RZ, R0 ;  /* 0x000000ffff087224 */ /* 0x000fe400078e0000 */
[----:B------:R-:W-:Y:S02]  /*1b60*/  IMAD.MOV.U32 R7, RZ, RZ, R4 ;  /* 0x000000ffff077224 */ /* 0x000fe400078e0004 */
[----:B------:R-:W-:-:S08]  /*1b70*/  IMAD.MOV.U32 R6, RZ, RZ, R5 ;  /* 0x000000ffff067224 */ /* 0x000fd000078e0005 */
[----:B------:R-:W-:Y:S05]  /*1b80*/  @!P0 BRA `(.L_x_1248) ;  /* 0x00000040002c8947 */ /* 0x000fea0003800000 */
[----:B------:R-:W-:Y:S01]  /*1b90*/  FSETP.GEU.AND P0, PT, R0, R9, PT ;  /* 0x000000090000720b */ /* 0x000fe20003f0e000 */
[----:B------:R-:W-:Y:S02]  /*1ba0*/  IMAD.MOV.U32 R8, RZ, RZ, R9 ;  /* 0x000000ffff087224 */ /* 0x000fe400078e0009 */
[----:B------:R-:W-:Y:S02]  /*1bb0*/  IMAD.MOV.U32 R7, RZ, RZ, R11 ;  /* 0x000000ffff077224 */ /* 0x000fe400078e000b */
        /* <DEDUP_REMOVED lines=10> */
.L_x_1235:
[----:B------:R-:W2:Y:S01]  /*1c60*/  S2R R12, SR_LANEID ;  /* 0x00000000000c7919 */ /* 0x000ea20000000000 */
[----:B------:R-:W-:Y:S01]  /*1c70*/  LOP3.LUT R5, R0, 0x3e0, RZ, 0xc0, !PT ;  /* 0x000003e000057812 */ /* 0x000fe200078ec0ff */
[----:B------:R-:W-:Y:S01]  /*1c80*/  BSSY.RECONVERGENT B1, `(.L_x_1261) ;  /* 0x0000026000017945 */ /* 0x000fe20003800200 */
[----:B-----5:R-:W-:Y:S02]  /*1c90*/  IMAD.MOV.U32 R14, RZ, RZ, R2 ;  /* 0x000000ffff0e7224 */ /* 0x020fe400078e0002 */
[----:B------:R-:W-:Y:S02]  /*1ca0*/  IMAD.MOV.U32 R16, RZ, RZ, R3 ;  /* 0x000000ffff107224 */ /* 0x000fe400078e0003 */
[----:B-1----:R-:W-:Y:S01]  /*1cb0*/  VIADD R6, R5, 0x20 ;  /* 0x0000002005067836 */ /* 0x002fe20000000000 */
[----:B------:R-:W-:-:S04]  /*1cc0*/  LOP3.LUT R5, RZ, R5, RZ, 0x33, !PT ;  /* 0x00000005ff057212 */ /* 0x000fc800078e33ff */
[----:B------:R-:W-:Y:S01]  /*1cd0*/  ISETP.GT.AND P0, PT, R6, UR6, PT ;  /* 0x0000000606007c0c */ /* 0x000fe2000bf04270 */
[----:B------:R-:W-:-:S05]  /*1ce0*/  VIADD R5, R5, UR6 ;  /* 0x0000000605057c36 */ /* 0x000fca0008000000 */
[----:B------:R-:W-:-:S05]  /*1cf0*/  SEL R5, R5, 0x1f, P0 ;  /* 0x0000001f05057807 */ /* 0x000fca0000000000 */
[----:B------:R1:W3:Y:S04]  /*1d00*/  SHFL.DOWN PT, R7, R4, 0x1, R5 ;  /* 0x0820000004077989 */ /* 0x0002e800000e0005 */
[----:B0-----:R1:W0:Y:S04]  /*1d10*/  SHFL.DOWN PT, R9, R2, 0x1, R5 ;  /* 0x0820000002097989 */ /* 0x00122800000e0005 */
[----:B------:R1:W4:Y:S01]  /*1d20*/  SHFL.DOWN PT, R11, R3, 0x1, R5 ;  /* 0x08200000030b7989 */ /* 0x00032200000e0005 */
[C---:B--2---:R-:W-:Y:S01]  /*1d30*/  ISETP.GE.AND P0, PT, R12.reuse, R5, PT ;  /* 0x000000050c00720c */ /* 0x044fe20003f06270 */
[C---:B------:R-:W-:Y:S01]  /*1d40*/  VIADD R6, R12.reuse, 0x2 ;  /* 0x000000020c067836 */ /* 0x040fe20000000000 */
[C---:B------:R-:W-:Y:S01]  /*1d50*/  ISETP.NE.AND P3, PT, R12.reuse, RZ, PT ;  /* 0x000000ff0c00720c */ /* 0x040fe20003f65270 */
[----:B------:R-:W-:-:S02]  /*1d60*/  VIADD R8, R12, 0x4 ;  /* 0x000000040c087836 */ /* 0x000fc40000000000 */
[----:B------:R-:W-:Y:S01]  /*1d70*/  VIADD R10, R12, 0x8 ;  /* 0x000000080c0a7836 */ /* 0x000fe20000000000 */
[-C--:B------:R-:W-:Y:S01]  /*1d80*/  ISETP.GT.AND P6, PT, R6, R5.reuse, PT ;  /* 0x000000050600720c */ /* 0x080fe20003fc4270 */
[----:B------:R-:W-:Y:S01]  /*1d90*/  IMAD.MOV.U32 R6, RZ, RZ, R4 ;  /* 0x000000ffff067224 */ /* 0x000fe200078e0004 */
[-C--:B------:R-:W-:Y:S01]  /*1da0*/  ISETP.GT.AND P4, PT, R8, R5.reuse, PT ;  /* 0x000000050800720c */ /* 0x080fe20003f84270 */
[----:B------:R-:W-:Y:S01]  /*1db0*/  VIADD R8, R12, 0x10 ;  /* 0x000000100c087836 */ /* 0x000fe20000000000 */
[----:B------:R-:W-:-:S03]  /*1dc0*/  ISETP.GT.AND P2, PT, R10, R5, PT ;  /* 0x000000050a00720c */ /* 0x000fc60003f44270 */
[----:B-1----:R-:W-:Y:S10]  /*1dd0*/  @P0 BRA `(.L_x_1262) ;  /* 0x0000000000400947 */ /* 0x002ff40003800000 */
[----:B---3--:R-:W-:Y:S01]  /*1de0*/  FSETP.GEU.AND P0, PT, R4, R7, PT ;  /* 0x000000070400720b */ /* 0x008fe20003f0e000 */
        /* <DEDUP_REMOVED lines=15> */
.L_x_1262:
[----:B------:R-:W-:Y:S05]  /*1ee0*/  BSYNC.RECONVERGENT B1 ;  /* 0x0000000000017941 */ /* 0x000fea0003800200 */
.L_x_1261:
[----:B------:R1:W2:Y:S01]  /*1ef0*/  SHFL.DOWN PT, R3, R6, 0x2, R5 ;  /* 0x0840000006037989 */ /* 0x0002a200000e0005 */
[----:B------:R-:W-:Y:S01]  /*1f00*/  BSSY.RECONVERGENT B1, `(.L_x_1263) ;  /* 0x0000018000017945 */ /* 0x000fe20003800200 */
[----:B------:R-:W-:Y:S01]  /*1f10*/  ISETP.GT.AND P5, PT, R8, R5, PT ;  /* 0x000000050800720c */ /* 0x000fe20003fa4270 */
[----:B------:R-:W-:Y:S01]  /*1f20*/  IMAD.MOV.U32 R10, RZ, RZ, R14 ;  /* 0x000000ffff0a7224 */ /* 0x000fe200078e000e */
[----:B---3--:R1:W3:Y:S01]  /*1f30*/  SHFL.DOWN PT, R7, R14, 0x2, R5 ;  /* 0x084000000e077989 */ /* 0x0082e200000e0005 */
[----:B------:R-:W-:Y:S02]  /*1f40*/  IMAD.MOV.U32 R12, RZ, RZ, R16 ;  /* 0x000000ffff0c7224 */ /* 0x000fe400078e0010 */
[----:B------:R-:W-:Y:S01]  /*1f50*/  IMAD.MOV.U32 R2, RZ, RZ, R6 ;  /* 0x000000ffff027224 */ /* 0x000fe200078e0006 */
[----:B0-----:R1:W0:Y:S01]  /*1f60*/  SHFL.DOWN PT, R9, R16, 0x2, R5 ;  /* 0x0840000010097989 */ /* 0x00122200000e0005 */
[----:B------:R-:W-:Y:S06]  /*1f70*/  @P6 BRA `(.L_x_1264) ;  /* 0x0000000000406947 */ /* 0x000fec0003800000 */
[----:B--2---:R-:W-:Y:S01]  /*1f80*/  FSETP.GEU.AND P0, PT, R6, R3, PT ;  /* 0x000000030600720b */ /* 0x004fe20003f0e000 */
[----:B---3--:R-:W-:Y:S02]  /*1f90*/  IMAD.MOV.U32 R10, RZ, RZ, R7 ;  /* 0x000000ffff0a7224 */ /* 0x008fe400078e0007 */
[----:B0-----:R-:W-:Y:S02]  /*1fa0*/  IMAD.MOV.U32 R12, RZ, RZ, R9 ;  /* 0x000000ffff0c7224 */ /* 0x001fe400078e0009 */
        /* <DEDUP_REMOVED lines=13> */
.L_x_1264:
[----:B------:R-:W-:Y:S05]  /*2080*/  BSYNC.RECONVERGENT B1 ;  /* 0x0000000000017941 */ /* 0x000fea0003800200 */
.L_x_1263:
[----:B--2---:R2:W2:Y:S01]  /*2090*/  SHFL.DOWN PT, R3, R2, 0x4, R5 ;  /* 0x0880000002037989 */ /* 0x0044a200000e0005 */
[----:B------:R-:W-:Y:S01]  /*20a0*/  BSSY.RECONVERGENT B1, `(.L_x_1265) ;  /* 0x0000017000017945 */ /* 0x000fe20003800200 */
[----:B------:R-:W-:Y:S02]  /*20b0*/  IMAD.MOV.U32 R4, RZ, RZ, R2 ;  /* 0x000000ffff047224 */ /* 0x000fe400078e0002 */
[----:B---3--:R3:W2:Y:S01]  /*20c0*/  SHFL.DOWN PT, R7, R10, 0x4, R5 ;  /* 0x088000000a077989 */ /* 0x0086a200000e0005 */
[----:B-1----:R-:W-:Y:S02]  /*20d0*/  IMAD.MOV.U32 R6, RZ, RZ, R10 ;  /* 0x000000ffff067224 */ /* 0x002fe400078e000a */
[----:B------:R-:W-:Y:S01]  /*20e0*/  IMAD.MOV.U32 R8, RZ, RZ, R12 ;  /* 0x000000ffff087224 */ /* 0x000fe200078e000c */
[----:B0-----:R3:W0:Y:S01]  /*20f0*/  SHFL.DOWN PT, R9, R12, 0x4, R5 ;  /* 0x088000000c097989 */ /* 0x00162200000e0005 */
[----:B------:R-:W-:Y:S05]  /*2100*/  @P4 BRA `(.L_x_1266) ;  /* 0x0000000000404947 */ /* 0x000fea0003800000 */
[----:B--2---:R-:W-:Y:S01]  /*2110*/  FSETP.GEU.AND P0, PT, R2, R3, PT ;  /* 0x000000030200720b */ /* 0x004fe20003f0e000 */
[----:B------:R-:W-:Y:S02]  /*2120*/  IMAD.MOV.U32 R4, RZ, RZ, R3 ;  /* 0x000000ffff047224 */ /* 0x000fe400078e0003 */
[----:B------:R-:W-:Y:S02]  /*2130*/  IMAD.MOV.U32 R6, RZ, RZ, R7 ;  /* 0x000000ffff067224 */ /* 0x000fe400078e0007 */
[----:B0-----:R-:W-:-:S08]  /*2140*/  IMAD.MOV.U32 R8, RZ, RZ, R9 ;  /* 0x000000ffff087224 */ /* 0x001fd000078e0009 */
        /* <DEDUP_REMOVED lines=12> */
.L_x_1266:
[----:B------:R-:W-:Y:S05]  /*2210*/  BSYNC.RECONVERGENT B1 ;  /* 0x0000000000017941 */ /* 0x000fea0003800200 */
.L_x_1265:
[----:B--2---:R1:W2:Y:S01]  /*2220*/  SHFL.DOWN PT, R3, R4, 0x8, R5 ;  /* 0x0900000004037989 */ /* 0x0042a200000e0005 */
[----:B------:R-:W-:Y:S01]  /*2230*/  BSSY.RECONVERGENT B1, `(.L_x_1267) ;  /* 0x0000017000017945 */ /* 0x000fe20003800200 */
[----:B------:R-:W-:Y:S02]  /*2240*/  IMAD.MOV.U32 R2, RZ, RZ, R4 ;  /* 0x000000ffff027224 */ /* 0x000fe400078e0004 */
[----:B------:R1:W1:Y:S01]  /*2250*/  SHFL.DOWN PT, R7, R6, 0x8, R5 ;  /* 0x0900000006077989 */ /* 0x00026200000e0005 */
[----:B---3--:R-:W-:Y:S02]  /*2260*/  IMAD.MOV.U32 R10, RZ, RZ, R6 ;  /* 0x000000ffff0a7224 */ /* 0x008fe400078e0006 */
[----:B------:R-:W-:Y:S01]  /*2270*/  IMAD.MOV.U32 R12, RZ, RZ, R8 ;  /* 0x000000ffff0c7224 */ /* 0x000fe200078e0008 */
[----:B0-----:R0:W3:Y:S01]  /*2280*/  SHFL.DOWN PT, R9, R8, 0x8, R5 ;  /* 0x0900000008097989 */ /* 0x0010e200000e0005 */
[----:B------:R-:W-:Y:S05]  /*2290*/  @P2 BRA `(.L_x_1268) ;  /* 0x0000000000402947 */ /* 0x000fea0003800000 */
[----:B--2---:R-:W-:Y:S01]  /*22a0*/  FSETP.GEU.AND P0, PT, R4, R3, PT ;  /* 0x000000030400720b */ /* 0x004fe20003f0e000 */
[----:B------:R-:W-:Y:S02]  /*22b0*/  IMAD.MOV.U32 R2, RZ, RZ, R3 ;  /* 0x000000ffff027224 */ /* 0x000fe400078e0003 */
[----:B-1----:R-:W-:Y:S02]  /*22c0*/  IMAD.MOV.U32 R10, RZ, RZ, R7 ;  /* 0x000000ffff0a7224 */ /* 0x002fe400078e0007 */
[----:B---3--:R-:W-:-:S08]  /*22d0*/  IMAD.MOV.U32 R12, RZ, RZ, R9 ;  /* 0x000000ffff0c7224 */ /* 0x008fd000078e0009 */
        /* <DEDUP_REMOVED lines=12> */
.L_x_1268:
[----:B------:R-:W-:Y:S05]  /*23a0*/  BSYNC.RECONVERGENT B1 ;  /* 0x0000000000017941 */ /* 0x000fea0003800200 */
.L_x_1267:
[----:B--2---:R2:W2:Y:S01]  /*23b0*/  SHFL.DOWN PT, R3, R2, 0x10, R5 ;  /* 0x0a00000002037989 */ /* 0x0044a200000e0005 */
[----:B------:R-:W-:Y:S01]  /*23c0*/  BSSY.RECONVERGENT B1, `(.L_x_1269) ;  /* 0x0000017000017945 */ /* 0x000fe20003800200 */
[----:B0-----:R-:W-:Y:S02]  /*23d0*/  IMAD.MOV.U32 R8, RZ, RZ, R2 ;  /* 0x000000ffff087224 */ /* 0x001fe400078e0002 */
[----:B---3--:R0:W3:Y:S01]  /*23e0*/  SHFL.DOWN PT, R9, R10, 0x10, R5 ;  /* 0x0a0000000a097989 */ /* 0x0080e200000e0005 */
[----:B-1----:R-:W-:Y:S02]  /*23f0*/  IMAD.MOV.U32 R7, RZ, RZ, R10 ;  /* 0x000000ffff077224 */ /* 0x002fe400078e000a */
[----:B------:R-:W-:Y:S01]  /*2400*/  IMAD.MOV.U32 R6, RZ, RZ, R12 ;  /* 0x000000ffff067224 */ /* 0x000fe200078e000c */
[----:B----4-:R0:W1:Y:S01]  /*2410*/  SHFL.DOWN PT, R11, R12, 0x10, R5 ;  /* 0x0a0000000c0b7989 */ /* 0x01006200000e0005 */
[----:B------:R-:W-:Y:S05]  /*2420*/  @P5 BRA `(.L_x_1270) ;  /* 0x0000000000405947 */ /* 0x000fea0003800000 */
[----:B--2---:R-:W-:Y:S01]  /*2430*/  FSETP.GEU.AND P0, PT, R2, R3, PT ;  /* 0x000000030200720b */ /* 0x004fe20003f0e000 */
[----:B------:R-:W-:Y:S02]  /*2440*/  IMAD.MOV.U32 R8, RZ, RZ, R3 ;  /* 0x000000ffff087224 */ /* 0x000fe400078e0003 */
[----:B---3--:R-:W-:Y:S02]  /*2450*/  IMAD.MOV.U32 R7, RZ, RZ, R9 ;  /* 0x000000ffff077224 */ /* 0x008fe400078e0009 */
[----:B-1----:R-:W-:-:S08]  /*2460*/  IMAD.MOV.U32 R6, RZ, RZ, R11 ;  /* 0x000000ffff067224 */ /* 0x002fd000078e000b */
        /* <DEDUP_REMOVED lines=12> */
.L_x_1270:
[----:B------:R-:W-:Y:S05]  /*2530*/  BSYNC.RECONVERGENT B1 ;  /* 0x0000000000017941 */ /* 0x000fea0003800200 */
.L_x_1269:
[----:B------:R-:W-:Y:S04]  /*2540*/  BSSY.RECONVERGENT B1, `(.L_x_1271) ;  /* 0x000000c000017945 */ /* 0x000fe80003800200 */
[----:B------:R-:W-:Y:S05]  /*2550*/  @P3 BRA `(.L_x_1272) ;  /* 0x0000000000283947 */ /* 0x000fea0003800000 */
[----:B------:R-:W4:Y:S01]  /*2560*/  S2R R4, SR_CgaCtaId ;  /* 0x0000000000047919 */ /* 0x000f220000008800 */
[----:B--2---:R-:W-:Y:S02]  /*2570*/  MOV R3, 0x400 ;  /* 0x0000040000037802 */ /* 0x004fe40000000f00 */
[----:B------:R-:W-:-:S04]  /*2580*/  SHF.R.U32.HI R2, RZ, 0x1, R0 ;  /* 0x00000001ff027819 */ /* 0x000fc80000011600 */
[----:B------:R-:W-:Y:S02]  /*2590*/  LOP3.LUT R2, R2, 0x1f0, RZ, 0xc0, !PT ;  /* 0x000001f002027812 */ /* 0x000fe400078ec0ff */
[----:B----4-:R-:W-:-:S05]  /*25a0*/  LEA R3, R4, R3, 0x18 ;  /* 0x0000000304037211 */ /* 0x010fca00078ec0ff */
[----:B0-----:R-:W-:Y:S02]  /*25b0*/  IMAD.IADD R5, R2, 0x1, R3 ;  /* 0x0000000102057824 */ /* 0x001fe400078e0203 */
[----:B------:R-:W-:Y:S02]  /*25c0*/  IMAD.MOV.U32 R2, RZ, RZ, R7 ;  /* 0x000000ffff027224 */ /* 0x000fe400078e0007 */
[----:B------:R-:W-:Y:S01]  /*25d0*/  IMAD.MOV.U32 R3, RZ, RZ, R6 ;  /* 0x000000ffff037224 */ /* 0x000fe200078e0006 */
[----:B------:R4:W-:Y:S04]  /*25e0*/  STS [R5+0x8], R8 ;  /* 0x0000080805007388 */ /* 0x0009e80000000800 */
[----:B------:R4:W-:Y:S02]  /*25f0*/  STS.64 [R5+0x10], R2 ;  /* 0x0000100205007388 */ /* 0x0009e40000000a00 */
.L_x_1272:
[----:B------:R-:W-:Y:S05]  /*2600*/  BSYNC.RECONVERGENT B1 ;  /* 0x0000000000017941 */ /* 0x000fea0003800200 */
.L_x_1271:
[----:B------:R-:W-:Y:S01]  /*2610*/  BAR.SYNC.DEFER_BLOCKING 0x0 ;  /* 0x0000000000007b1d */ /* 0x000fe20000010000 */
[----:B------:R-:W-:-:S13]  /*2620*/  ISETP.NE.AND P1, PT, R0, RZ, PT ;  /* 0x000000ff0000720c */ /* 0x000fda0003f25270 */
[----:B------:R-:W-:Y:S05]  /*2630*/  @P1 BRA `(.L_x_1248) ;  /* 0x0000003400801947 */ /* 0x000fea0003800000 */
[----:B------:R-:W-:Y:S01]  /*2640*/  UISETP.GE.AND UP0, UPT, UR6, 0x21, UPT ;  /* 0x000000210600788c */ /* 0x000fe2000bf06270 */
[----:B------:R-:W-:Y:S02]  /*2650*/  IMAD.MOV.U32 R0, RZ, RZ, R8 ;  /* 0x000000ffff007224 */ /* 0x000fe400078e0008 */
[----:B---3--:R-:W-:Y:S02]  /*2660*/  IMAD.MOV.U32 R9, RZ, RZ, R7 ;  /* 0x000000ffff097224 */ /* 0x008fe400078e0007 */
[----:B0-----:R-:W-:-:S04]  /*2670*/  IMAD.MOV.U32 R10, RZ, RZ, R6 ;  /* 0x000000ffff0a7224 */ /* 0x001fc800078e0006 */
[----:B------:R-:W-:Y:S05]  /*2680*/  BRA.U !UP0, `(.L_x_1273) ;  /* 0x00000001085c7547 */ /* 0x000fea000b800000 */
[----:B------:R-:W0:Y:S01]  /*2690*/  S2UR UR5, SR_CgaCtaId ;  /* 0x00000000000579c3 */ /* 0x000e220000008800 */
[----:B------:R-:W-:Y:S01]  /*26a0*/  UMOV UR4, 0x400 ;  /* 0x0000040000047882 */ /* 0x000fe20000000000 */
[----:B------:R-:W-:Y:S01]  /*26b0*/  BSSY.RECONVERGENT B1, `(.L_x_1273) ;  /* 0x0000014000017945 */ /* 0x000fe20003800200 */
[----:B0-----:R-:W-:-:S09]  /*26c0*/  ULEA UR4, UR5, UR4, 0x18 ;  /* 0x0000000405047291 */ /* 0x001fd2000f8ec0ff */
[----:B--2-4-:R-:W0:Y:S04]  /*26d0*/  LDS R3, [UR4+0x18] ;  /* 0x00001804ff037984 */ /* 0x014e280008000800 */
[----:B------:R-:W2:Y:S01]  /*26e0*/  LDS.64 R4, [UR4+0x20] ;  /* 0x00002004ff047984 */ /* 0x000ea20008000a00 */
[----:B0-----:R-:W-:Y:S01]  /*26f0*/  FSETP.GEU.AND P0, PT, R8, R3, PT ;  /* 0x000000030800720b */ /* 0x001fe20003f0e000 */
[----:B------:R-:W-:Y:S02]  /*2700*/  IMAD.MOV.U32 R0, RZ, RZ, R3 ;  /* 0x000000ffff007224 */ /* 0x000fe400078e0003 */
[----:B--2---:R-:W-:Y:S02]  /*2710*/  IMAD.MOV.U32 R9, RZ, RZ, R4 ;  /* 0x000000ffff097224 */ /* 0x004fe400078e0004 */
[----:B------:R-:W-:-:S08]  /*2720*/  IMAD.MOV.U32 R10, RZ, RZ, R5 ;  /* 0x000000ffff0a7224 */ /* 0x000fd000078e0005 */
        /* <DEDUP_REMOVED lines=12> */
.L_x_1274:
[----:B------:R-:W-:Y:S05]  /*27f0*/  BSYNC.RECONVERGENT B1 ;  /* 0x0000000000017941 */ /* 0x000fea0003800200 */
.L_x_1273:
[----:B------:R-:W-:Y:S01]  /*2800*/  UISETP.GE.AND UP0, UPT, UR6, 0x41, UPT ;  /* 0x000000410600788c */ /* 0x000fe2000bf06270 */
[----:B--2-4-:R-:W-:Y:S02]  /*2810*/  IMAD.MOV.U32 R2, RZ, RZ, R0 ;  /* 0x000000ffff027224 */ /* 0x014fe400078e0000 */
[----:B------:R-:W-:Y:S02]  /*2820*/  IMAD.MOV.U32 R5, RZ, RZ, R9 ;  /* 0x000000ffff057224 */ /* 0x000fe400078e0009 */
[----:B------:R-:W-:-:S04]  /*2830*/  IMAD.MOV.U32 R4, RZ, RZ, R10 ;  /* 0x000000ffff047224 */ /* 0x000fc800078e000a */
[----:B------:R-:W-:Y:S05]  /*2840*/  BRA.U !UP0, `(.L_x_1275) ;  /* 0x00000001085c7547 */ /* 0x000fea000b800000 */
[----:B------:R-:W0:Y:S01]  /*2850*/  S2UR UR5, SR_CgaCtaId ;  /* 0x00000000000579c3 */ /* 0x000e220000008800 */
[----:B------:R-:W-:Y:S01]  /*2860*/  UMOV UR4, 0x400 ;  /* 0x0000040000047882 */ /* 0x000fe20000000000 */
[----:B------:R-:W-:Y:S01]  /*2870*/  BSSY.RECONVERGENT B1, `(.L_x_1275) ;  /* 0x0000014000017945 */ /* 0x000fe20003800200 */
[----:B0-----:R-:W-:-:S09]  /*2880*/  ULEA UR4, UR5, UR4, 0x18 ;  /* 0x0000000405047291 */ /* 0x001fd2000f8ec0ff */
[----:B------:R-:W0:Y:S04]  /*2890*/  LDS R3, [UR4+0x28] ;  /* 0x00002804ff037984 */ /* 0x000e280008000800 */
        /* <DEDUP_REMOVED lines=17> */
.L_x_1276:
[----:B------:R-:W-:Y:S05]  /*29b0*/  BSYNC.RECONVERGENT B1 ;  /* 0x0000000000017941 */ /* 0x000fea0003800200 */
.L_x_1275:
[----:B------:R-:W-:Y:S01]  /*29c0*/  UISETP.GE.AND UP0, UPT, UR6, 0x61, UPT ;  /* 0x000000610600788c */ /* 0x000fe2000bf06270 */
[----:B------:R-:W-:Y:S02]  /*29d0*/  IMAD.MOV.U32 R0, RZ, RZ, R2 ;  /* 0x000000ffff007224 */ /* 0x000fe400078e0002 */
        /* <DEDUP_REMOVED lines=25> */
.L_x_1278:
[----:B------:R-:W-:Y:S05]  /*2b70*/  BSYNC.RECONVERGENT B1 ;  /* 0x0000000000017941 */ /* 0x000fea0003800200 */
.L_x_1277:
        /* <DEDUP_REMOVED lines=27> */
.L_x_1280:
[----:B------:R-:W-:Y:S05]  /*2d30*/  BSYNC.RECONVERGENT B1 ;  /* 0x0000000000017941 */ /* 0x000fea0003800200 */
.L_x_1279:
        /* <DEDUP_REMOVED lines=27> */
.L_x_1282:
[----:B------:R-:W-:Y:S05]  /*2ef0*/  BSYNC.RECONVERGENT B1 ;  /* 0x0000000000017941 */ /* 0x000fea0003800200 */
.L_x_1281:
        /* <DEDUP_REMOVED lines=27> */
.L_x_1284:
[----:B------:R-:W-:Y:S05]  /*30b0*/  BSYNC.RECONVERGENT B1 ;  /* 0x0000000000017941 */ /* 0x000fea0003800200 */
.L_x_1283:
[----:B------:R-:W-:Y:S01]  /*30c0*/  UISETP.GE.AND UP0, UPT, UR6, 0xe1, UPT ;  /* 0x000000e10600788c */ /* 0x000fe2000bf06270 */
[----:B------:R-:W-:Y:S02]  /*30d0*/  IMAD.MOV.U32 R8, RZ, RZ, R2 ;  /* 0x000000ffff087224 */ /* 0x000fe400078e0002 */
[----:B------:R-:W-:Y:S02]  /*30e0*/  IMAD.MOV.U32 R7, RZ, RZ, R5 ;  /* 0x000000ffff077224 */ /* 0x000fe400078e0005 */
[----:B------:R-:W-:-:S04]  /*30f0*/  IMAD.MOV.U32 R6, RZ, RZ, R4 ;  /* 0x000000ffff067224 */ /* 0x000fc800078e0004 */
[----:B------:R-:W-:Y:S05]  /*3100*/  BRA.U !UP0, `(.L_x_1248) ;  /* 0x0000002908cc7547 */ /* 0x000fea000b800000 */
[----:B------:R-:W0:Y:S01]  /*3110*/  S2UR UR5, SR_CgaCtaId ;  /* 0x00000000000579c3 */ /* 0x000e220000008800 */
[----:B------:R-:W-:Y:S02]  /*3120*/  UMOV UR4, 0x400 ;  /* 0x0000040000047882 */ /* 0x000fe40000000000 */
[----:B0-----:R-:W-:-:S09]  /*3130*/  ULEA UR4, UR5, UR4, 0x18 ;  /* 0x0000000405047291 */ /* 0x001fd2000f8ec0ff */
[----:B------:R-:W0:Y:S04]  /*3140*/  LDS R3, [UR4+0x78] ;  /* 0x00007804ff037984 */ /* 0x000e280008000800 */
[----:B-1----:R-:W1:Y:S01]  /*3150*/  LDS.64 R10, [UR4+0x80] ;  /* 0x00008004ff0a7984 */ /* 0x002e620008000a00 */
[----:B0-----:R-:W-:Y:S01]  /*3160*/  FSETP.GEU.AND P0, PT, R2, R3, PT ;  /* 0x000000030200720b */ /* 0x001fe20003f0e000 */
[----:B------:R-:W-:Y:S02]  /*3170*/  IMAD.MOV.U32 R8, RZ, RZ, R3 ;  /* 0x000000ffff087224 */ /* 0x000fe400078e0003 */
[----:B-1----:R-:W-:Y:S02]  /*3180*/  IMAD.MOV.U32 R7, RZ, RZ, R10 ;  /* 0x000000ffff077224 */ /* 0x002fe400078e000a */
        /* <DEDUP_REMOVED lines=15> */
.L_x_1216:
[----:B------:R-:W1:Y:S01]  /*3280*/  S2R R0, SR_TID.X ;  /* 0x0000000000007919 */ /* 0x000e620000002100 */
[----:B------:R-:W1:Y:S02]  /*3290*/  LDC.64 R2, c[0x0][0x380] ;  /* 0x0000e000ff027b82 */ /* 0x000e640000000a00 */
[----:B-1----:R-:W-:-:S05]  /*32a0*/  IMAD.WIDE.U32 R2, R0, 0x10, R2 ;  /* 0x0000001000027825 */ /* 0x002fca00078e0002 */
[----:B0-----:R-:W2:Y:S04]  /*32b0*/  LDG.E.CONSTANT R11, desc[UR10][R2.64] ;  /* 0x0000000a020b7981 */ /* 0x001ea8000c1e9900 */
[----:B------:R-:W2:Y:S04]  /*32c0*/  LDG.E.CONSTANT R6, desc[UR10][R2.64+0x1000] ;  /* 0x0010000a02067981 */ /* 0x000ea8000c1e9900 */
[----:B------:R-:W3:Y:S04]  /*32d0*/  LDG.E.64.CONSTANT R4, desc[UR10][R2.64+0x8] ;  /* 0x0000080a02047981 */ /* 0x000ee8000c1e9b00 */
[----:B------:R-:W3:Y:S04]  /*32e0*/  LDG.E.64.CONSTANT R16, desc[UR10][R2.64+0x1008] ;  /* 0x0010080a02107981 */ /* 0x000ee8000c1e9b00 */
[----:B------:R-:W4:Y:S04]  /*32f0*/  LDG.E.CONSTANT R7, desc[UR10][R2.64+0x2000] ;  /* 0x0020000a02077981 */ /* 0x000f28000c1e9900 */
[----:B------:R-:W5:Y:S04]  /*3300*/  LDG.E.64.CONSTANT R14, desc[UR10][R2.64+0x2008] ;  /* 0x0020080a020e7981 */ /* 0x000f68000c1e9b00 */
[----:B------:R-:W5:Y:S04]  /*3310*/  LDG.E.CONSTANT R10, desc[UR10][R2.64+0x3000] ;  /* 0x0030000a020a7981 */ /* 0x000f68000c1e9900 */
[----:B------:R-:W5:Y:S04]  /*3320*/  LDG.E.64.CONSTANT R12, desc[UR10][R2.64+0x3008] ;  /* 0x0030080a020c7981 */ /* 0x000f68000c1e9b00 */
[----:B------:R-:W5:Y:S04]  /*3330*/  LDG.E.CONSTANT R26, desc[UR10][R2.64+0x4000] ;  /* 0x0040000a021a7981 */ /* 0x000f68000c1e9900 */
[----:B------:R0:W5:Y:S01]  /*3340*/  LDG.E.64.CONSTANT R8, desc[UR10][R2.64+0x4008] ;  /* 0x0040080a02087981 */ /* 0x000162000c1e9b00 */
[----:B------:R-:W-:Y:S01]  /*3350*/  UISETP.GE.U32.AND UP0, UPT, UR8, 0xa00, UPT ;  /* 0x00000a000800788c */ /* 0x000fe2000bf06070 */
[----:B0-----:R-:W-:-:S02]  /*3360*/  IMAD.MOV.U32 R3, RZ, RZ, 0x500 ;  /* 0x00000500ff037424 */ /* 0x001fc400078e00ff */
[----:B------:R-:W-:Y:S01]  /*3370*/  IMAD.MOV.U32 R2, RZ, RZ, RZ ;  /* 0x000000ffff027224 */ /* 0x000fe200078e00ff */
[----:B--2---:R-:W-:-:S13]  /*3380*/  FSETP.GEU.AND P1, PT, R11, R6, PT ;  /* 0x000000060b00720b */ /* 0x004fda0003f2e000 */
[----:B---3--:R-:W-:-:S04]  /*3390*/  @P1 ISETP.GE.U32.AND P0, PT, R4, R16, PT ;  /* 0x000000100400120c */ /* 0x008fc80003f06070 */
[----:B------:R-:W-:-:S04]  /*33a0*/  @P1 ISETP.GE.AND.EX P0, PT, R5, R17, PT, P0 ;  /* 0x000000110500120c */ /* 0x000fc80003f06300 */
[----:B------:R-:W-:-:S04]  /*33b0*/  @P1 FSETP.LT.OR P0, PT, R6, R11, !P0 ;  /* 0x0000000b0600120b */ /* 0x000fc80004701400 */
[----:B------:R-:W-:Y:S02]  /*33c0*/  @P1 FSEL R6, R11, R6, P0 ;  /* 0x000000060b061208 */ /* 0x000fe40000000000 */
[----:B------:R-:W-:Y:S02]  /*33d0*/  @P1 SEL R16, R4, R16, P0 ;  /* 0x0000001004101207 */ /* 0x000fe40000000000 */
[----:B----4-:R-:W-:Y:S02]  /*33e0*/  FSETP.GEU.AND P2, PT, R6, R7, PT ;  /* 0x000000070600720b */ /* 0x010fe40003f4e000 */
[----:B------:R-:W-:-:S11]  /*33f0*/  @P1 SEL R17, R5, R17, P0 ;  /* 0x0000001105111207 */ /* 0x000fd60000000000 */
[----:B-----5:R-:W-:-:S04]  /*3400*/  @P2 ISETP.GE.U32.AND P0, PT, R16, R14, PT ;  /* 0x0000000e1000220c */ /* 0x020fc80003f06070 */
[----:B------:R-:W-:-:S04]  /*3410*/  @P2 ISETP.GE.AND.EX P0, PT, R17, R15, PT, P0 ;  /* 0x0000000f1100220c */ /* 0x000fc80003f06300 */
[----:B------:R-:W-:-:S04]  /*3420*/  @P2 FSETP.LT.OR P0, PT, R7, R6, !P0 ;  /* 0x000000060700220b */ /* 0x000fc80004701400 */
[----:B------:R-:W-:Y:S02]  /*3430*/  @P2 FSEL R7, R6, R7, P0 ;  /* 0x0000000706072208 */ /* 0x000fe40000000000 */
[----:B------:R-:W-:Y:S02]  /*3440*/  @P2 SEL R14, R16, R14, P0 ;  /* 0x0000000e100e2207 */ /* 0x000fe40000000000 */
[----:B------:R-:W-:Y:S02]  /*3450*/  FSETP.GEU.AND P1, PT, R7, R10, PT ;  /* 0x0000000a0700720b */ /* 0x000fe40003f2e000 */
[----:B------:R-:W-:-:S11]  /*3460*/  @P2 SEL R15, R17, R15, P0 ;  /* 0x0000000f110f2207 */ /* 0x000fd60000000000 */
[----:B------:R-:W-:-:S04]  /*3470*/  @P1 ISETP.GE.U32.AND P0, PT, R14, R12, PT ;  /* 0x0000000c0e00120c */ /* 0x000fc80003f06070 */
        /* <DEDUP_REMOVED lines=11> */
[----:B------:R-:W-:Y:S01]  /*3530*/  @P2 SEL R9, R13, R9, P0 ;  /* 0x000000090d092207 */ /* 0x000fe20000000000 */
[----:B------:R-:W-:Y:S06]  /*3540*/  BRA.U !UP0, `(.L_x_1285) ;  /* 0x0000000908dc7547 */ /* 0x000fec000b800000 */
[----:B------:R-:W-:Y:S01]  /*3550*/  UIADD3 UR9, UP0, UPT, UR8, -0xa00, URZ ;  /* 0xfffff60008097890 */ /* 0x000fe2000ff1e0ff */
[----:B------:R-:W-:Y:S02]  /*3560*/  IMAD.MOV.U32 R3, RZ, RZ, 0x500 ;  /* 0x00000500ff037424 */ /* 0x000fe400078e00ff */
[----:B------:R-:W-:Y:S01]  /*3570*/  IMAD.MOV.U32 R2, RZ, RZ, RZ ;  /* 0x000000ffff027224 */ /* 0x000fe200078e00ff */
[----:B------:R-:W-:Y:S02]  /*3580*/  ULEA.HI.X.SX32 UR8, UR8, 0xffffffff, 0x1, UP0 ;  /* 0xffffffff08087891 */ /* 0x000fe400080f0eff */
[----:B------:R-:W-:Y:S02]  /*3590*/  UIMAD.WIDE.U32 UR12, UR9, -0x33333333, URZ ;  /* 0xcccccccd090c78a5 */ /* 0x000fe4000f8e00ff */
[----:B------:R-:W-:Y:S02]  /*35a0*/  UIMAD.WIDE.U32 UR4, UR8, -0x33333333, URZ ;  /* 0xcccccccd080478a5 */ /* 0x000fe4000f8e00ff */
[----:B------:R-:W-:-:S02]  /*35b0*/  UISETP.GE.U32.AND UP1, UPT, UR9, 0x500, UPT ;  /* 0x000005000900788c */ /* 0x000fc4000bf26070 */
[----:B------:R-:W-:Y:S02]  /*35c0*/  UIMAD.WIDE.U32 UR4, UP0, UR9, -0x33333334, UR4 ;  /* 0xcccccccc090478a5 */ /* 0x000fe4000f800004 */
[----:B------:R-:W-:Y:S02]  /*35d0*/  UISETP.GE.U32.AND.EX UP1, UPT, UR8, URZ, UPT, UP1 ;  /* 0x000000ff0800728c */ /* 0x000fe4000bf26110 */
[----:B------:R-:W-:Y:S02]  /*35e0*/  UIADD3.X UR7, UPT, UPT, URZ, URZ, URZ, UP0, !UPT ;  /* 0x000000ffff077290 */ /* 0x000fe400087fe4ff */
[----:B------:R-:W-:Y:S01]  /*35f0*/  UIADD3 URZ, UP0, UPT, UR13, UR4, URZ ;  /* 0x000000040dff7290 */ /* 0x000fe2000ff1e0ff */
[----:B------:R-:W-:-:S03]  /*3600*/  UMOV UR6, UR5 ;  /* 0x0000000500067c82 */ /* 0x000fc60008000000 */
[----:B------:R-:W-:-:S04]  /*3610*/  UIMAD.WIDE.U32.X UR4, UR8, -0x33333334, UR6, UP0 ;  /* 0xcccccccc080478a5 */ /* 0x000fc800080e0406 */
[----:B------:R-:W-:-:S04]  /*3620*/  USHF.R.U64 UR6, UR4, 0xa, UR5 ;  /* 0x0000000a04067899 */ /* 0x000fc80008001205 */
[----:B------:R-:W-:-:S04]  /*3630*/  ULOP3.LUT UR7, UR6, 0x1, URZ, 0xc0, !UPT ;  /* 0x0000000106077892 */ /* 0x000fc8000f8ec0ff */
[----:B------:R-:W-:-:S04]  /*3640*/  UISETP.NE.U32.AND UP0, UPT, UR7, 0x1, UPT ;  /* 0x000000010700788c */ /* 0x000fc8000bf05070 */
[----:B------:R-:W-:Y:S01]  /*3650*/  UISETP.NE.U32.AND.EX UP0, UPT, URZ, URZ, UPT, UP0 ;  /* 0x000000ffff00728c */ /* 0x000fe2000bf05100 */
[----:B------:R-:W-:Y:S10]  /*3660*/  BRA.U !UP1, `(.L_x_1286) ;  /* 0x0000000509b87547 */ /* 0x000ff4000b800000 */
        /* <DEDUP_REMOVED lines=11> */
.L_x_1287:
[----:B------:R-:W2:Y:S04]  /*3720*/  LDG.E.CONSTANT R25, desc[UR10][R28.64+-0x9008] ;  /* 0xff6ff80a1c197981 */ /* 0x000ea8000c1e9900 */
[----:B------:R-:W3:Y:S04]  /*3730*/  LDG.E.64.CONSTANT R22, desc[UR10][R28.64+-0x9000] ;  /* 0xff70000a1c167981 */ /* 0x000ee8000c1e9b00 */
[----:B------:R-:W4:Y:S04]  /*3740*/  LDG.E.CONSTANT R27, desc[UR10][R28.64+-0x8008] ;  /* 0xff7ff80a1c1b7981 */ /* 0x000f28000c1e9900 */
[----:B------:R-:W5:Y:S04]  /*3750*/  LDG.E.64.CONSTANT R10, desc[UR10][R28.64+-0x8000] ;  /* 0xff80000a1c0a7981 */ /* 0x000f68000c1e9b00 */
[----:B------:R-:W5:Y:S04]  /*3760*/  LDG.E.CONSTANT R4, desc[UR10][R28.64+-0x7008] ;  /* 0xff8ff80a1c047981 */ /* 0x000f68000c1e9900 */
        /* <DEDUP_REMOVED lines=8> */
[----:B------:R-:W5:Y:S01]  /*37f0*/  LDG.E.64.CONSTANT R20, desc[UR10][R28.64+-0x3000] ;  /* 0xffd0000a1c147981 */ /* 0x000f62000c1e9b00 */
[----:B--2---:R-:W-:-:S13]  /*3800*/  FSETP.GEU.AND P1, PT, R26, R25, PT ;  /* 0x000000191a00720b */ /* 0x004fda0003f2e000 */
[----:B---3--:R-:W-:-:S04]  /*3810*/  @P1 ISETP.GE.U32.AND P0, PT, R8, R22, PT ;  /* 0x000000160800120c */ /* 0x008fc80003f06070 */
[----:B------:R-:W-:-:S04]  /*3820*/  @P1 ISETP.GE.AND.EX P0, PT, R9, R23, PT, P0 ;  /* 0x000000170900120c */ /* 0x000fc80003f06300 */
[----:B------:R-:W-:-:S04]  /*3830*/  @P1 FSETP.LT.OR P0, PT, R25, R26, !P0 ;  /* 0x0000001a1900120b */ /* 0x000fc80004701400 */
[----:B------:R-:W-:Y:S02]  /*3840*/  @P1 FSEL R25, R26, R25, P0 ;  /* 0x000000191a191208 */ /* 0x000fe40000000000 */
[----:B------:R-:W-:Y:S01]  /*3850*/  @P1 SEL R22, R8, R22, P0 ;  /* 0x0000001608161207 */ /* 0x000fe20000000000 */
[----:B------:R-:W2:Y:S01]  /*3860*/  LDG.E.CONSTANT R26, desc[UR10][R28.64+-0x8] ;  /* 0xfffff80a1c1a7981 */ /* 0x000ea2000c1e9900 */
[----:B----4-:R-:W-:Y:S02]  /*3870*/  FSETP.GEU.AND P2, PT, R25, R27, PT ;  /* 0x0000001b1900720b */ /* 0x010fe40003f4e000 */
[----:B------:R-:W-:Y:S02]  /*3880*/  @P1 SEL R23, R9, R23, P0 ;  /* 0x0000001709171207 */ /* 0x000fe40000000000 */
[----:B------:R0:W3:Y:S09]  /*3890*/  LDG.E.64.CONSTANT R8, desc[UR10][R28.64] ;  /* 0x0000000a1c087981 */ /* 0x0000f2000c1e9b00 */
[----:B-----5:R-:W-:-:S04]  /*38a0*/  @P2 ISETP.GE.U32.AND P0, PT, R22, R10, PT ;  /* 0x0000000a1600220c */ /* 0x020fc80003f06070 */
[----:B------:R-:W-:-:S04]  /*38b0*/  @P2 ISETP.GE.AND.EX P0, PT, R23, R11, PT, P0 ;  /* 0x0000000b1700220c */ /* 0x000fc80003f06300 */
[----:B------:R-:W-:-:S04]  /*38c0*/  @P2 FSETP.LT.OR P0, PT, R27, R25, !P0 ;  /* 0x000000191b00220b */ /* 0x000fc80004701400 */
[----:B------:R-:W-:Y:S02]  /*38d0*/  @P2 FSEL R27, R25, R27, P0 ;  /* 0x0000001b191b2208 */ /* 0x000fe40000000000 */
[----:B------:R-:W4:Y:S02]  /*38e0*/  LDG.E.CONSTANT R25, desc[UR10][R28.64+-0x2008] ;  /* 0xffdff80a1c197981 */ /* 0x000f24000c1e9900 */
[----:B------:R-:W-:Y:S02]  /*38f0*/  FSETP.GEU.AND P1, PT, R27, R4, PT ;  /* 0x000000041b00720b */ /* 0x000fe40003f2e000 */
[----:B------:R-:W-:Y:S02]  /*3900*/  @P2 SEL R10, R22, R10, P0 ;  /* 0x0000000a160a2207 */ /* 0x000fe40000000000 */
[----:B------:R-:W-:Y:S02]  /*3910*/  @P2 SEL R11, R23, R11, P0 ;  /* 0x0000000b170b2207 */ /* 0x000fe40000000000 */
[----:B------:R-:W5:Y:S07]  /*3920*/  LDG.E.64.CONSTANT R22, desc[UR10][R28.64+-0x2000] ;  /* 0xffe0000a1c167981 */ /* 0x000f6e000c1e9b00 */
[----:B------:R-:W-:-:S04]  /*3930*/  @P1 ISETP.GE.U32.AND P0, PT, R10, R12, PT ;  /* 0x0000000c0a00120c */ /* 0x000fc80003f06070 */
[----:B------:R-:W-:-:S04]  /*3940*/  @P1 ISETP.GE.AND.EX P0, PT, R11, R13, PT, P0 ;  /* 0x0000000d0b00120c */ /* 0x000fc80003f06300 */
[----:B------:R-:W-:-:S04]  /*3950*/  @P1 FSETP.LT.OR P0, PT, R4, R27, !P0 ;  /* 0x0000001b0400120b */ /* 0x000fc80004701400 */
[----:B------:R-:W-:Y:S02]  /*3960*/  @P1 FSEL R4, R27, R4, P0 ;  /* 0x000000041b041208 */ /* 0x000fe40000000000 */
[----:B------:R-:W2:Y:S01]  /*3970*/  LDG.E.CONSTANT R27, desc[UR10][R28.64+-0x1008] ;  /* 0xffeff80a1c1b7981 */ /* 0x000ea2000c1e9900 */
[----:B------:R-:W-:Y:S02]  /*3980*/  @P1 SEL R12, R10, R12, P0 ;  /* 0x0000000c0a0c1207 */ /* 0x000fe40000000000 */
[----:B------:R-:W-:Y:S02]  /*3990*/  @P1 SEL R13, R11, R13, P0 ;  /* 0x0000000d0b0d1207 */ /* 0x000fe40000000000 */
[----:B------:R-:W3:Y:S01]  /*39a0*/  LDG.E.64.CONSTANT R10, desc[UR10][R28.64+-0x1000] ;  /* 0xfff0000a1c0a7981 */ /* 0x000ee2000c1e9b00 */
[----:B------:R-:W-:-:S13]  /*39b0*/  FSETP.GEU.AND P2, PT, R4, R5, PT ;  /* 0x000000050400720b */ /* 0x000fda0003f4e000 */
[----:B------:R-:W-:-:S04]  /*39c0*/  @P2 ISETP.GE.U32.AND P0, PT, R12, R14, PT ;  /* 0x0000000e0c00220c */ /* 0x000fc80003f06070 */
[----:B------:R-:W-:-:S04]  /*39d0*/  @P2 ISETP.GE.AND.EX P0, PT, R13, R15, PT, P0 ;  /* 0x0000000f0d00220c */ /* 0x000fc80003f06300 */
[----:B------:R-:W-:-:S04]  /*39e0*/  @P2 FSETP.LT.OR P0, PT, R5, R4, !P0 ;  /* 0x000000040500220b */ /* 0x000fc80004701400 */
[----:B------:R-:W-:-:S04]  /*39f0*/  @P2 FSEL R5, R4, R5, P0 ;  /* 0x0000000504052208 */ /* 0x000fc80000000000 */
[----:B------:R-:W-:Y:S02]  /*3a00*/  FSETP.GEU.AND P1, PT, R5, R6, PT ;  /* 0x000000060500720b */ /* 0x000fe40003f2e000 */
[----:B------:R-:W-:Y:S02]  /*3a10*/  @P2 SEL R14, R12, R14, P0 ;  /* 0x0000000e0c0e2207 */ /* 0x000fe40000000000 */
[----:B------:R-:W-:-:S09]  /*3a20*/  @P2 SEL R15, R13, R15, P0 ;  /* 0x0000000f0d0f2207 */ /* 0x000fd20000000000 */
        /* <DEDUP_REMOVED lines=17> */
[----:B------:R-:W-:Y:S02]  /*3b40*/  @P1 FSEL R24, R7, R24, P0 ;  /* 0x0000001807181208 */ /* 0x000fe40000000000 */
[----:B------:R-:W-:Y:S02]  /*3b50*/  @P1 SEL R20, R18, R20, P0 ;  /* 0x0000001412141207 */ /* 0x000fe40000000000 */
[----:B------:R-:W-:Y:S01]  /*3b60*/  @P1 SEL R21, R19, R21, P0 ;  /* 0x0000001513151207 */ /* 0x000fe20000000000 */
[----:B------:R-:W-:-:S04]  /*3b70*/  UIADD3 UR4, UP1, UPT, UR4, -0x2, URZ ;  /* 0xfffffffe04047890 */ /* 0x000fc8000ff3e0ff */
[----:B------:R-:W-:Y:S02]  /*3b80*/  UIADD3.X UR5, UPT, UPT, UR5, -0x1, URZ, UP1, !UPT ;  /* 0xffffffff05057890 */ /* 0x000fe40008ffe4ff */
[----:B------:R-:W-:-:S04]  /*3b90*/  UISETP.NE.U32.AND UP1, UPT, UR4, URZ, UPT ;  /* 0x000000ff0400728c */ /* 0x000fc8000bf25070 */
[----:B------:R-:W-:Y:S01]  /*3ba0*/  UISETP.NE.AND.EX UP1, UPT, UR5, URZ, UPT, UP1 ;  /* 0x000000ff0500728c */ /* 0x000fe2000bf25310 */
[----:B----4-:R-:W-:-:S13]  /*3bb0*/  FSETP.GEU.AND P2, PT, R24, R25, PT ;  /* 0x000000191800720b */ /* 0x010fda0003f4e000 */
[----:B-----5:R-:W-:-:S04]  /*3bc0*/  @P2 ISETP.GE.U32.AND P0, PT, R20, R22, PT ;  /* 0x000000161400220c */ /* 0x020fc80003f06070 */
[----:B------:R-:W-:-:S04]  /*3bd0*/  @P2 ISETP.GE.AND.EX P0, PT, R21, R23, PT, P0 ;  /* 0x000000171500220c */ /* 0x000fc80003f06300 */
[----:B------:R-:W-:-:S04]  /*3be0*/  @P2 FSETP.LT.OR P0, PT, R25, R24, !P0 ;  /* 0x000000181900220b */ /* 0x000fc80004701400 */
[----:B------:R-:W-:-:S04]  /*3bf0*/  @P2 FSEL R25, R24, R25, P0 ;  /* 0x0000001918192208 */ /* 0x000fc80000000000 */
[----:B--2---:R-:W-:Y:S02]  /*3c00*/  FSETP.GEU.AND P3, PT, R25, R27, PT ;  /* 0x0000001b1900720b */ /* 0x004fe40003f6e000 */
[----:B------:R-:W-:Y:S02]  /*3c10*/  @P2 SEL R22, R20, R22, P0 ;  /* 0x0000001614162207 */ /* 0x000fe40000000000 */
[----:B------:R-:W-:-:S09]  /*3c20*/  @P2 SEL R23, R21, R23, P0 ;  /* 0x0000001715172207 */ /* 0x000fd20000000000 */
[----:B---3--:R-:W-:-:S04]  /*3c30*/  @P3 ISETP.GE.U32.AND P0, PT, R22, R10, PT ;  /* 0x0000000a1600320c */ /* 0x008fc80003f06070 */
[----:B------:R-:W-:-:S04]  /*3c40*/  @P3 ISETP.GE.AND.EX P0, PT, R23, R11, PT, P0 ;  /* 0x0000000b1700320c */ /* 0x000fc80003f06300 */
[----:B------:R-:W-:-:S04]  /*3c50*/  @P3 FSETP.LT.OR P0, PT, R27, R25, !P0 ;  /* 0x000000191b00320b */ /* 0x000fc80004701400 */
[----:B------:R-:W-:-:S04]  /*3c60*/  @P3 FSEL R27, R25, R27, P0 ;  /* 0x0000001b191b3208 */ /* 0x000fc80000000000 */
[----:B------:R-:W-:Y:S02]  /*3c70*/  FSETP.GEU.AND P1, PT, R27, R26, PT ;  /* 0x0000001a1b00720b */ /* 0x000fe40003f2e000 */
[----:B------:R-:W-:Y:S02]  /*3c80*/  @P3 SEL R10, R22, R10, P0 ;  /* 0x0000000a160a3207 */ /* 0x000fe40000000000 */
[----:B------:R-:W-:Y:S02]  /*3c90*/  @P3 SEL R11, R23, R11, P0 ;  /* 0x0000000b170b3207 */ /* 0x000fe40000000000 */
[----:B0-----:R-:W-:-:S07]  /*3ca0*/  IADD3 R28, P3, PT, R28, 0xa000, RZ ;  /* 0x0000a0001c1c7810 */ /* 0x001fce0007f7e0ff */
[----:B------:R-:W-:-:S04]  /*3cb0*/  @P1 ISETP.GE.U32.AND P0, PT, R10, R8, PT ;  /* 0x000000080a00120c */ /* 0x000fc80003f06070 */
[----:B------:R-:W-:Y:S02]  /*3cc0*/  @P1 ISETP.GE.AND.EX P0, PT, R11, R9, PT, P0 ;  /* 0x000000090b00120c */ /* 0x000fe40003f06300 */
[----:B------:R-:W-:Y:S02]  /*3cd0*/  IADD3 R3, P2, PT, R3, 0xa00, RZ ;  /* 0x00000a0003037810 */ /* 0x000fe40007f5e0ff */
[----:B------:R-:W-:Y:S01]  /*3ce0*/  @P1 FSETP.LT.OR P0, PT, R26, R27, !P0 ;  /* 0x0000001b1a00120b */ /* 0x000fe20004701400 */
[----:B------:R-:W-:Y:S02]  /*3cf0*/  IMAD.X R29, RZ, RZ, R29, P3 ;  /* 0x000000ffff1d7224 */ /* 0x000fe400018e061d */
[----:B------:R-:W-:Y:S01]  /*3d00*/  IMAD.X R2, RZ, RZ, R2, P2 ;  /* 0x000000ffff027224 */ /* 0x000fe200010e0602 */
[----:B------:R-:W-:Y:S02]  /*3d10*/  @P1 FSEL R26, R27, R26, P0 ;  /* 0x0000001a1b1a1208 */ /* 0x000fe40000000000 */
[----:B------:R-:W-:-:S02]  /*3d20*/  @P1 SEL R8, R10, R8, P0 ;  /* 0x000000080a081207 */ /* 0x000fc40000000000 */
[----:B------:R-:W-:Y:S01]  /*3d30*/  @P1 SEL R9, R11, R9, P0 ;  /* 0x000000090b091207 */ /* 0x000fe20000000000 */
[----:B------:R-:W-:Y:S06]  /*3d40*/  BRA.U UP1, `(.L_x_1287) ;  /* 0xfffffff901747547 */ /* 0x000fec000b83ffff */
.L_x_1286:
[----:B------:R-:W-:Y:S05]  /*3d50*/  BRA.U !UP0, `(.L_x_1285) ;  /* 0x0000000108d87547 */ /* 0x000fea000b800000 */
[----:B------:R-:W0:Y:S02]  /*3d60*/  LDC.64 R4, c[0x0][0x380] ;  /* 0x0000e000ff047b82 */ /* 0x000e240000000a00 */
[----:B0-----:R-:W-:-:S03]  /*3d70*/  IMAD.WIDE.U32 R4, R0, 0x10, R4 ;  /* 0x0000001000047825 */ /* 0x001fc600078e0004 */
[----:B------:R-:W-:-:S04]  /*3d80*/  LEA R14, P0, R3, R4, 0x4 ;  /* 0x00000004030e7211 */ /* 0x000fc800078020ff */
[----:B------:R-:W-:-:S05]  /*3d90*/  LEA.HI.X R15, R3, R5, R2, 0x4, P0 ;  /* 0x00000005030f7211 */ /* 0x000fca00000f2402 */
        /* <DEDUP_REMOVED lines=38> */
[----:B------:R-:W-:Y:S02]  /*4000*/  @P2 SEL R13, R5, R13, P0 ;  /* 0x0000000d050d2207 */ /* 0x000fe40000000000 */
[----:B------:R-:W-:-:S05]  /*4010*/  IADD3 R3, P2, PT, R3, 0x500, RZ ;  /* 0x0000050003037810 */ /* 0x000fca0007f5e0ff */
[----:B------:R-:W-:-:S04]  /*4020*/  IMAD.X R2, RZ, RZ, R2, P2 ;  /* 0x000000ffff027224 */ /* 0x000fc800010e0602 */
[----:B------:R-:W-:-:S04]  /*4030*/  @P1 ISETP.GE.U32.AND P0, PT, R12, R16, PT ;  /* 0x000000100c00120c */ /* 0x000fc80003f06070 */
[----:B------:R-:W-:-:S04]  /*4040*/  @P1 ISETP.GE.AND.EX P0, PT, R13, R17, PT, P0 ;  /* 0x000000110d00120c */ /* 0x000fc80003f06300 */
[----:B------:R-:W-:-:S04]  /*4050*/  @P1 FSETP.LT.OR P0, PT, R23, R20, !P0 ;  /* 0x000000141700120b */ /* 0x000fc80004701400 */
[----:B------:R-:W-:Y:S02]  /*4060*/  @P1 SEL R16, R12, R16, P0 ;  /* 0x000000100c101207 */ /* 0x000fe40000000000 */
[----:B------:R-:W-:Y:S02]  /*4070*/  @P1 SEL R17, R13, R17, P0 ;  /* 0x000000110d111207 */ /* 0x000fe40000000000 */
[----:B------:R-:W-:Y:S01]  /*4080*/  @P1 FSEL R23, R20, R23, P0 ;  /* 0x0000001714171208 */ /* 0x000fe20000000000 */
[----:B------:R-:W-:Y:S02]  /*4090*/  IMAD.MOV.U32 R8, RZ, RZ, R16 ;  /* 0x000000ffff087224 */ /* 0x000fe400078e0010 */
[----:B------:R-:W-:Y:S02]  /*40a0*/  IMAD.MOV.U32 R9, RZ, RZ, R17 ;  /* 0x000000ffff097224 */ /* 0x000fe400078e0011 */
[----:B------:R-:W-:-:S07]  /*40b0*/  IMAD.MOV.U32 R26, RZ, RZ, R23 ;  /* 0x000000ffff1a7224 */ /* 0x000fce00078e0017 */
.L_x_1285:
        /* <DEDUP_REMOVED lines=25> */
.L_x_1294:
[----:B------:R-:W-:-:S05]  /*4250*/  IMAD.MOV.U32 R10, RZ, RZ, R13 ;  /* 0x000000ffff0a7224 */ /* 0x000fca00078e000d */
[----:B------:R-:W2:Y:S04]  /*4260*/  LDG.E.CONSTANT R16, desc[UR10][R10.64] ;  /* 0x0000000a0a107981 */ /* 0x000ea8000c1e9900 */
[----:B------:R-:W3:Y:S01]  /*4270*/  LDG.E.64.CONSTANT R6, desc[UR10][R10.64+0x8] ;  /* 0x0000080a0a067981 */ /* 0x000ee2000c1e9b00 */
[----:B------:R-:W-:Y:S01]  /*4280*/  VIADD R12, R12, 0x1 ;  /* 0x000000010c0c7836 */ /* 0x000fe20000000000 */
[----:B------:R-:W-:Y:S01]  /*4290*/  BSSY.RECONVERGENT B3, `(.L_x_1292) ;  /* 0x0000016000037945 */ /* 0x000fe20003800200 */
[----:B------:R-:W-:Y:S01]  /*42a0*/  IMAD.MOV.U32 R17, RZ, RZ, R8 ;  /* 0x000000ffff117224 */ /* 0x000fe200078e0008 */
        /* <DEDUP_REMOVED lines=20> */
.L_x_1293:
[----:B------:R-:W-:Y:S05]  /*43f0*/  BSYNC.RECONVERGENT B3 ;  /* 0x0000000000037941 */ /* 0x000fea0003800200 */
.L_x_1292:
[----:B------:R-:W-:Y:S02]  /*4400*/  IMAD.X R11, RZ, RZ, R11, P3 ;  /* 0x000000ffff0b7224 */ /* 0x000fe400018e060b */
[----:B------:R-:W-:Y:S01]  /*4410*/  VIADD R4, R4, 0x100 ;  /* 0x0000010004047836 */ /* 0x000fe20000000000 */
[----:B------:R-:W-:Y:S06]  /*4420*/  @P2 BRA `(.L_x_1294) ;  /* 0xfffffffc00882947 */ /* 0x000fec000383ffff */
.L_x_1291:
[----:B------:R-:W-:Y:S05]  /*4430*/  BSYNC.RECONVERGENT B2 ;  /* 0x0000000000027941 */ /* 0x000fea0003800200 */
.L_x_1290:
        /* <DEDUP_REMOVED lines=9> */
.L_x_1303:
[----:B------:R-:W2:Y:S04]  /*44d0*/  LDG.E.CONSTANT R17, desc[UR10][R10.64+-0x3008] ;  /* 0xffcff80a0a117981 */ /* 0x000ea8000c1e9900 */
[----:B------:R-:W3:Y:S04]  /*44e0*/  LDG.E.64.CONSTANT R14, desc[UR10][R10.64+-0x3000] ;  /* 0xffd0000a0a0e7981 */ /* 0x000ee8000c1e9b00 */
[----:B------:R0:W5:Y:S04]  /*44f0*/  LDG.E.CONSTANT R23, desc[UR10][R10.64+-0x2008] ;  /* 0xffdff80a0a177981 */ /* 0x000168000c1e9900 */
        /* <DEDUP_REMOVED lines=22> */
.L_x_1296:
[----:B------:R-:W-:Y:S05]  /*4660*/  BSYNC.RECONVERGENT B2 ;  /* 0x0000000000027941 */ /* 0x000fea0003800200 */
.L_x_1295:
        /* <DEDUP_REMOVED lines=17> */
.L_x_1298:
[----:B------:R-:W-:Y:S05]  /*4780*/  BSYNC.RECONVERGENT B2 ;  /* 0x0000000000027941 */ /* 0x000fea0003800200 */
.L_x_1297:
        /* <DEDUP_REMOVED lines=17> */
.L_x_1300:
[----:B------:R-:W-:Y:S05]  /*48a0*/  BSYNC.RECONVERGENT B2 ;  /* 0x0000000000027941 */ /* 0x000fea0003800200 */
.L_x_1299:
        /* <DEDUP_REMOVED lines=17> */
.L_x_1302:
[----:B------:R-:W-:Y:S05]  /*49c0*/  BSYNC.RECONVERGENT B2 ;  /* 0x0000000000027941 */ /* 0x000fea0003800200 */
.L_x_1301:
[----:B------:R-:W-:Y:S01]  /*49d0*/  VIADD R4, R4, 0x400 ;  /* 0x0000040004047836 */ /* 0x000fe20000000000 */
[----:B------:R-:W-:-:S04]  /*49e0*/  IADD3 R10, P1, PT, R10, 0x4000, RZ ;  /* 0x000040000a0a7810 */ /* 0x000fc80007f3e0ff */
[----:B------:R-:W-:Y:S01]  /*49f0*/  ISETP.GE.AND P0, PT, R4, R5, PT ;  /* 0x000000050400720c */ /* 0x000fe20003f06270 */
[----:B------:R-:W-:-:S12]  /*4a00*/  IMAD.X R11, RZ, RZ, R11, P1 ;  /* 0x000000ffff0b7224 */ /* 0x000fd800008e060b */
[----:B------:R-:W-:Y:S05]  /*4a10*/  @!P0 BRA `(.L_x_1303) ;  /* 0xfffffff800ac8947 */ /* 0x000fea000383ffff */
.L_x_1289:
[----:B------:R-:W-:Y:S05]  /*4a20*/  BSYNC.RECONVERGENT B1 ;  /* 0x0000000000017941 */ /* 0x000fea0003800200 */
.L_x_1288:
[----:B------:R-:W0:Y:S01]  /*4a30*/  S2R R2, SR_LANEID ;  /* 0x0000000000027919 */ /* 0x000e220000000000 */
[----:B------:R-:W-:Y:S01]  /*4a40*/  BSSY.RECONVERGENT B1, `(.L_x_1304) ;  /* 0x000001e000017945 */ /* 0x000fe20003800200 */
[----:B------:R-:W-:Y:S01]  /*4a50*/  IMAD.MOV.U32 R6, RZ, RZ, R8 ;  /* 0x000000ffff067224 */ /* 0x000fe200078e0008 */
[----:B------:R1:W2:Y:S01]  /*4a60*/  SHFL.DOWN PT, R3, R26, 0x1, 0x1f ;  /* 0x08201f001a037f89 */ /* 0x0002a200000e0000 */
[----:B------:R-:W-:-:S03]  /*4a70*/  IMAD.MOV.U32 R7, RZ, RZ, R9 ;  /* 0x000000ffff077224 */ /* 0x000fc600078e0009 */
[----:B------:R1:W3:Y:S04]  /*4a80*/  SHFL.DOWN PT, R5, R8, 0x1, 0x1f ;  /* 0x08201f0008057f89 */ /* 0x0002e800000e0000 */
[----:B------:R1:W4:Y:S01]  /*4a90*/  SHFL.DOWN PT, R4, R9, 0x1, 0x1f ;  /* 0x08201f0009047f89 */ /* 0x00032200000e0000 */
[C---:B0-----:R-:W-:Y:S02]  /*4aa0*/  ISETP.GT.AND P0, PT, R2.reuse, 0x1e, PT ;  /* 0x0000001e0200780c */ /* 0x041fe40003f04270 */
[C---:B------:R-:W-:Y:S02]  /*4ab0*/  ISETP.GT.AND P1, PT, R2.reuse, 0x1d, PT ;  /* 0x0000001d0200780c */ /* 0x040fe40003f24270 */
[C---:B------:R-:W-:Y:S02]  /*4ac0*/  ISETP.GT.AND P5, PT, R2.reuse, 0x1b, PT ;  /* 0x0000001b0200780c */ /* 0x040fe40003fa4270 */
[----:B------:R-:W-:-:S02]  /*4ad0*/  ISETP.GT.AND P4, PT, R2, 0x17, PT ;  /* 0x000000170200780c */ /* 0x000fc40003f84270 */
[C---:B------:R-:W-:Y:S02]  /*4ae0*/  ISETP.GT.AND P3, PT, R2.reuse, 0xf, PT ;  /* 0x0000000f0200780c */ /* 0x040fe40003f64270 */
[----:B------:R-:W-:Y:S01]  /*4af0*/  ISETP.NE.AND P2, PT, R2, RZ, PT ;  /* 0x000000ff0200720c */ /* 0x000fe20003f45270 */
[----:B------:R-:W-:Y:S02]  /*4b00*/  IMAD.MOV.U32 R2, RZ, RZ, R26 ;  /* 0x000000ffff027224 */ /* 0x000fe400078e001a */
[----:B-1234-:R-:W-:Y:S10]  /*4b10*/  @P0 BRA `(.L_x_1305) ;  /* 0x0000000000400947 */ /* 0x01eff40003800000 */
        /* <DEDUP_REMOVED lines=9> */
[----:B------:R-:W-:-:S04]  /*4bb0*/  @!P6 ISETP.GE.U32.AND P0, PT, R8, R5, PT ;  /* 0x000000050800e20c */ /* 0x000fc80003f06070 */
[----:B------:R-:W-:-:S04]  /*4bc0*/  @!P6 ISETP.GE.AND.EX P0, PT, R9, R4, PT, P0 ;  /* 0x000000040900e20c */ /* 0x000fc80003f06300 */
[----:B------:R-:W-:Y:S02]  /*4bd0*/  @!P6 FSEL R2, R26, R3, !P0 ;  /* 0x000000031a02e208 */ /* 0x000fe40004000000 */
[----:B------:R-:W-:-:S04]  /*4be0*/  @!P6 ISETP.LT.U32.AND P0, PT, R8, R5, PT ;  /* 0x000000050800e20c */ /* 0x000fc80003f01070 */
[----:B------:R-:W-:-:S04]  /*4bf0*/  @!P6 ISETP.LT.AND.EX P0, PT, R9, R4, PT, P0 ;  /* 0x000000040900e20c */ /* 0x000fc80003f01300 */
[----:B------:R-:W-:Y:S02]  /*4c00*/  @!P6 SEL R6, R8, R5, P0 ;  /* 0x000000050806e207 */ /* 0x000fe40000000000 */
[----:B------:R-:W-:-:S07]  /*4c10*/  @!P6 SEL R7, R9, R4, P0 ;  /* 0x000000040907e207 */ /* 0x000fce0000000000 */
.L_x_1305:
[----:B------:R-:W-:Y:S05]  /*4c20*/  BSYNC.RECONVERGENT B1 ;  /* 0x0000000000017941 */ /* 0x000fea0003800200 */
.L_x_1304:
[----:B------:R0:W1:Y:S01]  /*4c30*/  SHFL.DOWN PT, R9, R2, 0x2, 0x1f ;  /* 0x08401f0002097f89 */ /* 0x00006200000e0000 */
[----:B------:R-:W-:Y:S01]  /*4c40*/  BSSY.RECONVERGENT B1, `(.L_x_1306) ;  /* 0x0000017000017945 */ /* 0x000fe20003800200 */
[----:B------:R-:W-:Y:S02]  /*4c50*/  IMAD.MOV.U32 R3, RZ, RZ, R2 ;  /* 0x000000ffff037224 */ /* 0x000fe400078e0002 */
[----:B------:R0:W2:Y:S01]  /*4c60*/  SHFL.DOWN PT, R11, R6, 0x2, 0x1f ;  /* 0x08401f00060b7f89 */ /* 0x0000a200000e0000 */
[----:B------:R-:W-:Y:S02]  /*4c70*/  IMAD.MOV.U32 R4, RZ, RZ, R6 ;  /* 0x000000ffff047224 */ /* 0x000fe400078e0006 */
[----:B------:R-:W-:Y:S01]  /*4c80*/  IMAD.MOV.U32 R5, RZ, RZ, R7 ;  /* 0x000000ffff057224 */ /* 0x000fe200078e0007 */
[----:B------:R0:W3:Y:S01]  /*4c90*/  SHFL.DOWN PT, R8, R7, 0x2, 0x1f ;  /* 0x08401f0007087f89 */ /* 0x0000e200000e0000 */
[----:B------:R-:W-:Y:S05]  /*4ca0*/  @P1 BRA `(.L_x_1307) ;  /* 0x0000000000401947 */ /* 0x000fea0003800000 */
[----:B-1----:R-:W-:Y:S01]  /*4cb0*/  FSETP.GEU.AND P0, PT, R2, R9, PT ;  /* 0x000000090200720b */ /* 0x002fe20003f0e000 */
[----:B------:R-:W-:Y:S02]  /*4cc0*/  IMAD.MOV.U32 R3, RZ, RZ, R9 ;  /* 0x000000ffff037224 */ /* 0x000fe400078e0009 */
[----:B--2---:R-:W-:Y:S02]  /*4cd0*/  IMAD.MOV.U32 R4, RZ, RZ, R11 ;  /* 0x000000ffff047224 */ /* 0x004fe400078e000b */
        /* <DEDUP_REMOVED lines=13> */
.L_x_1307:
[----:B------:R-:W-:Y:S05]  /*4db0*/  BSYNC.RECONVERGENT B1 ;  /* 0x0000000000017941 */ /* 0x000fea0003800200 */
.L_x_1306:
[----:B---3--:R3:W4:Y:S01]  /*4dc0*/  SHFL.DOWN PT, R8, R3, 0x4, 0x1f ;  /* 0x08801f0003087f89 */ /* 0x00872200000e0000 */
[----:B------:R-:W-:Y:S01]  /*4dd0*/  BSSY.RECONVERGENT B1, `(.L_x_1308) ;  /* 0x0000017000017945 */ /* 0x000fe20003800200 */
[----:B0-----:R-:W-:Y:S02]  /*4de0*/  IMAD.MOV.U32 R2, RZ, RZ, R3 ;  /* 0x000000ffff027224 */ /* 0x001fe400078e0003 */
[----:B-1----:R3:W0:Y:S01]  /*4df0*/  SHFL.DOWN PT, R9, R4, 0x4, 0x1f ;  /* 0x08801f0004097f89 */ /* 0x00262200000e0000 */
[----:B------:R-:W-:Y:S02]  /*4e00*/  IMAD.MOV.U32 R6, RZ, RZ, R4 ;  /* 0x000000ffff067224 */ /* 0x000fe400078e0004 */
[----:B------:R-:W-:Y:S01]  /*4e10*/  IMAD.MOV.U32 R7, RZ, RZ, R5 ;  /* 0x000000ffff077224 */ /* 0x000fe200078e0005 */
[----:B------:R3:W1:Y:S01]  /*4e20*/  SHFL.DOWN PT, R10, R5, 0x4, 0x1f ;  /* 0x08801f00050a7f89 */ /* 0x00066200000e0000 */
[----:B------:R-:W-:Y:S05]  /*4e30*/  @P5 BRA `(.L_x_1309) ;  /* 0x0000000000405947 */ /* 0x000fea0003800000 */
[----:B----4-:R-:W-:Y:S01]  /*4e40*/  FSETP.GEU.AND P0, PT, R3, R8, PT ;  /* 0x000000080300720b */ /* 0x010fe20003f0e000 */
[----:B------:R-:W-:Y:S02]  /*4e50*/  IMAD.MOV.U32 R2, RZ, RZ, R8 ;  /* 0x000000ffff027224 */ /* 0x000fe400078e0008 */
[----:B0-----:R-:W-:Y:S02]  /*4e60*/  IMAD.MOV.U32 R6, RZ, RZ, R9 ;  /* 0x000000ffff067224 */ /* 0x001fe400078e0009 */
[----:B-1----:R-:W-:-:S08]  /*4e70*/  IMAD.MOV.U32 R7, RZ, RZ, R10 ;  /* 0x000000ffff077224 */ /* 0x002fd000078e000a */
        /* <DEDUP_REMOVED lines=12> */
.L_x_1309:
[----:B------:R-:W-:Y:S05]  /*4f40*/  BSYNC.RECONVERGENT B1 ;  /* 0x0000000000017941 */ /* 0x000fea0003800200 */
.L_x_1308:
[----:B0-----:R0:W0:Y:S01]  /*4f50*/  SHFL.DOWN PT, R9, R2, 0x8, 0x1f ;  /* 0x09001f0002097f89 */ /* 0x00102200000e0000 */
[----:B------:R-:W-:Y:S01]  /*4f60*/  BSSY.RECONVERGENT B1, `(.L_x_1310) ;  /* 0x0000017000017945 */ /* 0x000fe20003800200 */
[----:B---3--:R-:W-:Y:S02]  /*4f70*/  IMAD.MOV.U32 R3, RZ, RZ, R2 ;  /* 0x000000ffff037224 */ /* 0x008fe400078e0002 */
[----:B--2---:R2:W3:Y:S01]  /*4f80*/  SHFL.DOWN PT, R11, R6, 0x8, 0x1f ;  /* 0x09001f00060b7f89 */ /* 0x0044e200000e0000 */
[----:B------:R-:W-:Y:S02]  /*4f90*/  IMAD.MOV.U32 R4, RZ, RZ, R6 ;  /* 0x000000ffff047224 */ /* 0x000fe400078e0006 */
[----:B------:R-:W-:Y:S01]  /*4fa0*/  IMAD.MOV.U32 R5, RZ, RZ, R7 ;  /* 0x000000ffff057224 */ /* 0x000fe200078e0007 */
[----:B----4-:R2:W4:Y:S01]  /*4fb0*/  SHFL.DOWN PT, R8, R7, 0x8, 0x1f ;  /* 0x09001f0007087f89 */ /* 0x01052200000e0000 */
[----:B------:R-:W-:Y:S05]  /*4fc0*/  @P4 BRA `(.L_x_1311) ;  /* 0x0000000000404947 */ /* 0x000fea0003800000 */
[----:B0-----:R-:W-:Y:S01]  /*4fd0*/  FSETP.GEU.AND P0, PT, R2, R9, PT ;  /* 0x000000090200720b */ /* 0x001fe20003f0e000 */
[----:B------:R-:W-:Y:S02]  /*4fe0*/  IMAD.MOV.U32 R3, RZ, RZ, R9 ;  /* 0x000000ffff037224 */ /* 0x000fe400078e0009 */
[----:B---3--:R-:W-:Y:S02]  /*4ff0*/  IMAD.MOV.U32 R4, RZ, RZ, R11 ;  /* 0x000000ffff047224 */ /* 0x008fe400078e000b */
[----:B----4-:R-:W-:-:S08]  /*5000*/  IMAD.MOV.U32 R5, RZ, RZ, R8 ;  /* 0x000000ffff057224 */ /* 0x010fd000078e0008 */
        /* <DEDUP_REMOVED lines=12> */
.L_x_1311:
[----:B------:R-:W-:Y:S05]  /*50d0*/  BSYNC.RECONVERGENT B1 ;  /* 0x0000000000017941 */ /* 0x000fea0003800200 */
.L_x_1310:
[----:B0-----:R0:W0:Y:S01]  /*50e0*/  SHFL.DOWN PT, R2, R3, 0x10, 0x1f ;  /* 0x0a001f0003027f89 */ /* 0x00102200000e0000 */
[----:B------:R-:W-:Y:S01]  /*50f0*/  BSSY.RECONVERGENT B1, `(.L_x_1312) ;  /* 0x0000017000017945 */ /* 0x000fe20003800200 */
[----:B----4-:R-:W-:Y:S02]  /*5100*/  IMAD.MOV.U32 R8, RZ, RZ, R3 ;  /* 0x000000ffff087224 */ /* 0x010fe400078e0003 */
[----:B------:R4:W0:Y:S01]  /*5110*/  SHFL.DOWN PT, R9, R4, 0x10, 0x1f ;  /* 0x0a001f0004097f89 */ /* 0x00082200000e0000 */
[----:B--2---:R-:W-:Y:S02]  /*5120*/  IMAD.MOV.U32 R7, RZ, RZ, R4 ;  /* 0x000000ffff077224 */ /* 0x004fe400078e0004 */
[----:B------:R-:W-:Y:S01]  /*5130*/  IMAD.MOV.U32 R6, RZ, RZ, R5 ;  /* 0x000000ffff067224 */ /* 0x000fe200078e0005 */
[----:B-1----:R4:W1:Y:S01]  /*5140*/  SHFL.DOWN PT, R10, R5, 0x10, 0x1f ;  /* 0x0a001f00050a7f89 */ /* 0x00286200000e0000 */
[----:B------:R-:W-:Y:S05]  /*5150*/  @P3 BRA `(.L_x_1313) ;  /* 0x0000000000403947 */ /* 0x000fea0003800000 */
[----:B0-----:R-:W-:Y:S01]  /*5160*/  FSETP.GEU.AND P0, PT, R3, R2, PT ;  /* 0x000000020300720b */ /* 0x001fe20003f0e000 */
[----:B------:R-:W-:Y:S02]  /*5170*/  IMAD.MOV.U32 R8, RZ, RZ, R2 ;  /* 0x000000ffff087224 */ /* 0x000fe400078e0002 */
[----:B------:R-:W-:Y:S02]  /*5180*/  IMAD.MOV.U32 R7, RZ, RZ, R9 ;  /* 0x000000ffff077224 */ /* 0x000fe400078e0009 */
        /* <DEDUP_REMOVED lines=13> */
.L_x_1313:
[----:B------:R-:W-:Y:S05]  /*5260*/  BSYNC.RECONVERGENT B1 ;  /* 0x0000000000017941 */ /* 0x000fea0003800200 */
.L_x_1312:
[----:B------:R-:W-:Y:S04]  /*5270*/  BSSY.RECONVERGENT B1, `(.L_x_1314) ;  /* 0x000000c000017945 */ /* 0x000fe80003800200 */
[----:B------:R-:W-:Y:S05]  /*5280*/  @P2 BRA `(.L_x_1315) ;  /* 0x0000000000282947 */ /* 0x000fea0003800000 */
[----:B----4-:R-:W2:Y:S01]  /*5290*/  S2R R4, SR_CgaCtaId ;  /* 0x0000000000047919 */ /* 0x010ea20000008800 */
[----:B0-----:R-:W-:Y:S02]  /*52a0*/  MOV R3, 0x400 ;  /* 0x0000040000037802 */ /* 0x001fe40000000f00 */
[----:B------:R-:W-:-:S04]  /*52b0*/  SHF.R.U32.HI R2, RZ, 0x1, R0 ;  /* 0x00000001ff027819 */ /* 0x000fc80000011600 */
[----:B------:R-:W-:Y:S02]  /*52c0*/  LOP3.LUT R2, R2, 0x1f0, RZ, 0xc0, !PT ;  /* 0x000001f002027812 */ /* 0x000fe400078ec0ff */
[----:B--2---:R-:W-:-:S05]  /*52d0*/  LEA R3, R4, R3, 0x18 ;  /* 0x0000000304037211 */ /* 0x004fca00078ec0ff */
[----:B------:R-:W-:Y:S02]  /*52e0*/  IMAD.IADD R5, R2, 0x1, R3 ;  /* 0x0000000102057824 */ /* 0x000fe400078e0203 */
[----:B------:R-:W-:Y:S02]  /*52f0*/  IMAD.MOV.U32 R2, RZ, RZ, R7 ;  /* 0x000000ffff027224 */ /* 0x000fe400078e0007 */
[----:B------:R-:W-:Y:S01]  /*5300*/  IMAD.MOV.U32 R3, RZ, RZ, R6 ;  /* 0x000000ffff037224 */ /* 0x000fe200078e0006 */
[----:B------:R2:W-:Y:S04]  /*5310*/  STS [R5+0x8], R8 ;  /* 0x0000080805007388 */ /* 0x0005e80000000800 */
[----:B------:R2:W-:Y:S02]  /*5320*/  STS.64 [R5+0x10], R2 ;  /* 0x0000100205007388 */ /* 0x0005e40000000a00 */
.L_x_1315:
[----:B------:R-:W-:Y:S05]  /*5330*/  BSYNC.RECONVERGENT B1 ;  /* 0x0000000000017941 */ /* 0x000fea0003800200 */
.L_x_1314:
        /* <DEDUP_REMOVED lines=8> */
[----:B----4-:R-:W2:Y:S04]  /*53c0*/  LDS.64 R4, [R24+0x20] ;  /* 0x0000200018047984 */ /* 0x010ea80000000a00 */
[----:B------:R4:W1:Y:S04]  /*53d0*/  LDS R18, [R24+0x28] ;  /* 0x0000280018127984 */ /* 0x0008680000000800 */
[----:B------:R4:W1:Y:S01]  /*53e0*/  LDS R16, [R24+0x38] ;  /* 0x0000380018107984 */ /* 0x0008620000000800 */
[----:B0-----:R-:W-:Y:S01]  /*53f0*/  FSETP.GEU.AND P0, PT, R8, R3, PT ;  /* 0x000000030800720b */ /* 0x001fe20003f0e000 */
[----:B------:R-:W-:-:S02]  /*5400*/  IMAD.MOV.U32 R19, RZ, RZ, R3 ;  /* 0x000000ffff137224 */ /* 0x000fc400078e0003 */
[----:B--2---:R-:W-:Y:S02]  /*5410*/  IMAD.MOV.U32 R21, RZ, RZ, R4 ;  /* 0x000000ffff157224 */ /* 0x004fe400078e0004 */
[----:B------:R-:W-:-:S08]  /*5420*/  IMAD.MOV.U32 R20, RZ, RZ, R5 ;  /* 0x000000ffff147224 */ /* 0x000fd000078e0005 */
[----:B-1--4-:R-:W-:Y:S05]  /*5430*/  @!P0 BRA `(.L_x_1317) ;  /* 0x00000000002c8947 */ /* 0x012fea0003800000 */
        /* <DEDUP_REMOVED lines=11> */
.L_x_1317:
[----:B------:R-:W-:Y:S05]  /*54f0*/  BSYNC.RECONVERGENT B1 ;  /* 0x0000000000017941 */ /* 0x000fea0003800200 */
.L_x_1316:
[----:B------:R-:W0:Y:S01]  /*5500*/  LDS.64 R4, [R24+0x30] ;  /* 0x0000300018047984 */ /* 0x000e220000000a00 */
[----:B------:R-:W-:Y:S01]  /*5510*/  FSETP.GEU.AND P0, PT, R19, R18, PT ;  /* 0x000000121300720b */ /* 0x000fe20003f0e000 */
[----:B------:R-:W-:Y:S01]  /*5520*/  BSSY.RECONVERGENT B1, `(.L_x_1318) ;  /* 0x0000019000017945 */ /* 0x000fe20003800200 */
[----:B------:R-:W-:Y:S01]  /*5530*/  IMAD.MOV.U32 R23, RZ, RZ, R18 ;  /* 0x000000ffff177224 */ /* 0x000fe200078e0012 */
[----:B------:R1:W2:Y:S04]  /*5540*/  LDS R17, [R24+0x48] ;  /* 0x0000480018117984 */ /* 0x0002a80000000800 */
[----:B------:R1:W4:Y:S04]  /*5550*/  LDS R15, [R24+0x58] ;  /* 0x00005800180f7984 */ /* 0x0003280000000800 */
[----:B------:R1:W1:Y:S04]  /*5560*/  LDS R14, [R24+0x68] ;  /* 0x00006800180e7984 */ /* 0x0002680000000800 */
[----:B------:R0:W1:Y:S04]  /*5570*/  LDS R0, [R24+0x78] ;  /* 0x0000780018007984 */ /* 0x0000680000000800 */
[----:B------:R0:W1:Y:S04]  /*5580*/  LDS.64 R6, [R24+0x40] ;  /* 0x0000400018067984 */ /* 0x0000680000000a00 */
[----:B------:R0:W1:Y:S04]  /*5590*/  LDS.64 R8, [R24+0x50] ;  /* 0x0000500018087984 */ /* 0x0000680000000a00 */
[----:B---3--:R3:W1:Y:S04]  /*55a0*/  LDS.64 R10, [R24+0x60] ;  /* 0x00006000180a7984 */ /* 0x0086680000000a00 */
        /* <DEDUP_REMOVED lines=16> */
.L_x_1319:
[----:B------:R-:W-:Y:S05]  /*56b0*/  BSYNC.RECONVERGENT B1 ;  /* 0x0000000000017941 */ /* 0x000fea0003800200 */
.L_x_1318:
        /* <DEDUP_REMOVED lines=17> */
.L_x_1321:
[----:B------:R-:W-:Y:S05]  /*57d0*/  BSYNC.RECONVERGENT B1 ;  /* 0x0000000000017941 */ /* 0x000fea0003800200 */
.L_x_1320:
[----:B--2---:R-:W-:Y:S01]  /*57e0*/  FSETP.GEU.AND P0, PT, R4, R17, PT ;  /* 0x000000110400720b */ /* 0x004fe20003f0e000 */
        /* <DEDUP_REMOVED lines=16> */
.L_x_1323:
[----:B------:R-:W-:Y:S05]  /*58f0*/  BSYNC.RECONVERGENT B1 ;  /* 0x0000000000017941 */ /* 0x000fea0003800200 */
.L_x_1322:
[----:B----4-:R-:W-:Y:S01]  /*5900*/  FSETP.GEU.AND P0, PT, R6, R15, PT ;  /* 0x0000000f0600720b */ /* 0x010fe20003f0e000 */
        /* <DEDUP_REMOVED lines=16> */
.L_x_1325:
[----:B------:R-:W-:Y:S05]  /*5a10*/  BSYNC.RECONVERGENT B1 ;  /* 0x0000000000017941 */ /* 0x000fea0003800200 */
.L_x_1324:
        /* <DEDUP_REMOVED lines=17> */
.L_x_1327:
[----:B------:R-:W-:Y:S05]  /*5b30*/  BSYNC.RECONVERGENT B1 ;  /* 0x0000000000017941 */ /* 0x000fea0003800200 */
.L_x_1326:
        /* <DEDUP_REMOVED lines=16> */
.L_x_1248:
[----:B------:R-:W-:Y:S05]  /*5c40*/  BSYNC.RECONVERGENT B0 ;  /* 0x0000000000007941 */ /* 0x000fea0003800200 */
.L_x_1215:
[----:B------:R-:W-:Y:S05]  /*5c50*/  @P1 EXIT ;  /* 0x000000000000194d */ /* 0x000fea0003800000 */
[----:B0-2-4-:R-:W0:Y:S01]  /*5c60*/  LDC.64 R2, c[0x0][0x388] ;  /* 0x0000e200ff027b82 */ /* 0x015e220000000a00 */
[----:B------:R-:W-:-:S04]  /*5c70*/  LOP3.LUT R7, R7, R6, RZ, 0x3c, !PT ;  /* 0x0000000607077212 */ /* 0x000fc800078e3cff */
[----:B------:R-:W-:-:S04]  /*5c80*/  LOP3.LUT R6, R7, R6, RZ, 0x3c, !PT ;  /* 0x0000000607067212 */ /* 0x000fc800078e3cff */
[----:B------:R-:W-:-:S05]  /*5c90*/  LOP3.LUT R7, R7, R6, RZ, 0x3c, !PT ;  /* 0x0000000607077212 */ /* 0x000fca00078e3cff */
[----:B0-----:R-:W-:Y:S04]  /*5ca0*/  STG.E.64 desc[UR10][R2.64+0x8], R6 ;  /* 0x0000080602007986 */ /* 0x001fe8000c101b0a */
[----:B------:R-:W-:Y:S01]  /*5cb0*/  STG.E desc[UR10][R2.64], R8 ;  /* 0x0000000802007986 */ /* 0x000fe2000c10190a */
[----:B------:R-:W-:Y:S05]  /*5cc0*/  EXIT ;  /* 0x000000000000794d */ /* 0x000fea0003800000 */
.L_x_1328:
        /* <DEDUP_REMOVED lines=11> */
.L_x_1952:


//--------------------- .text._ZN6thrust24THRUST_300001_SM_1000_NS8cuda_cub4core6detail13_kernel_agentINS1_8__reduce10DrainAgentIlEEJN3cub18CUB_300001_SM_10009GridQueueIyEElEEEvDpT0_ --------------------------
	.section	.text._ZN6thrust24THRUST_300001_SM_1000_NS8cuda_cub4core6detail13_kernel_agentINS1_8__reduce10DrainAgentIlEEJN3cub18CUB_300001_SM_10009GridQueueIyEElEEEvDpT0_,"ax",@progbits
	.align	128
        .global         _ZN6thrust24THRUST_300001_SM_1000_NS8cuda_cub4core6detail13_kernel_agentINS1_8__reduce10DrainAgentIlEEJN3cub18CUB_300001_SM_10009GridQueueIyEElEEEvDpT0_
        .type           _ZN6thrust24THRUST_300001_SM_1000_NS8cuda_cub4core6detail13_kernel_agentINS1_8__reduce10DrainAgentIlEEJN3cub18CUB_300001_SM_10009GridQueueIyEElEEEvDpT0_,@function
        .size           _ZN6thrust24THRUST_300001_SM_1000_NS8cuda_cub4core6detail13_kernel_agentINS1_8__reduce10DrainAgentIlEEJN3cub18CUB_300001_SM_10009GridQueueIyEElEEEvDpT0_,(.L_x_1953 - _ZN6thrust24THRUST_300001_SM_1000_NS8cuda_cub4core6detail13_kernel_agentINS1_8__reduce10DrainAgentIlEEJN3cub18CUB_300001_SM_10009GridQueueIyEElEEEvDpT0_)
        .other          _ZN6thrust24THRUST_300001_SM_1000_NS8cuda_cub4core6detail13_kernel_agentINS1_8__reduce10DrainAgentIlEEJN3cub18CUB_300001_SM_10009GridQueueIyEElEEEvDpT0_,@"STO_CUDA_ENTRY STV_DEFAULT"
_ZN6thrust24THRUST_300001_SM_1000_NS8cuda_cub4core6detail13_kernel_agentINS1_8__reduce10DrainAgentIlEEJN3cub18CUB_300001_SM_10009GridQueueIyEElEEEvDpT0_:
.text._ZN6thrust24THRUST_300001_SM_1000_NS8cuda_cub4core6detail13_kernel_agentINS1_8__reduce10DrainAgentIlEEJN3cub18CUB_300001_SM_10009GridQueueIyEElEEEvDpT0_:
[----:B------:R-:W-:Y:S08]  /*0000*/  LDC R1, c[0x0][0x37c] ;  /* 0x0000df00ff017b82 */ /* 0x000ff00000000800 */
[----:B------:R-:W0:Y:S01]  /*0010*/  LDC.64 R2, c[0x0][0x380] ;  /* 0x0000e000ff027b82 */ /* 0x000e220000000a00 */
[----:B------:R-:W0:Y:S07]  /*0020*/  LDCU.64 UR4, c[0x0][0x358] ;  /* 0x00006b00ff0477ac */ /* 0x000e2e0008000a00 */
[----:B------:R-:W1:Y:S01]  /*0030*/  LDC.64 R4, c[0x0][0x388] ;  /* 0x0000e200ff047b82 */ /* 0x000e620000000a00 */
[----:B0-----:R-:W-:Y:S04]  /*0040*/  STG.E.64 desc[UR4][R2.64+0x8], RZ ;  /* 0x000008ff02007986 */ /* 0x001fe8000c101b04 */
[----:B-1----:R-:W-:Y:S01]  /*0050*/  STG.E.64 desc[UR4][R2.64], R4 ;  /* 0x0000000402007986 */ /* 0x002fe2000c101b04 */
[----:B------:R-:W-:Y:S05]  /*0060*/  EXIT ;  /* 0x000000000000794d */ /* 0x000fea0003800000 */
.L_x_1329:
        /* <DEDUP_REMOVED lines=9> */
.L_x_1953:


//--------------------- .text._ZN6thrust24THRUST_300001_SM_1000_NS8cuda_cub4core6detail13_kernel_agentINS1_8__reduce11ReduceAgentINS0_12zip_iteratorIN4cuda3std3__45tupleIJNS0_10device_ptrIKfEENS0_17counting_iteratorIlNS0_11use_defaultESG_SG_EEEEEEEPNSB_IJflEEESK_lNS1_9__extrema9arg_max_fIflNSA_4lessIfEEEEEEJSJ_SL_lN3cub18CUB_300001_SM_100013GridEvenShareIlEENST_9GridQueueIyEESQ_EEEvDpT0_ --------------------------
	.section	.text._ZN6thrust24THRUST_300001_SM_1000_NS8cuda_cub4core6detail13_kernel_agentINS1_8__reduce11ReduceAgentINS0_12zip_iteratorIN4cuda3std3__45tupleIJNS0_10device_ptrIKfEENS0_17counting_iteratorIlNS0_11use_defaultESG_SG_EEEEEEEPNSB_IJflEEESK_lNS1_9__extrema9arg_max_fIflNSA_4lessIfEEEEEEJSJ_SL_lN3cub18CUB_300001_SM_100013GridEvenShareIlEENST_9GridQueueIyEESQ_EEEvDpT0_,"ax",@progbits
	.align	128
        .global         _ZN6thrust24THRUST_300001_SM_1000_NS8cuda_cub4core6detail13_kernel_agentINS1_8__reduce11ReduceAgentINS0_12zip_iteratorIN4cuda3std3__45tupleIJNS0_10device_ptrIKfEENS0_17counting_iteratorIlNS0_11use_defaultESG_SG_EEEEEEEPNSB_IJflEEESK_lNS1_9__extrema9arg_max_fIflNSA_4lessIfEEEEEEJSJ_SL_lN3cub18CUB_300001_SM_100013GridEvenShareIlEENST_9GridQueueIyEESQ_EEEvDpT0_
        .type           _ZN6thrust24THRUST_300001_SM_1000_NS8cuda_cub4core6detail13_kernel_agentINS1_8__reduce11ReduceAgentINS0_12zip_iteratorIN4cuda3std3__45tupleIJNS0_10device_ptrIKfEENS0_17counting_iteratorIlNS0_11use_defaultESG_SG_EEEEEEEPNSB_IJflEEESK_lNS1_9__extrema9arg_max_fIflNSA_4lessIfEEEEEEJSJ_SL_lN3cub18CUB_300001_SM_100013GridEvenShareIlEENST_9GridQueueIyEESQ_EEEvDpT0_,@function
        .size           _ZN6thrust24THRUST_300001_SM_1000_NS8cuda_cub4core6detail13_kernel_agentINS1_8__reduce11ReduceAgentINS0_12zip_iteratorIN4cuda3std3__45tupleIJNS0_10device_ptrIKfEENS0_17counting_iteratorIlNS0_11use_defaultESG_SG_EEEEEEEPNSB_IJflEEESK_lNS1_9__extrema9arg_max_fIflNSA_4lessIfEEEEEEJSJ_SL_lN3cub18CUB_300001_SM_100013GridEvenShareIlEENST_9GridQueueIyEESQ_EEEvDpT0_,(.L_x_1954 - _ZN6thrust24THRUST_300001_SM_1000_NS8cuda_cub4core6detail13_kernel_agentINS1_8__reduce11ReduceAgentINS0_12zip_iteratorIN4cuda3std3__45tupleIJNS0_10device_ptrIKfEENS0_17counting_iteratorIlNS0_11use_defaultESG_SG_EEEEEEEPNSB_IJflEEESK_lNS1_9__extrema9arg_max_fIflNSA_4lessIfEEEEEEJSJ_SL_lN3cub18CUB_300001_SM_100013GridEvenShareIlEENST_9GridQueueIyEESQ_EEEvDpT0_)
        .other          _ZN6thrust24THRUST_300001_SM_1000_NS8cuda_cub4core6detail13_kernel_agentINS1_8__reduce11ReduceAgentINS0_12zip_iteratorIN4cuda3std3__45tupleIJNS0_10device_ptrIKfEENS0_17counting_iteratorIlNS0_11use_defaultESG_SG_EEEEEEEPNSB_IJflEEESK_lNS1_9__extrema9arg_max_fIflNSA_4lessIfEEEEEEJSJ_SL_lN3cub18CUB_300001_SM_100013GridEvenShareIlEENST_9GridQueueIyEESQ_EEEvDpT0_,@"STO_CUDA_ENTRY STV_DEFAULT"
_ZN6thrust24THRUST_300001_SM_1000_NS8cuda_cub4core6detail13_kernel_agentINS1_8__reduce11ReduceAgentINS0_12zip_iteratorIN4cuda3std3__45tupleIJNS0_10device_ptrIKfEENS0_17counting_iteratorIlNS0_11use_defaultESG_SG_EEEEEEEPNSB_IJflEEESK_lNS1_9__extrema9arg_max_fIflNSA_4lessIfEEEEEEJSJ_SL_lN3cub18CUB_300001_SM_100013GridEvenShareIlEENST_9GridQueueIyEESQ_EEEvDpT0_:
.text._ZN6thrust24THRUST_300001_SM_1000_NS8cuda_cub4core6detail13_kernel_agentINS1_8__reduce11ReduceAgentINS0_12zip_iteratorIN4cuda3std3__45tupleIJNS0_10device_ptrIKfEENS0_17counting_iteratorIlNS0_11use_defaultESG_SG_EEEEEEEPNSB_IJflEEESK_lNS1_9__extrema9arg_max_fIflNSA_4lessIfEEEEEEJSJ_SL_lN3cub18CUB_300001_SM_100013GridEvenShareIlEENST_9GridQueueIyEESQ_EEEvDpT0_:
        /* <DEDUP_REMOVED lines=18> */
[----:B------:R-:W-:Y:S02]  /*0120*/  IMAD.MOV.U32 R12, RZ, RZ, RZ ;  /* 0x000000ffff0c7224 */ /* 0x000fe400078e00ff */
[----:B------:R-:W-:Y:S02]  /*0130*/  IMAD.MOV.U32 R11, RZ, RZ, RZ ;  /* 0x000000ffff0b7224 */ /* 0x000fe400078e00ff */
[----:B------:R-:W-:Y:S01]  /*0140*/  IMAD.MOV.U32 R8, RZ, RZ, RZ ;  /* 0x000000ffff087224 */ /* 0x000fe200078e00ff */
        /* <DEDUP_REMOVED lines=12> */
.L_x_1333:
[----:B------:R-:W-:Y:S05]  /*0210*/  BSYNC.RECONVERGENT B1 ;  /* 0x0000000000017941 */ /* 0x000fea0003800200 */
.L_x_1332:
        /* <DEDUP_REMOVED lines=15> */
[C---:B0-----:R-:W-:Y:S02]  /*0310*/  LEA R5, P2, R3.reuse, UR4, 0x2 ;  /* 0x0000000403057c11 */ /* 0x041fe4000f8410ff */
[C---:B------:R-:W-:Y:S02]  /*0320*/  IADD3 R7, P1, PT, R3.reuse, UR6, RZ ;  /* 0x0000000603077c10 */ /* 0x040fe4000ff3e0ff */
[----:B------:R-:W-:Y:S02]  /*0330*/  LEA.HI.X R3, R3, UR5, R14, 0x2, P2 ;  /* 0x0000000503037c11 */ /* 0x000fe400090f140e */
[----:B------:R-:W-:-:S09]  /*0340*/  IADD3.X R14, PT, PT, R14, UR7, RZ, P1, !PT ;  /* 0x000000070e0e7c10 */ /* 0x000fd20008ffe4ff */
.L_x_1340:
[----:B------:R-:W-:-:S05]  /*0350*/  IMAD.MOV.U32 R2, RZ, RZ, R5 ;  /* 0x000000ffff027224 */ /* 0x000fca00078e0005 */
[----:B------:R-:W2:Y:S01]  /*0360*/  LDG.E R19, desc[UR10][R2.64] ;  /* 0x0000000a02137981 */ /* 0x000ea2000c1e1900 */
[----:B------:R-:W-:Y:S01]  /*0370*/  VIADD R4, R4, 0x1 ;  /* 0x0000000104047836 */ /* 0x000fe20000000000 */
[----:B------:R-:W-:Y:S01]  /*0380*/  BSSY.RECONVERGENT B3, `(.L_x_1338) ;  /* 0x0000016000037945 */ /* 0x000fe20003800200 */
[----:B------:R-:W-:Y:S01]  /*0390*/  IMAD.MOV.U32 R18, RZ, RZ, R11 ;  /* 0x000000ffff127224 */ /* 0x000fe200078e000b */
[----:B------:R-:W-:Y:S01]  /*03a0*/  IADD3 R5, P3, PT, R5, 0x400, RZ ;  /* 0x0000040005057810 */ /* 0x000fe20007f7e0ff */
[----:B------:R-:W-:Y:S01]  /*03b0*/  IMAD.MOV.U32 R17, RZ, RZ, R8 ;  /* 0x000000ffff117224 */ /* 0x000fe200078e0008 */
[----:B------:R-:W-:Y:S01]  /*03c0*/  ISETP.NE.AND P2, PT, R4, RZ, PT ;  /* 0x000000ff0400720c */ /* 0x000fe20003f45270 */
[----:B-----5:R-:W-:Y:S02]  /*03d0*/  IMAD.MOV.U32 R16, RZ, RZ, R12 ;  /* 0x000000ffff107224 */ /* 0x020fe400078e000c */
[----:B------:R-:W-:Y:S02]  /*03e0*/  IMAD.MOV.U32 R11, RZ, RZ, R7 ;  /* 0x000000ffff0b7224 */ /* 0x000fe400078e0007 */
[----:B------:R-:W-:Y:S01]  /*03f0*/  IMAD.MOV.U32 R8, RZ, RZ, R14 ;  /* 0x000000ffff087224 */ /* 0x000fe200078e000e */
[----:B--2---:R-:W-:Y:S01]  /*0400*/  FSETP.GEU.AND P0, PT, R12, R19, PT ;  /* 0x000000130c00720b */ /* 0x004fe20003f0e000 */
[----:B------:R-:W-:-:S12]  /*0410*/  IMAD.MOV.U32 R12, RZ, RZ, R19 ;  /* 0x000000ffff0c7224 */ /* 0x000fd800078e0013 */
        /* <DEDUP_REMOVED lines=12> */
.L_x_1339:
[----:B------:R-:W-:Y:S05]  /*04e0*/  BSYNC.RECONVERGENT B3 ;  /* 0x0000000000037941 */ /* 0x000fea0003800200 */
.L_x_1338:
[----:B------:R-:W-:Y:S01]  /*04f0*/  IADD3 R7, P0, PT, R7, 0x100, RZ ;  /* 0x0000010007077810 */ /* 0x000fe20007f1e0ff */
[----:B------:R-:W-:Y:S02]  /*0500*/  VIADD R13, R13, 0x100 ;  /* 0x000001000d0d7836 */ /* 0x000fe40000000000 */
[----:B------:R-:W-:Y:S02]  /*0510*/  IMAD.X R3, RZ, RZ, R3, P3 ;  /* 0x000000ffff037224 */ /* 0x000fe400018e0603 */
[----:B------:R-:W-:Y:S01]  /*0520*/  IMAD.X R14, RZ, RZ, R14, P0 ;  /* 0x000000ffff0e7224 */ /* 0x000fe200000e060e */
[----:B------:R-:W-:Y:S07]  /*0530*/  @P2 BRA `(.L_x_1340) ;  /* 0xfffffffc00842947 */ /* 0x000fee000383ffff */
.L_x_1337:
[----:B------:R-:W-:Y:S05]  /*0540*/  BSYNC.RECONVERGENT B2 ;  /* 0x0000000000027941 */ /* 0x000fea0003800200 */
.L_x_1336:
[----:B------:R-:W-:-:S13]  /*0550*/  ISETP.GE.U32.AND P0, PT, R15, 0x300, PT ;  /* 0x000003000f00780c */ /* 0x000fda0003f06070 */
[----:B------:R-:W-:Y:S05]  /*0560*/  @!P0 BRA `(.L_x_1335) ;  /* 0x0000000400948947 */ /* 0x000fea0003800000 */
[----:B------:R-:W0:Y:S01]  /*0570*/  LDC.64 R4, c[0x0][0x380] ;  /* 0x0000e000ff047b82 */ /* 0x000e220000000a00 */
[----:B------:R-:W-:-:S07]  /*0580*/  VIADD R7, R13, 0x200 ;  /* 0x000002000d077836 */ /* 0x000fce0000000000 */
[----:B------:R-:W1:Y:S02]  /*0590*/  LDC.64 R2, c[0x0][0x388] ;  /* 0x0000e200ff027b82 */ /* 0x000e640000000a00 */
.L_x_1349:
        /* <DEDUP_REMOVED lines=11> */
[----:B------:R-:W-:-:S03]  /*0650*/  VIADD R19, R7, 0xffffff00 ;  /* 0xffffff0007137836 */ /* 0x000fc60000000000 */
[----:B------:R-:W-:Y:S02]  /*0660*/  IMAD.X R23, R18, 0x1, R3, P1 ;  /* 0x0000000112177824 */ /* 0x000fe400008e0603 */
[----:B------:R-:W-:Y:S02]  /*0670*/  IMAD.MOV.U32 R21, RZ, RZ, R20 ;  /* 0x000000ffff157224 */ /* 0x000fe400078e0014 */
[----:B------:R-:W-:Y:S01]  /*0680*/  IMAD.MOV.U32 R22, RZ, RZ, R23 ;  /* 0x000000ffff167224 */ /* 0x000fe200078e0017 */
[----:B--2---:R-:W-:Y:S01]  /*0690*/  FSETP.GEU.AND P0, PT, R12, R25, PT ;  /* 0x000000190c00720b */ /* 0x004fe20003f0e000 */
[----:B------:R-:W-:-:S12]  /*06a0*/  IMAD.MOV.U32 R18, RZ, RZ, R25 ;  /* 0x000000ffff127224 */ /* 0x000fd800078e0019 */
        /* <DEDUP_REMOVED lines=12> */
.L_x_1342:
[----:B------:R-:W-:Y:S05]  /*0770*/  BSYNC.RECONVERGENT B2 ;  /* 0x0000000000027941 */ /* 0x000fea0003800200 */
.L_x_1341:
[----:B-----5:R-:W-:Y:S01]  /*0780*/  FSETP.GEU.AND P0, PT, R18, R15, PT ;  /* 0x0000000f1200720b */ /* 0x020fe20003f0e000 */
[----:B------:R-:W-:Y:S01]  /*0790*/  BSSY.RECONVERGENT B2, `(.L_x_1343) ;  /* 0x0000013000027945 */ /* 0x000fe20003800200 */
[----:B------:R-:W-:Y:S02]  /*07a0*/  SHF.R.S32.HI R8, RZ, 0x1f, R19 ;  /* 0x0000001fff087819 */ /* 0x000fe40000011413 */
[----:B------:R-:W-:-:S04]  /*07b0*/  IADD3 R12, P1, P2, R19, R2, R6 ;  /* 0x00000002130c7210 */ /* 0x000fc80007a3e006 */
[----:B------:R-:W-:Y:S01]  /*07c0*/  IADD3.X R11, PT, PT, R8, R3, RZ, P1, P2 ;  /* 0x00000003080b7210 */ /* 0x000fe20000fe44ff */
[----:B------:R-:W-:Y:S02]  /*07d0*/  IMAD.MOV.U32 R19, RZ, RZ, R12 ;  /* 0x000000ffff137224 */ /* 0x000fe400078e000c */
[----:B------:R-:W-:Y:S02]  /*07e0*/  IMAD.MOV.U32 R8, RZ, RZ, R15 ;  /* 0x000000ffff087224 */ /* 0x000fe400078e000f */
[----:B------:R-:W-:Y:S01]  /*07f0*/  IMAD.MOV.U32 R20, RZ, RZ, R11 ;  /* 0x000000ffff147224 */ /* 0x000fe200078e000b */
[----:B------:R-:W-:Y:S06]  /*0800*/  @!P0 BRA `(.L_x_1344) ;  /* 0x00000000002c8947 */ /* 0x000fec0003800000 */
        /* <DEDUP_REMOVED lines=11> */
.L_x_1344:
[----:B------:R-:W-:Y:S05]  /*08c0*/  BSYNC.RECONVERGENT B2 ;  /* 0x0000000000027941 */ /* 0x000fea0003800200 */
.L_x_1343:
[----:B------:R-:W-:Y:S01]  /*08d0*/  FSETP.GEU.AND P0, PT, R8, R13, PT ;  /* 0x0000000d0800720b */ /* 0x000fe20003f0e000 */
[C---:B------:R-:W-:Y:S01]  /*08e0*/  VIADD R11, R7.reuse, 0x100 ;  /* 0x00000100070b7836 */ /* 0x040fe20000000000 */
[----:B------:R-:W-:Y:S01]  /*08f0*/  SHF.R.S32.HI R12, RZ, 0x1f, R7 ;  /* 0x0000001fff0c7819 */ /* 0x000fe20000011407 */
[----:B------:R-:W-:Y:S01]  /*0900*/  BSSY.RECONVERGENT B2, `(.L_x_1345) ;  /* 0x0000014000027945 */ /* 0x000fe20003800200 */
[-CC-:B------:R-:W-:Y:S01]  /*0910*/  IADD3 R18, P1, P4, R7, R2.reuse, R6.reuse ;  /* 0x0000000207127210 */ /* 0x180fe20007c3e006 */
[----:B------:R-:W-:Y:S01]  /*0920*/  IMAD.MOV.U32 R15, RZ, RZ, R13 ;  /* 0x000000ffff0f7224 */ /* 0x000fe200078e000d */
[----:B------:R-:W-:Y:S02]  /*0930*/  IADD3 R23, P2, P3, R11, R2, R6 ;  /* 0x000000020b177210 */ /* 0x000fe40007b5e006 */
[----:B------:R-:W-:Y:S01]  /*0940*/  IADD3.X R21, PT, PT, R12, R3, RZ, P1, P4 ;  /* 0x000000030c157210 */ /* 0x000fe20000fe84ff */
[----:B------:R-:W-:Y:S01]  /*0950*/  IMAD.MOV.U32 R16, RZ, RZ, R18 ;  /* 0x000000ffff107224 */ /* 0x000fe200078e0012 */
[----:B------:R-:W-:-:S03]  /*0960*/  SHF.R.S32.HI R12, RZ, 0x1f, R11 ;  /* 0x0000001fff0c7819 */ /* 0x000fc6000001140b */
        /* <DEDUP_REMOVED lines=13> */
.L_x_1346:
[----:B------:R-:W-:Y:S05]  /*0a40*/  BSYNC.RECONVERGENT B2 ;  /* 0x0000000000027941 */ /* 0x000fea0003800200 */
.L_x_1345:
        /* <DEDUP_REMOVED lines=18> */
.L_x_1348:
[----:B------:R-:W-:Y:S05]  /*0b70*/  BSYNC.RECONVERGENT B2 ;  /* 0x0000000000027941 */ /* 0x000fea0003800200 */
.L_x_1347:
[C---:B------:R-:W-:Y:S02]  /*0b80*/  VIADD R13, R7.reuse, 0x200 ;  /* 0x00000200070d7836 */ /* 0x040fe40000000000 */
[----:B------:R-:W-:-:S03]  /*0b90*/  VIADD R7, R7, 0x400 ;  /* 0x0000040007077836 */ /* 0x000fc60000000000 */
[----:B------:R-:W-:-:S13]  /*0ba0*/  ISETP.GE.AND P0, PT, R13, R10, PT ;  /* 0x0000000a0d00720c */ /* 0x000fda0003f06270 */
[----:B------:R-:W-:Y:S05]  /*0bb0*/  @!P0 BRA `(.L_x_1349) ;  /* 0xfffffff800788947 */ /* 0x000fea000383ffff */
.L_x_1335:
[----:B------:R-:W-:Y:S05]  /*0bc0*/  BSYNC.RECONVERGENT B1 ;  /* 0x0000000000017941 */ /* 0x000fea0003800200 */
.L_x_1334:
[----:B------:R-:W-:-:S13]  /*0bd0*/  ISETP.GE.AND P0, PT, R10, 0x100, PT ;  /* 0x000001000a00780c */ /* 0x000fda0003f06270 */
[----:B------:R-:W-:Y:S05]  /*0be0*/  @!P0 BRA `(.L_x_1350) ;  /* 0x00000010008c8947 */ /* 0x000fea0003800000 */
[----:B------:R-:W1:Y:S01]  /*0bf0*/  S2R R10, SR_LANEID ;  /* 0x00000000000a7919 */ /* 0x000e620000000000 */
[----:B------:R-:W-:Y:S01]  /*0c00*/  BSSY.RECONVERGENT B1, `(.L_x_1351) ;  /* 0x000001b000017945 */ /* 0x000fe20003800200 */
[----:B------:R-:W-:Y:S01]  /*0c10*/  IMAD.MOV.U32 R6, RZ, RZ, R11 ;  /* 0x000000ffff067224 */ /* 0x000fe200078e000b */
[----:B0----5:R0:W2:Y:S01]  /*0c20*/  SHFL.DOWN PT, R3, R12, 0x1, 0x1f ;  /* 0x08201f000c037f89 */ /* 0x0210a200000e0000 */
[----:B------:R-:W-:Y:S02]  /*0c30*/  IMAD.MOV.U32 R7, RZ, RZ, R8 ;  /* 0x000000ffff077224 */ /* 0x000fe400078e0008 */
[----:B------:R-:W-:Y:S01]  /*0c40*/  IMAD.MOV.U32 R2, RZ, RZ, R12 ;  /* 0x000000ffff027224 */ /* 0x000fe200078e000c */
[----:B------:R0:W3:Y:S04]  /*0c50*/  SHFL.DOWN PT, R4, R11, 0x1, 0x1f ;  /* 0x08201f000b047f89 */ /* 0x0000e800000e0000 */
[----:B------:R0:W4:Y:S01]  /*0c60*/  SHFL.DOWN PT, R5, R8, 0x1, 0x1f ;  /* 0x08201f0008057f89 */ /* 0x00012200000e0000 */
[----:B-1----:R-:W-:-:S02]  /*0c70*/  ISETP.GT.AND P0, PT, R10, 0x1e, PT ;  /* 0x0000001e0a00780c */ /* 0x002fc40003f04270 */
[C---:B------:R-:W-:Y:S02]  /*0c80*/  ISETP.GT.AND P1, PT, R10.reuse, 0x1d, PT ;  /* 0x0000001d0a00780c */ /* 0x040fe40003f24270 */
[----:B------:R-:W-:-:S09]  /*0c90*/  ISETP.GT.AND P3, PT, R10, 0x1b, PT ;  /* 0x0000001b0a00780c */ /* 0x000fd20003f64270 */
[----:B0-234-:R-:W-:Y:S05]  /*0ca0*/  @P0 BRA `(.L_x_1352) ;  /* 0x0000000000400947 */ /* 0x01dfea0003800000 */
        /* <DEDUP_REMOVED lines=16> */
.L_x_1352:
[----:B------:R-:W-:Y:S05]  /*0db0*/  BSYNC.RECONVERGENT B1 ;  /* 0x0000000000017941 */ /* 0x000fea0003800200 */
.L_x_1351:
        /* <DEDUP_REMOVED lines=27> */
.L_x_1354:
[----:B------:R-:W-:Y:S05]  /*0f70*/  BSYNC.RECONVERGENT B1 ;  /* 0x0000000000017941 */ /* 0x000fea0003800200 */
.L_x_1353:
        /* <DEDUP_REMOVED lines=9> */
[----:B0-----:R-:W-:Y:S02]  /*1010*/  IMAD.MOV.U32 R6, RZ, RZ, R11 ;  /* 0x000000ffff067224 */ /* 0x001fe400078e000b */
[----:B-1----:R-:W-:Y:S02]  /*1020*/  IMAD.MOV.U32 R7, RZ, RZ, R10 ;  /* 0x000000ffff077224 */ /* 0x002fe400078e000a */
        /* <DEDUP_REMOVED lines=13> */
.L_x_1356:
[----:B------:R-:W-:Y:S05]  /*1100*/  BSYNC.RECONVERGENT B1 ;  /* 0x0000000000017941 */ /* 0x000fea0003800200 */
.L_x_1355:
        /* <DEDUP_REMOVED lines=9> */
[----:B---3--:R-:W-:Y:S02]  /*11a0*/  IMAD.MOV.U32 R4, RZ, RZ, R13 ;  /* 0x000000ffff047224 */ /* 0x008fe400078e000d */
        /* <DEDUP_REMOVED lines=14> */
.L_x_1358:
[----:B------:R-:W-:Y:S05]  /*1290*/  BSYNC.RECONVERGENT B1 ;  /* 0x0000000000017941 */ /* 0x000fea0003800200 */
.L_x_1357:
[----:B0-----:R0:W0:Y:S01]  /*12a0*/  SHFL.DOWN PT, R2, R3, 0x10, 0x1f ;  /* 0x0a001f0003027f89 */ /* 0x00102200000e0000 */
[----:B------:R-:W-:Y:S01]  /*12b0*/  BSSY.RECONVERGENT B1, `(.L_x_1359) ;  /* 0x0000017000017945 */ /* 0x000fe20003800200 */
[----:B--2---:R-:W-:Y:S02]  /*12c0*/  IMAD.MOV.U32 R7, RZ, RZ, R4 ;  /* 0x000000ffff077224 */ /* 0x004fe400078e0004 */
[----:B------:R2:W0:Y:S01]  /*12d0*/  SHFL.DOWN PT, R11, R4, 0x10, 0x1f ;  /* 0x0a001f00040b7f89 */ /* 0x00042200000e0000 */
[----:B----4-:R-:W-:Y:S02]  /*12e0*/  IMAD.MOV.U32 R8, RZ, RZ, R5 ;  /* 0x000000ffff087224 */ /* 0x010fe400078e0005 */
[----:B------:R-:W-:Y:S01]  /*12f0*/  IMAD.MOV.U32 R6, RZ, RZ, R3 ;  /* 0x000000ffff067224 */ /* 0x000fe200078e0003 */
[----:B-1----:R2:W1:Y:S01]  /*1300*/  SHFL.DOWN PT, R10, R5, 0x10, 0x1f ;  /* 0x0a001f00050a7f89 */ /* 0x00246200000e0000 */
[----:B------:R-:W-:Y:S05]  /*1310*/  @P4 BRA `(.L_x_1360) ;  /* 0x0000000000404947 */ /* 0x000fea0003800000 */
[----:B0-----:R-:W-:Y:S01]  /*1320*/  FSETP.GEU.AND P0, PT, R3, R2, PT ;  /* 0x000000020300720b */ /* 0x001fe20003f0e000 */
[----:B------:R-:W-:Y:S02]  /*1330*/  IMAD.MOV.U32 R7, RZ, RZ, R11 ;  /* 0x000000ffff077224 */ /* 0x000fe400078e000b */
        /* <DEDUP_REMOVED lines=14> */
.L_x_1360:
[----:B------:R-:W-:Y:S05]  /*1420*/  BSYNC.RECONVERGENT B1 ;  /* 0x0000000000017941 */ /* 0x000fea0003800200 */
.L_x_1359:
[----:B------:R-:W-:Y:S04]  /*1430*/  BSSY.RECONVERGENT B1, `(.L_x_1361) ;  /* 0x000000c000017945 */ /* 0x000fe80003800200 */
[----:B------:R-:W-:Y:S05]  /*1440*/  @P2 BRA `(.L_x_1362) ;  /* 0x0000000000282947 */ /* 0x000fea0003800000 */
[----:B--2---:R-:W2:Y:S01]  /*1450*/  S2R R4, SR_CgaCtaId ;  /* 0x0000000000047919 */ /* 0x004ea20000008800 */
        /* <DEDUP_REMOVED lines=9> */
.L_x_1362:
[----:B------:R-:W-:Y:S05]  /*14f0*/  BSYNC.RECONVERGENT B1 ;  /* 0x0000000000017941 */ /* 0x000fea0003800200 */
.L_x_1361:
[----:B------:R-:W-:Y:S01]  /*1500*/  BAR.SYNC.DEFER_BLOCKING 0x0 ;  /* 0x0000000000007b1d */ /* 0x000fe20000010000 */
[----:B------:R-:W-:-:S13]  /*1510*/  ISETP.NE.AND P2, PT, R9, RZ, PT ;  /* 0x000000ff0900720c */ /* 0x000fda0003f45270 */
[----:B------:R-:W-:Y:S05]  /*1520*/  @P2 BRA `(.L_x_1363) ;  /* 0x0000004400542947 */ /* 0x000fea0003800000 */
[----:B0---4-:R-:W0:Y:S01]  /*1530*/  S2R R3, SR_CgaCtaId ;  /* 0x0000000000037919 */ /* 0x011e220000008800 */
[----:B------:R-:W-:Y:S01]  /*1540*/  MOV R2, 0x400 ;  /* 0x0000040000027802 */ /* 0x000fe20000000f00 */
[----:B------:R-:W-:Y:S03]  /*1550*/  BSSY.RECONVERGENT B1, `(.L_x_1364) ;  /* 0x0000016000017945 */ /* 0x000fe60003800200 */
[----:B0-----:R-:W-:-:S05]  /*1560*/  LEA R26, R3, R2, 0x18 ;  /* 0x00000002031a7211 */ /* 0x001fca00078ec0ff */
[----:B--2---:R-:W0:Y:S04]  /*1570*/  LDS R5, [R26+0x18] ;  /* 0x000018001a057984 */ /* 0x004e280000000800 */
[----:B------:R2:W4:Y:S04]  /*1580*/  LDS.64 R2, [R26+0x20] ;  /* 0x000020001a027984 */ /* 0x0005280000000a00 */
[----:B------:R2:W1:Y:S04]  /*1590*/  LDS R22, [R26+0x28] ;  /* 0x000028001a167984 */ /* 0x0004680000000800 */
[----:B------:R2:W1:Y:S01]  /*15a0*/  LDS R16, [R26+0x38] ;  /* 0x000038001a107984 */ /* 0x0004620000000800 */
[----:B0-----:R-:W-:Y:S01]  /*15b0*/  FSETP.GEU.AND P0, PT, R6, R5, PT ;  /* 0x000000050600720b */ /* 0x001fe20003f0e000 */
[----:B------:R-:W-:-:S12]  /*15c0*/  IMAD.MOV.U32 R21, RZ, RZ, R5 ;  /* 0x000000ffff157224 */ /* 0x000fd800078e0005 */
[----:B-12-4-:R-:W-:Y:S05]  /*15d0*/  @!P0 BRA `(.L_x_1365) ;  /* 0x0000000000348947 */ /* 0x016fea0003800000 */
        /* <DEDUP_REMOVED lines=13> */
.L_x_1365:
[----:B------:R-:W-:Y:S05]  /*16b0*/  BSYNC.RECONVERGENT B1 ;  /* 0x0000000000017941 */ /* 0x000fea0003800200 */
.L_x_1364:
        /* <DEDUP_REMOVED lines=27> */
.L_x_1367:
[----:B------:R-:W-:Y:S05]  /*1870*/  BSYNC.RECONVERGENT B1 ;  /* 0x0000000000017941 */ /* 0x000fea0003800200 */
.L_x_1366:
        /* <DEDUP_REMOVED lines=17> */
.L_x_1369:
[----:B------:R-:W-:Y:S05]  /*1990*/  BSYNC.RECONVERGENT B1 ;  /* 0x0000000000017941 */ /* 0x000fea0003800200 */
.L_x_1368:
        /* <DEDUP_REMOVED lines=17> */
.L_x_1371:
[----:B------:R-:W-:Y:S05]  /*1ab0*/  BSYNC.RECONVERGENT B1 ;  /* 0x0000000000017941 */ /* 0x000fea0003800200 */
.L_x_1370:
        /* <DEDUP_REMOVED lines=17> */
.L_x_1373:
[----:B------:R-:W-:Y:S05]  /*1bd0*/  BSYNC.RECONVERGENT B1 ;  /* 0x0000000000017941 */ /* 0x000fea0003800200 */
.L_x_1372:
        /* <DEDUP_REMOVED lines=17> */
.L_x_1375:
[----:B------:R-:W-:Y:S05]  /*1cf0*/  BSYNC.RECONVERGENT B1 ;  /* 0x0000000000017941 */ /* 0x000fea0003800200 */
.L_x_1374:
        /* <DEDUP_REMOVED lines=18> */
.L_x_1350:
[----:B------:R-:W1:Y:S01]  /*1e20*/  S2R R14, SR_LANEID ;  /* 0x00000000000e7919 */ /* 0x000e620000000000 */
[----:B0-----:R-:W-:Y:S01]  /*1e30*/  LOP3.LUT R2, R9, 0x3e0, RZ, 0xc0, !PT ;  /* 0x000003e009027812 */ /* 0x001fe200078ec0ff */
[----:B------:R-:W-:Y:S01]  /*1e40*/  BSSY.RECONVERGENT B1, `(.L_x_1376) ;  /* 0x0000027000017945 */ /* 0x000fe20003800200 */
[----:B------:R-:W-:Y:S02]  /*1e50*/  IMAD.MOV.U32 R16, RZ, RZ, R8 ;  /* 0x000000ffff107224 */ /* 0x000fe400078e0008 */
[----:B------:R-:W-:Y:S01]  /*1e60*/  LOP3.LUT R5, RZ, R2, RZ, 0x33, !PT ;  /* 0x00000002ff057212 */ /* 0x000fe200078e33ff */
[----:B------:R-:W-:-:S05]  /*1e70*/  VIADD R3, R2, 0x20 ;  /* 0x0000002002037836 */ /* 0x000fca0000000000 */
[----:B------:R-:W-:Y:S01]  /*1e80*/  ISETP.GT.AND P0, PT, R3, R10, PT ;  /* 0x0000000a0300720c */ /* 0x000fe20003f04270 */
[----:B------:R-:W-:-:S05]  /*1e90*/  IMAD.IADD R3, R10, 0x1, R5 ;  /* 0x000000010a037824 */ /* 0x000fca00078e0205 */
[----:B------:R-:W-:-:S05]  /*1ea0*/  SEL R3, R3, 0x1f, P0 ;  /* 0x0000001f03037807 */ /* 0x000fca0000000000 */
[----:B-----5:R0:W2:Y:S04]  /*1eb0*/  SHFL.DOWN PT, R5, R12, 0x1, R3 ;  /* 0x082000000c057989 */ /* 0x0200a800000e0003 */
[----:B------:R0:W3:Y:S01]  /*1ec0*/  SHFL.DOWN PT, R7, R8, 0x1, R3 ;  /* 0x0820000008077989 */ /* 0x0000e200000e0003 */
[CC--:B-1----:R-:W-:Y:S01]  /*1ed0*/  ISETP.GE.AND P0, PT, R14.reuse, R3.reuse, PT ;  /* 0x000000030e00720c */ /* 0x0c2fe20003f06270 */
[C---:B------:R-:W-:Y:S01]  /*1ee0*/  VIADD R4, R14.reuse, 0x4 ;  /* 0x000000040e047836 */ /* 0x040fe20000000000 */
[C---:B------:R-:W-:Y:S01]  /*1ef0*/  ISETP.NE.AND P2, PT, R14.reuse, RZ, PT ;  /* 0x000000ff0e00720c */ /* 0x040fe20003f45270 */
[C---:B------:R-:W-:Y:S02]  /*1f00*/  VIADD R2, R14.reuse, 0x2 ;  /* 0x000000020e027836 */ /* 0x040fe40000000000 */
[----:B------:R-:W-:Y:S01]  /*1f10*/  VIADD R6, R14, 0x8 ;  /* 0x000000080e067836 */ /* 0x000fe20000000000 */
[-C--:B------:R-:W-:Y:S01]  /*1f20*/  ISETP.GT.AND P5, PT, R4, R3.reuse, PT ;  /* 0x000000030400720c */ /* 0x080fe20003fa4270 */
[----:B------:R-:W-:Y:S01]  /*1f30*/  VIADD R14, R14, 0x10 ;  /* 0x000000100e0e7836 */ /* 0x000fe20000000000 */
[----:B------:R0:W1:Y:S01]  /*1f40*/  SHFL.DOWN PT, R4, R11, 0x1, R3 ;  /* 0x082000000b047989 */ /* 0x00006200000e0003 */
[-C--:B------:R-:W-:Y:S01]  /*1f50*/  ISETP.GT.AND P1, PT, R2, R3.reuse, PT ;  /* 0x000000030200720c */ /* 0x080fe20003f24270 */
[----:B------:R-:W-:Y:S01]  /*1f60*/  IMAD.MOV.U32 R2, RZ, RZ, R12 ;  /* 0x000000ffff027224 */ /* 0x000fe200078e000c */
[-C--:B------:R-:W-:Y:S01]  /*1f70*/  ISETP.GT.AND P4, PT, R6, R3.reuse, PT ;  /* 0x000000030600720c */ /* 0x080fe20003f84270 */
[----:B------:R-:W-:Y:S01]  /*1f80*/  IMAD.MOV.U32 R6, RZ, RZ, R11 ;  /* 0x000000ffff067224 */ /* 0x000fe200078e000b */
[----:B------:R-:W-:Y:S01]  /*1f90*/  ISETP.GT.AND P3, PT, R14, R3, PT ;  /* 0x000000030e00720c */ /* 0x000fe20003f64270 */
[----:B--2---:R-:W-:-:S12]  /*1fa0*/  @P0 BRA `(.L_x_1377) ;  /* 0x0000000000400947 */ /* 0x004fd80003800000 */
[----:B------:R-:W-:Y:S01]  /*1fb0*/  FSETP.GEU.AND P0, PT, R12, R5, PT ;  /* 0x000000050c00720b */ /* 0x000fe20003f0e000 */
        /* <DEDUP_REMOVED lines=15> */
.L_x_1377:
[----:B------:R-:W-:Y:S05]  /*20b0*/  BSYNC.RECONVERGENT B1 ;  /* 0x0000000000017941 */ /* 0x000fea0003800200 */
.L_x_1376:
[----:B------:R2:W4:Y:S01]  /*20c0*/  SHFL.DOWN PT, R5, R2, 0x2, R3 ;  /* 0x0840000002057989 */ /* 0x00052200000e0003 */
[----:B------:R-:W-:Y:S01]  /*20d0*/  BSSY.RECONVERGENT B1, `(.L_x_1378) ;  /* 0x0000017000017945 */ /* 0x000fe20003800200 */
[----:B-1----:R-:W-:Y:S02]  /*20e0*/  IMAD.MOV.U32 R4, RZ, RZ, R2 ;  /* 0x000000ffff047224 */ /* 0x002fe400078e0002 */
[----:B---3--:R2:W1:Y:S01]  /*20f0*/  SHFL.DOWN PT, R7, R6, 0x2, R3 ;  /* 0x0840000006077989 */ /* 0x00846200000e0003 */
[----:B0-----:R-:W-:Y:S02]  /*2100*/  IMAD.MOV.U32 R12, RZ, RZ, R6 ;  /* 0x000000ffff0c7224 */ /* 0x001fe400078e0006 */
[----:B------:R-:W-:Y:S01]  /*2110*/  IMAD.MOV.U32 R14, RZ, RZ, R16 ;  /* 0x000000ffff0e7224 */ /* 0x000fe200078e0010 */
[----:B------:R2:W0:Y:S01]  /*2120*/  SHFL.DOWN PT, R11, R16, 0x2, R3 ;  /* 0x08400000100b7989 */ /* 0x00042200000e0003 */
[----:B------:R-:W-:Y:S05]  /*2130*/  @P1 BRA `(.L_x_1379) ;  /* 0x0000000000401947 */ /* 0x000fea0003800000 */
[----:B----4-:R-:W-:Y:S01]  /*2140*/  FSETP.GEU.AND P0, PT, R2, R5, PT ;  /* 0x000000050200720b */ /* 0x010fe20003f0e000 */
[----:B------:R-:W-:Y:S02]  /*2150*/  IMAD.MOV.U32 R4, RZ, RZ, R5 ;  /* 0x000000ffff047224 */ /* 0x000fe400078e0005 */
[----:B-1----:R-:W-:Y:S02]  /*2160*/  IMAD.MOV.U32 R12, RZ, RZ, R7 ;  /* 0x000000ffff0c7224 */ /* 0x002fe400078e0007 */
        /* <DEDUP_REMOVED lines=13> */
.L_x_1379:
[----:B------:R-:W-:Y:S05]  /*2240*/  BSYNC.RECONVERGENT B1 ;  /* 0x0000000000017941 */ /* 0x000fea0003800200 */
.L_x_1378:
[----:B----4-:R3:W4:Y:S01]  /*2250*/  SHFL.DOWN PT, R5, R4, 0x4, R3 ;  /* 0x0880000004057989 */ /* 0x01072200000e0003 */
[----:B------:R-:W-:Y:S01]  /*2260*/  BSSY.RECONVERGENT B1, `(.L_x_1380) ;  /* 0x0000017000017945 */ /* 0x000fe20003800200 */
[----:B--2---:R-:W-:Y:S02]  /*2270*/  IMAD.MOV.U32 R2, RZ, RZ, R4 ;  /* 0x000000ffff027224 */ /* 0x004fe400078e0004 */
[----:B-1----:R3:W1:Y:S01]  /*2280*/  SHFL.DOWN PT, R7, R12, 0x4, R3 ;  /* 0x088000000c077989 */ /* 0x00266200000e0003 */
[----:B------:R-:W-:Y:S02]  /*2290*/  IMAD.MOV.U32 R6, RZ, RZ, R12 ;  /* 0x000000ffff067224 */ /* 0x000fe400078e000c */
[----:B------:R-:W-:Y:S01]  /*22a0*/  IMAD.MOV.U32 R8, RZ, RZ, R14 ;  /* 0x000000ffff087224 */ /* 0x000fe200078e000e */
[----:B0-----:R3:W0:Y:S01]  /*22b0*/  SHFL.DOWN PT, R11, R14, 0x4, R3 ;  /* 0x088000000e0b7989 */ /* 0x00162200000e0003 */
        /* <DEDUP_REMOVED lines=17> */
.L_x_1381:
[----:B------:R-:W-:Y:S05]  /*23d0*/  BSYNC.RECONVERGENT B1 ;  /* 0x0000000000017941 */ /* 0x000fea0003800200 */
.L_x_1380:
[----:B----4-:R2:W4:Y:S01]  /*23e0*/  SHFL.DOWN PT, R5, R2, 0x8, R3 ;  /* 0x0900000002057989 */ /* 0x01052200000e0003 */
[----:B------:R-:W-:Y:S01]  /*23f0*/  BSSY.RECONVERGENT B1, `(.L_x_1382) ;  /* 0x0000017000017945 */ /* 0x000fe20003800200 */
[----:B---3--:R-:W-:Y:S02]  /*2400*/  IMAD.MOV.U32 R4, RZ, RZ, R2 ;  /* 0x000000ffff047224 */ /* 0x008fe400078e0002 */
        /* <DEDUP_REMOVED lines=21> */
.L_x_1383:
[----:B------:R-:W-:Y:S05]  /*2560*/  BSYNC.RECONVERGENT B1 ;  /* 0x0000000000017941 */ /* 0x000fea0003800200 */
.L_x_1382:
[----:B----4-:R3:W4:Y:S01]  /*2570*/  SHFL.DOWN PT, R5, R4, 0x10, R3 ;  /* 0x0a00000004057989 */ /* 0x01072200000e0003 */
[----:B------:R-:W-:Y:S01]  /*2580*/  BSSY.RECONVERGENT B1, `(.L_x_1384) ;  /* 0x0000017000017945 */ /* 0x000fe20003800200 */
[----:B--2---:R-:W-:Y:S02]  /*2590*/  IMAD.MOV.U32 R6, RZ, RZ, R4 ;  /* 0x000000ffff067224 */ /* 0x004fe400078e0004 */
[----:B0-----:R3:W0:Y:S01]  /*25a0*/  SHFL.DOWN PT, R11, R12, 0x10, R3 ;  /* 0x0a0000000c0b7989 */ /* 0x00162200000e0003 */
[----:B-1----:R-:W-:Y:S02]  /*25b0*/  IMAD.MOV.U32 R7, RZ, RZ, R12 ;  /* 0x000000ffff077224 */ /* 0x002fe400078e000c */
[----:B------:R-:W-:Y:S01]  /*25c0*/  IMAD.MOV.U32 R8, RZ, RZ, R14 ;  /* 0x000000ffff087224 */ /* 0x000fe200078e000e */
[----:B------:R3:W1:Y:S01]  /*25d0*/  SHFL.DOWN PT, R13, R14, 0x10, R3 ;  /* 0x0a0000000e0d7989 */ /* 0x00066200000e0003 */
        /* <DEDUP_REMOVED lines=17> */
.L_x_1385:
[----:B------:R-:W-:Y:S05]  /*26f0*/  BSYNC.RECONVERGENT B1 ;  /* 0x0000000000017941 */ /* 0x000fea0003800200 */
.L_x_1384:
[----:B------:R-:W-:Y:S04]  /*2700*/  BSSY.RECONVERGENT B1, `(.L_x_1386) ;  /* 0x000000c000017945 */ /* 0x000fe80003800200 */
[----:B------:R-:W-:Y:S05]  /*2710*/  @P2 BRA `(.L_x_1387) ;  /* 0x0000000000282947 */ /* 0x000fea0003800000 */
[----:B---3--:R-:W2:Y:S01]  /*2720*/  S2R R4, SR_CgaCtaId ;  /* 0x0000000000047919 */ /* 0x008ea20000008800 */
[----:B------:R-:W-:Y:S02]  /*2730*/  MOV R3, 0x400 ;  /* 0x0000040000037802 */ /* 0x000fe40000000f00 */
[----:B------:R-:W-:-:S04]  /*2740*/  SHF.R.U32.HI R2, RZ, 0x1, R9 ;  /* 0x00000001ff027819 */ /* 0x000fc80000011609 */
[----:B------:R-:W-:Y:S02]  /*2750*/  LOP3.LUT R2, R2, 0x1f0, RZ, 0xc0, !PT ;  /* 0x000001f002027812 */ /* 0x000fe400078ec0ff */
[----:B--2---:R-:W-:-:S05]  /*2760*/  LEA R3, R4, R3, 0x18 ;  /* 0x0000000304037211 */ /* 0x004fca00078ec0ff */
[----:B----4-:R-:W-:Y:S02]  /*2770*/  IMAD.IADD R5, R2, 0x1, R3 ;  /* 0x0000000102057824 */ /* 0x010fe400078e0203 */
[----:B------:R-:W-:Y:S02]  /*2780*/  IMAD.MOV.U32 R2, RZ, RZ, R7 ;  /* 0x000000ffff027224 */ /* 0x000fe400078e0007 */
[----:B------:R-:W-:Y:S01]  /*2790*/  IMAD.MOV.U32 R3, RZ, RZ, R8 ;  /* 0x000000ffff037224 */ /* 0x000fe200078e0008 */
[----:B------:R2:W-:Y:S04]  /*27a0*/  STS [R5+0x8], R6 ;  /* 0x0000080605007388 */ /* 0x0005e80000000800 */
[----:B------:R2:W-:Y:S02]  /*27b0*/  STS.64 [R5+0x10], R2 ;  /* 0x0000100205007388 */ /* 0x0005e40000000a00 */
.L_x_1387:
[----:B------:R-:W-:Y:S05]  /*27c0*/  BSYNC.RECONVERGENT B1 ;  /* 0x0000000000017941 */ /* 0x000fea0003800200 */
.L_x_1386:
[----:B------:R-:W-:Y:S01]  /*27d0*/  BAR.SYNC.DEFER_BLOCKING 0x0 ;  /* 0x0000000000007b1d */ /* 0x000fe20000010000 */
[----:B------:R-:W-:-:S13]  /*27e0*/  ISETP.NE.AND P2, PT, R9, RZ, PT ;  /* 0x000000ff0900720c */ /* 0x000fda0003f45270 */
[----:B------:R-:W-:Y:S05]  /*27f0*/  @P2 BRA `(.L_x_1363) ;  /* 0x0000003000a02947 */ /* 0x000fea0003800000 */
[C---:B------:R-:W-:Y:S01]  /*2800*/  ISETP.GE.AND P0, PT, R10.reuse, 0x21, PT ;  /* 0x000000210a00780c */ /* 0x040fe20003f06270 */
[----:B--2---:R-:W-:Y:S01]  /*2810*/  IMAD.MOV.U32 R2, RZ, RZ, R6 ;  /* 0x000000ffff027224 */ /* 0x004fe200078e0006 */
[C---:B------:R-:W-:Y:S01]  /*2820*/  ISETP.GE.AND P5, PT, R10.reuse, 0x41, PT ;  /* 0x000000410a00780c */ /* 0x040fe20003fa6270 */
[----:B0-----:R-:W-:Y:S01]  /*2830*/  IMAD.MOV.U32 R11, RZ, RZ, R7 ;  /* 0x000000ffff0b7224 */ /* 0x001fe200078e0007 */
[C---:B------:R-:W-:Y:S01]  /*2840*/  ISETP.GE.AND P4, PT, R10.reuse, 0x61, PT ;  /* 0x000000610a00780c */ /* 0x040fe20003f86270 */
[----:B---3--:R-:W-:Y:S01]  /*2850*/  IMAD.MOV.U32 R4, RZ, RZ, R8 ;  /* 0x000000ffff047224 */ /* 0x008fe200078e0008 */
[----:B------:R-:W-:-:S07]  /*2860*/  ISETP.GE.AND P3, PT, R10, 0x81, PT ;  /* 0x000000810a00780c */ /* 0x000fce0003f66270 */
[----:B------:R-:W-:Y:S06]  /*2870*/  @!P0 BRA `(.L_x_1388) ;  /* 0x00000000005c8947 */ /* 0x000fec0003800000 */
[----:B------:R-:W0:Y:S01]  /*2880*/  S2UR UR5, SR_CgaCtaId ;  /* 0x00000000000579c3 */ /* 0x000e220000008800 */
[----:B------:R-:W-:Y:S01]  /*2890*/  UMOV UR4, 0x400 ;  /* 0x0000040000047882 */ /* 0x000fe20000000000 */
[----:B------:R-:W-:Y:S01]  /*28a0*/  BSSY.RECONVERGENT B1, `(.L_x_1388) ;  /* 0x0000014000017945 */ /* 0x000fe20003800200 */
        /* <DEDUP_REMOVED lines=19> */
.L_x_1389:
[----:B------:R-:W-:Y:S05]  /*29e0*/  BSYNC.RECONVERGENT B1 ;  /* 0x0000000000017941 */ /* 0x000fea0003800200 */
.L_x_1388:
[----:B------:R-:W-:Y:S02]  /*29f0*/  IMAD.MOV.U32 R3, RZ, RZ, R2 ;  /* 0x000000ffff037224 */ /* 0x000fe400078e0002 */
[----:B------:R-:W-:Y:S02]  /*2a00*/  IMAD.MOV.U32 R9, RZ, RZ, R11 ;  /* 0x000000ffff097224 */ /* 0x000fe400078e000b */
[----:B------:R-:W-:Y:S01]  /*2a10*/  IMAD.MOV.U32 R8, RZ, RZ, R4 ;  /* 0x000000ffff087224 */ /* 0x000fe200078e0004 */
[----:B------:R-:W-:Y:S06]  /*2a20*/  @!P5 BRA `(.L_x_1390) ;  /* 0x00000000005cd947 */ /* 0x000fec0003800000 */
[----:B------:R-:W0:Y:S01]  /*2a30*/  S2UR UR5, SR_CgaCtaId ;  /* 0x00000000000579c3 */ /* 0x000e220000008800 */
[----:B------:R-:W-:Y:S01]  /*2a40*/  UMOV UR4, 0x400 ;  /* 0x0000040000047882 */ /* 0x000fe20000000000 */
[----:B------:R-:W-:Y:S01]  /*2a50*/  BSSY.RECONVERGENT B1, `(.L_x_1390) ;  /* 0x0000014000017945 */ /* 0x000fe20003800200 */
[----:B0-----:R-:W-:-:S09]  /*2a60*/  ULEA UR4, UR5, UR4, 0x18 ;  /* 0x0000000405047291 */ /* 0x001fd2000f8ec0ff */
[----:B----4-:R-:W0:Y:S04]  /*2a70*/  LDS R5, [UR4+0x28] ;  /* 0x00002804ff057984 */ /* 0x010e280008000800 */
        /* <DEDUP_REMOVED lines=17> */
.L_x_1391:
[----:B------:R-:W-:Y:S05]  /*2b90*/  BSYNC.RECONVERGENT B1 ;  /* 0x0000000000017941 */ /* 0x000fea0003800200 */
.L_x_1390:
[C---:B------:R-:W-:Y:S01]  /*2ba0*/  ISETP.GE.AND P1, PT, R10.reuse, 0xa1, PT ;  /* 0x000000a10a00780c */ /* 0x040fe20003f26270 */
[----:B------:R-:W-:Y:S01]  /*2bb0*/  IMAD.MOV.U32 R2, RZ, RZ, R3 ;  /* 0x000000ffff027224 */ /* 0x000fe200078e0003 */
[C---:B------:R-:W-:Y:S01]  /*2bc0*/  ISETP.GE.AND P5, PT, R10.reuse, 0xc1, PT ;  /* 0x000000c10a00780c */ /* 0x040fe20003fa6270 */
[----:B------:R-:W-:Y:S01]  /*2bd0*/  IMAD.MOV.U32 R7, RZ, RZ, R9 ;  /* 0x000000ffff077224 */ /* 0x000fe200078e0009 */
[----:B------:R-:W-:Y:S01]  /*2be0*/  ISETP.GE.AND P6, PT, R10, 0xe1, PT ;  /* 0x000000e10a00780c */ /* 0x000fe20003fc6270 */
[----:B------:R-:W-:Y:S01]  /*2bf0*/  IMAD.MOV.U32 R6, RZ, RZ, R8 ;  /* 0x000000ffff067224 */ /* 0x000fe200078e0008 */
[----:B------:R-:W-:Y:S11]  /*2c00*/  @!P4 BRA `(.L_x_1392) ;  /* 0x00000000005cc947 */ /* 0x000ff60003800000 */
        /* <DEDUP_REMOVED lines=15> */
[----:B------:R-:W-:-:S04]  /*2d00*/  @P4 ISETP.GE.U32.AND P0, PT, R9, R10, PT ;  /* 0x0000000a0900420c */ /* 0x000fc80003f06070 */
[----:B------:R-:W-:-:S04]  /*2d10*/  @P4 ISETP.GE.AND.EX P0, PT, R8, R11, PT, P0 ;  /* 0x0000000b0800420c */ /* 0x000fc80003f06300 */
[----:B------:R-:W-:Y:S02]  /*2d20*/  @P4 FSEL R2, R3, R4, !P0 ;  /* 0x0000000403024208 */ /* 0x000fe40004000000 */
[----:B------:R-:W-:-:S04]  /*2d30*/  @P4 ISETP.LT.U32.AND P0, PT, R9, R10, PT ;  /* 0x0000000a0900420c */ /* 0x000fc80003f01070 */
[----:B------:R-:W-:-:S04]  /*2d40*/  @P4 ISETP.LT.AND.EX P0, PT, R8, R11, PT, P0 ;  /* 0x0000000b0800420c */ /* 0x000fc80003f01300 */
[----:B------:R-:W-:Y:S02]  /*2d50*/  @P4 SEL R7, R9, R10, P0 ;  /* 0x0000000a09074207 */ /* 0x000fe40000000000 */
[----:B------:R-:W-:-:S07]  /*2d60*/  @P4 SEL R6, R8, R11, P0 ;  /* 0x0000000b08064207 */ /* 0x000fce0000000000 */
.L_x_1393:
[----:B------:R-:W-:Y:S05]  /*2d70*/  BSYNC.RECONVERGENT B1 ;  /* 0x0000000000017941 */ /* 0x000fea0003800200 */
.L_x_1392:
        /* <DEDUP_REMOVED lines=26> */
.L_x_1395:
[----:B------:R-:W-:Y:S05]  /*2f20*/  BSYNC.RECONVERGENT B1 ;  /* 0x0000000000017941 */ /* 0x000fea0003800200 */
.L_x_1394:
        /* <DEDUP_REMOVED lines=26> */
.L_x_1397:
[----:B------:R-:W-:Y:S05]  /*30d0*/  BSYNC.RECONVERGENT B1 ;  /* 0x0000000000017941 */ /* 0x000fea0003800200 */
.L_x_1396:
        /* <DEDUP_REMOVED lines=26> */
.L_x_1399:
[----:B------:R-:W-:Y:S05]  /*3280*/  BSYNC.RECONVERGENT B1 ;  /* 0x0000000000017941 */ /* 0x000fea0003800200 */
.L_x_1398:
[----:B------:R-:W-:Y:S02]  /*3290*/  IMAD.MOV.U32 R6, RZ, RZ, R3 ;  /* 0x000000ffff067224 */ /* 0x000fe400078e0003 */
[----:B------:R-:W-:Y:S02]  /*32a0*/  IMAD.MOV.U32 R7, RZ, RZ, R9 ;  /* 0x000000ffff077224 */ /* 0x000fe400078e0009 */
[----:B------:R-:W-:Y:S01]  /*32b0*/  IMAD.MOV.U32 R8, RZ, RZ, R4 ;  /* 0x000000ffff087224 */ /* 0x000fe200078e0004 */
[----:B------:R-:W-:Y:S06]  /*32c0*/  @!P6 BRA `(.L_x_1363) ;  /* 0x0000002400ece947 */ /* 0x000fec0003800000 */
[----:B------:R-:W0:Y:S01]  /*32d0*/  S2UR UR5, SR_CgaCtaId ;  /* 0x00000000000579c3 */ /* 0x000e220000008800 */
[----:B------:R-:W-:Y:S02]  /*32e0*/  UMOV UR4, 0x400 ;  /* 0x0000040000047882 */ /* 0x000fe40000000000 */
        /* <DEDUP_REMOVED lines=21> */
.L_x_1331:
        /* <DEDUP_REMOVED lines=13> */
[----:B------:R-:W-:-:S02]  /*3510*/  IMAD.U32 R14, RZ, RZ, UR14 ;  /* 0x0000000eff0e7e24 */ /* 0x000fc4000f8e00ff */
[----:B------:R-:W-:-:S03]  /*3520*/  IMAD.U32 R15, RZ, RZ, UR15 ;  /* 0x0000000fff0f7e24 */ /* 0x000fc6000f8e00ff */
[----:B0-----:R-:W-:-:S05]  /*3530*/  IADD3 R2, P4, PT, R6, R14, RZ ;  /* 0x0000000e06027210 */ /* 0x001fca0007f9e0ff */
[----:B------:R-:W-:Y:S01]  /*3540*/  IMAD.X R3, RZ, RZ, R15, P4 ;  /* 0x000000ffff037224 */ /* 0x000fe200020e060f */
[----:B--2---:R-:W-:-:S04]  /*3550*/  FSETP.GEU.AND P0, PT, R4, R5, PT ;  /* 0x000000050400720b */ /* 0x004fc80003f0e000 */
[----:B------:R-:W-:Y:S01]  /*3560*/  FSEL R5, R4, R5, P0 ;  /* 0x0000000504057208 */ /* 0x000fe20000000000 */
[----:B------:R-:W-:-:S03]  /*3570*/  VIADD R4, R11, 0x200 ;  /* 0x000002000b047836 */ /* 0x000fc60000000000 */
[----:B---3--:R-:W-:-:S04]  /*3580*/  FSETP.GEU.AND P1, PT, R5, R8, PT ;  /* 0x000000080500720b */ /* 0x008fc80003f2e000 */
[----:B------:R-:W-:-:S04]  /*3590*/  FSEL R8, R5, R8, P1 ;  /* 0x0000000805087208 */ /* 0x000fc80000800000 */
[----:B----4-:R-:W-:-:S04]  /*35a0*/  FSETP.GEU.AND P3, PT, R8, R9, PT ;  /* 0x000000090800720b */ /* 0x010fc80003f6e000 */
[----:B------:R-:W-:Y:S01]  /*35b0*/  FSEL R5, R8, R9, P3 ;  /* 0x0000000908057208 */ /* 0x000fe20001800000 */
[C---:B------:R-:W-:Y:S01]  /*35c0*/  VIADD R8, R11.reuse, 0x100 ;  /* 0x000001000b087836 */ /* 0x040fe20000000000 */
[----:B------:R-:W-:Y:S02]  /*35d0*/  LOP3.LUT R9, R11, 0x400, RZ, 0xfc, !PT ;  /* 0x000004000b097812 */ /* 0x000fe400078efcff */
[----:B-----5:R-:W-:Y:S02]  /*35e0*/  FSETP.GEU.AND P2, PT, R5, R10, PT ;  /* 0x0000000a0500720b */ /* 0x020fe40003f4e000 */
[----:B------:R-:W-:Y:S02]  /*35f0*/  @P1 SEL R4, R11, R8, P0 ;  /* 0x000000080b041207 */ /* 0x000fe40000000000 */
[----:B------:R-:W-:Y:S01]  /*3600*/  ISETP.LE.U32.AND P1, PT, R7, UR6, PT ;  /* 0x0000000607007c0c */ /* 0x000fe2000bf23070 */
[----:B------:R-:W-:-:S03]  /*3610*/  @!P3 VIADD R4, R11, 0x300 ;  /* 0x000003000b04b836 */ /* 0x000fc60000000000 */
[----:B------:R-:W-:-:S05]  /*3620*/  ISETP.GE.U32.AND.EX P1, PT, RZ, R18, PT, P1 ;  /* 0x00000012ff00720c */ /* 0x000fca0003f26110 */
[C---:B------:R-:W-:Y:S02]  /*3630*/  @P2 ISETP.GE.U32.AND P0, PT, R4.reuse, R9, PT ;  /* 0x000000090400220c */ /* 0x040fe40003f06070 */
[-C--:B------:R-:W-:Y:S02]  /*3640*/  IADD3 R9, P3, PT, R9, R2.reuse, RZ ;  /* 0x0000000209097210 */ /* 0x080fe40007f7e0ff */
[----:B------:R-:W-:Y:S02]  /*3650*/  @P2 IADD3 R2, P4, PT, R4, R2, RZ ;  /* 0x0000000204022210 */ /* 0x000fe40007f9e0ff */
[----:B------:R-:W-:Y:S01]  /*3660*/  @P2 ISETP.GE.U32.AND.EX P0, PT, RZ, RZ, PT, P0 ;  /* 0x000000ffff00220c */ /* 0x000fe20003f06100 */
[--C-:B------:R-:W-:Y:S02]  /*3670*/  IMAD.X R8, RZ, RZ, R3.reuse, P3 ;  /* 0x000000ffff087224 */ /* 0x100fe400018e0603 */
[----:B------:R-:W-:Y:S01]  /*3680*/  @P2 IMAD.X R3, RZ, RZ, R3, P4 ;  /* 0x000000ffff032224 */ /* 0x000fe200020e0603 */
[----:B------:R-:W-:-:S04]  /*3690*/  @P2 FSETP.LT.OR P0, PT, R10, R5, !P0 ;  /* 0x000000050a00220b */ /* 0x000fc80004701400 */
[----:B------:R-:W-:Y:S02]  /*36a0*/  @P2 FSEL R10, R5, R10, P0 ;  /* 0x0000000a050a2208 */ /* 0x000fe40000000000 */
[----:B------:R-:W-:Y:S02]  /*36b0*/  @P2 SEL R9, R2, R9, P0 ;  /* 0x0000000902092207 */ /* 0x000fe40000000000 */
[----:B------:R-:W-:Y:S01]  /*36c0*/  @P2 SEL R8, R3, R8, P0 ;  /* 0x0000000803082207 */ /* 0x000fe20000000000 */
[----:B------:R-:W-:Y:S06]  /*36d0*/  @P1 BRA `(.L_x_1400) ;  /* 0x0000001000641947 */ /* 0x000fec0003800000 */
        /* <DEDUP_REMOVED lines=20> */
.L_x_1402:
[----:B------:R-:W-:Y:S05]  /*3820*/  BSYNC.RECONVERGENT B1 ;  /* 0x0000000000017941 */ /* 0x000fea0003800200 */
.L_x_1401:
        /* <DEDUP_REMOVED lines=12> */
[----:B------:R-:W-:Y:S01]  /*38f0*/  IMAD.MOV.U32 R16, RZ, RZ, R10 ;  /* 0x000000ffff107224 */ /* 0x000fe200078e000a */
[----:B------:R-:W0:Y:S01]  /*3900*/  LDCU.64 UR8, c[0x0][0x398] ;  /* 0x00007300ff0877ac */ /* 0x000e220008000a00 */
[----:B------:R-:W-:Y:S02]  /*3910*/  IMAD.MOV.U32 R19, RZ, RZ, R9 ;  /* 0x000000ffff137224 */ /* 0x000fe400078e0009 */
[----:B------:R-:W-:Y:S01]  /*3920*/  IMAD.MOV.U32 R6, RZ, RZ, R8 ;  /* 0x000000ffff067224 */ /* 0x000fe200078e0008 */
[----:B------:R-:W1:Y:S06]  /*3930*/  LDCU.128 UR12, c[0x0][0x380] ;  /* 0x00007000ff0c77ac */ /* 0x000e6c0008000c00 */
.L_x_1406:
[----:B------:R-:W-:Y:S01]  /*3940*/  IADD3 R9, P0, PT, R11, R4, RZ ;  /* 0x000000040b097210 */ /* 0x000fe20007f1e0ff */
[----:B-1----:R-:W-:Y:S02]  /*3950*/  IMAD.U32 R12, RZ, RZ, UR12 ;  /* 0x0000000cff0c7e24 */ /* 0x002fe4000f8e00ff */
[----:B------:R-:W-:Y:S02]  /*3960*/  IMAD.U32 R13, RZ, RZ, UR13 ;  /* 0x0000000dff0d7e24 */ /* 0x000fe4000f8e00ff */
[----:B------:R-:W-:Y:S01]  /*3970*/  IMAD.X R8, RZ, RZ, R5, P0 ;  /* 0x000000ffff087224 */ /* 0x000fe200000e0605 */
[----:B------:R-:W-:-:S04]  /*3980*/  LEA R4, P0, R9, R12, 0x2 ;  /* 0x0000000c09047211 */ /* 0x000fc800078010ff */
[----:B------:R-:W-:-:S05]  /*3990*/  LEA.HI.X R5, R9, R13, R8, 0x2, P0 ;  /* 0x0000000d09057211 */ /* 0x000fca00000f1408 */
[----:B------:R-:W2:Y:S04]  /*39a0*/  LDG.E R7, desc[UR10][R4.64] ;  /* 0x0000000a04077981 */ /* 0x000ea8000c1e1900 */
[----:B------:R-:W3:Y:S04]  /*39b0*/  LDG.E R24, desc[UR10][R4.64+0x400] ;  /* 0x0004000a04187981 */ /* 0x000ee8000c1e1900 */
[----:B------:R-:W4:Y:S04]  /*39c0*/  LDG.E R18, desc[UR10][R4.64+0x800] ;  /* 0x0008000a04127981 */ /* 0x000f28000c1e1900 */
[----:B------:R-:W4:Y:S01]  /*39d0*/  LDG.E R17, desc[UR10][R4.64+0xc00] ;  /* 0x000c000a04117981 */ /* 0x000f22000c1e1900 */
[----:B------:R-:W-:-:S02]  /*39e0*/  IMAD.U32 R14, RZ, RZ, UR14 ;  /* 0x0000000eff0e7e24 */ /* 0x000fc4000f8e00ff */
[----:B------:R-:W-:Y:S01]  /*39f0*/  IMAD.U32 R15, RZ, RZ, UR15 ;  /* 0x0000000fff0f7e24 */ /* 0x000fe2000f8e00ff */
[----:B------:R1:W5:Y:S01]  /*3a00*/  LDG.E R10, desc[UR10][R4.64+0x1000] ;  /* 0x0010000a040a7981 */ /* 0x000362000c1e1900 */
[----:B------:R-:W-:Y:S01]  /*3a10*/  BSSY.RECONVERGENT B2, `(.L_x_1404) ;  /* 0x000002c000027945 */ /* 0x000fe20003800200 */
[----:B------:R-:W-:Y:S01]  /*3a20*/  BAR.SYNC.DEFER_BLOCKING 0x0 ;  /* 0x0000000000007b1d */ /* 0x000fe20000010000 */
[----:B------:R-:W-:-:S04]  /*3a30*/  IADD3 R26, P0, PT, R9, R14, RZ ;  /* 0x0000000e091a7210 */ /* 0x000fc80007f1e0ff */
[----:B------:R-:W-:Y:S01]  /*3a40*/  IADD3 R20, P3, PT, R26, 0x100, RZ ;  /* 0x000001001a147810 */ /* 0x000fe20007f7e0ff */
[----:B------:R-:W-:Y:S01]  /*3a50*/  IMAD.X R27, R8, 0x1, R15, P0 ;  /* 0x00000001081b7824 */ /* 0x000fe200000e060f */
[C---:B------:R-:W-:Y:S02]  /*3a60*/  IADD3 R21, P4, PT, R26.reuse, 0x200, RZ ;  /* 0x000002001a157810 */ /* 0x040fe40007f9e0ff */
[----:B------:R-:W-:Y:S01]  /*3a70*/  IADD3 R9, P6, PT, R26, 0x400, RZ ;  /* 0x000004001a097810 */ /* 0x000fe20007fde0ff */
[--C-:B------:R-:W-:Y:S01]  /*3a80*/  IMAD.X R25, RZ, RZ, R27.reuse, P3 ;  /* 0x000000ffff197224 */ /* 0x100fe200018e061b */
[----:B------:R-:W-:Y:S01]  /*3a90*/  ISETP.NE.AND P3, PT, R11, RZ, PT ;  /* 0x000000ff0b00720c */ /* 0x000fe20003f65270 */
[--C-:B------:R-:W-:Y:S02]  /*3aa0*/  IMAD.X R22, RZ, RZ, R27.reuse, P4 ;  /* 0x000000ffff167224 */ /* 0x100fe400020e061b */
[----:B------:R-:W-:Y:S01]  /*3ab0*/  IMAD.X R8, RZ, RZ, R27, P6 ;  /* 0x000000ffff087224 */ /* 0x000fe200030e061b */
[----:B--2---:R-:W-:-:S13]  /*3ac0*/  FSETP.GEU.AND P2, PT, R16, R7, PT ;  /* 0x000000071000720b */ /* 0x004fda0003f4e000 */
[----:B------:R-:W-:-:S04]  /*3ad0*/  @P2 ISETP.GE.U32.AND P0, PT, R19, R26, PT ;  /* 0x0000001a1300220c */ /* 0x000fc80003f06070 */
[----:B------:R-:W-:-:S04]  /*3ae0*/  @P2 ISETP.GE.AND.EX P0, PT, R6, R27, PT, P0 ;  /* 0x0000001b0600220c */ /* 0x000fc80003f06300 */
[----:B------:R-:W-:-:S04]  /*3af0*/  @P2 FSETP.LT.OR P0, PT, R7, R16, !P0 ;  /* 0x000000100700220b */ /* 0x000fc80004701400 */
[----:B------:R-:W-:Y:S02]  /*3b00*/  @P2 FSEL R7, R16, R7, P0 ;  /* 0x0000000710072208 */ /* 0x000fe40000000000 */
[----:B------:R-:W-:Y:S02]  /*3b10*/  IADD3 R16, P5, PT, R26, 0x300, RZ ;  /* 0x000003001a107810 */ /* 0x000fe40007fbe0ff */
[----:B---3--:R-:W-:Y:S02]  /*3b20*/  FSETP.GEU.AND P1, PT, R7, R24, PT ;  /* 0x000000180700720b */ /* 0x008fe40003f2e000 */
[----:B------:R-:W-:Y:S01]  /*3b30*/  @P2 SEL R26, R19, R26, P0 ;  /* 0x0000001a131a2207 */ /* 0x000fe20000000000 */
[----:B------:R-:W-:Y:S01]  /*3b40*/  IMAD.X R19, RZ, RZ, R27, P5 ;  /* 0x000000ffff137224 */ /* 0x000fe200028e061b */
[----:B------:R-:W-:-:S09]  /*3b50*/  @P2 SEL R27, R6, R27, P0 ;  /* 0x0000001b061b2207 */ /* 0x000fd20000000000 */
[----:B------:R-:W-:-:S04]  /*3b60*/  @P1 ISETP.GE.U32.AND P0, PT, R26, R20, PT ;  /* 0x000000141a00120c */ /* 0x000fc80003f06070 */
[----:B------:R-:W-:-:S04]  /*3b70*/  @P1 ISETP.GE.AND.EX P0, PT, R27, R25, PT, P0 ;  /* 0x000000191b00120c */ /* 0x000fc80003f06300 */
[----:B------:R-:W-:-:S04]  /*3b80*/  @P1 FSETP.LT.OR P0, PT, R24, R7, !P0 ;  /* 0x000000071800120b */ /* 0x000fc80004701400 */
[----:B------:R-:W-:Y:S02]  /*3b90*/  @P1 FSEL R24, R7, R24, P0 ;  /* 0x0000001807181208 */ /* 0x000fe40000000000 */
[----:B------:R-:W-:Y:S02]  /*3ba0*/  @P1 SEL R20, R26, R20, P0 ;  /* 0x000000141a141207 */ /* 0x000fe40000000000 */
[----:B----4-:R-:W-:Y:S02]  /*3bb0*/  FSETP.GEU.AND P2, PT, R24, R18, PT ;  /* 0x000000121800720b */ /* 0x010fe40003f4e000 */
[----:B------:R-:W-:-:S11]  /*3bc0*/  @P1 SEL R25, R27, R25, P0 ;  /* 0x000000191b191207 */ /* 0x000fd60000000000 */
[----:B------:R-:W-:-:S04]  /*3bd0*/  @P2 ISETP.GE.U32.AND P0, PT, R20, R21, PT ;  /* 0x000000151400220c */ /* 0x000fc80003f06070 */
[----:B------:R-:W-:-:S04]  /*3be0*/  @P2 ISETP.GE.AND.EX P0, PT, R25, R22, PT, P0 ;  /* 0x000000161900220c */ /* 0x000fc80003f06300 */
[----:B------:R-:W-:-:S04]  /*3bf0*/  @P2 FSETP.LT.OR P0, PT, R18, R24, !P0 ;  /* 0x000000181200220b */ /* 0x000fc80004701400 */
[----:B------:R-:W-:-:S04]  /*3c00*/  @P2 FSEL R18, R24, R18, P0 ;  /* 0x0000001218122208 */ /* 0x000fc80000000000 */
[----:B------:R-:W-:Y:S01]  /*3c10*/  FSETP.GEU.AND P1, PT, R18, R17, PT ;  /* 0x000000111200720b */ /* 0x000fe20003f2e000 */
[----:B-1----:R-:W-:-:S12]  /*3c20*/  @P3 BRA `(.L_x_1405) ;  /* 0x0000000000283947 */ /* 0x002fd80003800000 */
[----:B------:R-:W-:Y:S02]  /*3c30*/  IMAD.MOV.U32 R4, RZ, RZ, 0x500 ;  /* 0x00000500ff047424 */ /* 0x000fe400078e00ff */
[----:B------:R-:W-:-:S06]  /*3c40*/  IMAD.MOV.U32 R5, RZ, RZ, 0x0 ;  /* 0x00000000ff057424 */ /* 0x000fcc00078e00ff */
[----:B------:R-:W2:Y:S01]  /*3c50*/  ATOMG.E.ADD.64.STRONG.GPU PT, R4, desc[UR10][R2.64], R4 ;  /* 0x80000004020479a8 */ /* 0x000ea200081ef50a */
[----:B------:R-:W1:Y:S01]  /*3c60*/  S2UR UR5, SR_CgaCtaId ;  /* 0x00000000000579c3 */ /* 0x000e620000008800 */
[----:B------:R-:W-:Y:S02]  /*3c70*/  UMOV UR4, 0x400 ;  /* 0x0000040000047882 */ /* 0x000fe40000000000 */
[----:B-1----:R-:W-:-:S06]  /*3c80*/  ULEA UR4, UR5, UR4, 0x18 ;  /* 0x0000000405047291 */ /* 0x002fcc000f8ec0ff */
[----:B------:R-:W-:Y:S01]  /*3c90*/  IMAD.U32 R23, RZ, RZ, UR4 ;  /* 0x00000004ff177e24 */ /* 0x000fe2000f8e00ff */
[----:B--2---:R-:W-:-:S05]  /*3ca0*/  IADD3 R6, P3, PT, R4, UR6, RZ ;  /* 0x0000000604067c10 */ /* 0x004fca000ff7e0ff */
[----:B------:R-:W-:-:S05]  /*3cb0*/  IMAD.X R7, RZ, RZ, R5, P3 ;  /* 0x000000ffff077224 */ /* 0x000fca00018e0605 */
[----:B------:R1:W-:Y:S03]  /*3cc0*/  STS.64 [R23+0x98], R6 ;  /* 0x0000980617007388 */ /* 0x0003e60000000a00 */
.L_x_1405:
[----:B0-----:R-:W-:Y:S05]  /*3cd0*/  BSYNC.RECONVERGENT B2 ;  /* 0x0000000000027941 */ /* 0x001fea0003800200 */
.L_x_1404:
[----:B------:R-:W-:Y:S01]  /*3ce0*/  BAR.SYNC.DEFER_BLOCKING 0x0 ;  /* 0x0000000000007b1d */ /* 0x000fe20000010000 */
[----:B------:R-:W-:Y:S01]  /*3cf0*/  @P2 SEL R21, R20, R21, P0 ;  /* 0x0000001514152207 */ /* 0x000fe20000000000 */
[----:B-1----:R-:W-:Y:S01]  /*3d00*/  IMAD.U32 R7, RZ, RZ, UR8 ;  /* 0x00000008ff077e24 */ /* 0x002fe2000f8e00ff */
[----:B------:R-:W-:Y:S02]  /*3d10*/  @P2 SEL R22, R25, R22, P0 ;  /* 0x0000001619162207 */ /* 0x000fe40000000000 */
[----:B------:R-:W-:-:S04]  /*3d20*/  @P1 ISETP.GE.U32.AND P0, PT, R21, R16, PT ;  /* 0x000000101500120c */ /* 0x000fc80003f06070 */
[----:B------:R-:W-:-:S04]  /*3d30*/  @P1 ISETP.GE.AND.EX P0, PT, R22, R19, PT, P0 ;  /* 0x000000131600120c */ /* 0x000fc80003f06300 */
[----:B------:R-:W-:-:S04]  /*3d40*/  @P1 FSETP.LT.OR P0, PT, R17, R18, !P0 ;  /* 0x000000121100120b */ /* 0x000fc80004701400 */
[----:B------:R-:W-:Y:S01]  /*3d50*/  @P1 FSEL R17, R18, R17, P0 ;  /* 0x0000001112111208 */ /* 0x000fe20000000000 */
[----:B------:R-:W-:Y:S01]  /*3d60*/  IMAD.U32 R18, RZ, RZ, UR9 ;  /* 0x00000009ff127e24 */ /* 0x000fe2000f8e00ff */
[----:B------:R-:W-:Y:S02]  /*3d70*/  @P1 SEL R16, R21, R16, P0 ;  /* 0x0000001015101207 */ /* 0x000fe40000000000 */
[----:B-----5:R-:W-:Y:S02]  /*3d80*/  FSETP.GEU.AND P2, PT, R17, R10, PT ;  /* 0x0000000a1100720b */ /* 0x020fe40003f4e000 */
[----:B------:R-:W-:Y:S01]  /*3d90*/  @P1 SEL R19, R22, R19, P0 ;  /* 0x0000001316131207 */ /* 0x000fe20000000000 */
[----:B------:R-:W0:Y:S10]  /*3da0*/  LDS.64 R4, [R23+0x98] ;  /* 0x0000980017047984 */ /* 0x000e340000000a00 */
[----:B------:R-:W-:-:S04]  /*3db0*/  @P2 ISETP.GE.U32.AND P0, PT, R16, R9, PT ;  /* 0x000000091000220c */ /* 0x000fc80003f06070 */
[----:B------:R-:W-:-:S04]  /*3dc0*/  @P2 ISETP.GE.AND.EX P0, PT, R19, R8, PT, P0 ;  /* 0x000000081300220c */ /* 0x000fc80003f06300 */
[----:B------:R-:W-:-:S04]  /*3dd0*/  @P2 FSETP.LT.OR P0, PT, R10, R17, !P0 ;  /* 0x000000110a00220b */ /* 0x000fc80004701400 */
[----:B------:R-:W-:Y:S02]  /*3de0*/  @P2 FSEL R10, R17, R10, P0 ;  /* 0x0000000a110a2208 */ /* 0x000fe40000000000 */
[----:B------:R-:W-:Y:S02]  /*3df0*/  @P2 SEL R9, R16, R9, P0 ;  /* 0x0000000910092207 */ /* 0x000fe40000000000 */
[----:B------:R-:W-:Y:S01]  /*3e00*/  @P2 SEL R8, R19, R8, P0 ;  /* 0x0000000813082207 */ /* 0x000fe20000000000 */
[----:B------:R-:W-:Y:S02]  /*3e10*/  IMAD.MOV.U32 R16, RZ, RZ, R10 ;  /* 0x000000ffff107224 */ /* 0x000fe400078e000a */
[----:B------:R-:W-:Y:S01]  /*3e20*/  IMAD.MOV.U32 R19, RZ, RZ, R9 ;  /* 0x000000ffff137224 */ /* 0x000fe200078e0009 */
[----:B0-----:R-:W-:-:S04]  /*3e30*/  IADD3 R6, P3, PT, R4, 0x500, RZ ;  /* 0x0000050004067810 */ /* 0x001fc80007f7e0ff */
[----:B------:R-:W-:Y:S01]  /*3e40*/  ISETP.GT.U32.AND P1, PT, R6, R7, PT ;  /* 0x000000070600720c */ /* 0x000fe20003f24070 */
[----:B------:R-:W-:Y:S02]  /*3e50*/  IMAD.X R21, RZ, RZ, R5, P3 ;  /* 0x000000ffff157224 */ /* 0x000fe400018e0605 */
[----:B------:R-:W-:-:S03]  /*3e60*/  IMAD.MOV.U32 R6, RZ, RZ, R8 ;  /* 0x000000ffff067224 */ /* 0x000fc600078e0008 */
[----:B------:R-:W-:-:S13]  /*3e70*/  ISETP.GT.AND.EX P0, PT, R21, R18, PT, P1 ;  /* 0x000000121500720c */ /* 0x000fda0003f04310 */
[----:B------:R-:W-:Y:S05]  /*3e80*/  @!P0 BRA `(.L_x_1406) ;  /* 0xfffffff800ac8947 */ /* 0x000fea000383ffff */
[----:B------:R-:W-:Y:S05]  /*3e90*/  BSYNC.RECONVERGENT B1 ;  /* 0x0000000000017941 */ /* 0x000fea0003800200 */
.L_x_1403:
        /* <DEDUP_REMOVED lines=19> */
[C---:B------:R-:W-:Y:S02]  /*3fd0*/  IADD3 R14, P0, PT, R3.reuse, R14, RZ ;  /* 0x0000000e030e7210 */ /* 0x040fe40007f1e0ff */
[----:B------:R-:W-:Y:S02]  /*3fe0*/  LOP3.LUT R2, R2, 0x3, RZ, 0xc0, !PT ;  /* 0x0000000302027812 */ /* 0x000fe400078ec0ff */
[----:B------:R-:W-:Y:S01]  /*3ff0*/  LEA.HI.X R3, R3, R13, R6, 0x2, P1 ;  /* 0x0000000d03037211 */ /* 0x000fe200008f1406 */
[----:B------:R-:W-:-:S02]  /*4000*/  IMAD.X R15, R6, 0x1, R15, P0 ;  /* 0x00000001060f7824 */ /* 0x000fc400000e060f */
[----:B------:R-:W-:-:S07]  /*4010*/  IMAD.MOV R6, RZ, RZ, -R2 ;  /* 0x000000ffff067224 */ /* 0x000fce00078e0a02 */
.L_x_1412:
[----:B------:R-:W-:-:S06]  /*4020*/  IMAD.MOV.U32 R2, RZ, RZ, R12 ;  /* 0x000000ffff027224 */ /* 0x000fcc00078e000c */
[----:B------:R-:W2:Y:S01]  /*4030*/  LDG.E R2, desc[UR10][R2.64] ;  /* 0x0000000a02027981 */ /* 0x000ea2000c1e1900 */
[----:B------:R-:W-:Y:S01]  /*4040*/  VIADD R6, R6, 0x1 ;  /* 0x0000000106067836 */ /* 0x000fe20000000000 */
[----:B------:R-:W-:Y:S01]  /*4050*/  BSSY.RECONVERGENT B3, `(.L_x_1410) ;  /* 0x0000016000037945 */ /* 0x000fe20003800200 */
[----:B------:R-:W-:Y:S01]  /*4060*/  IMAD.MOV.U32 R13, RZ, RZ, R9 ;  /* 0x000000ffff0d7224 */ /* 0x000fe200078e0009 */
[----:B------:R-:W-:Y:S01]  /*4070*/  IADD3 R12, P3, PT, R12, 0x400, RZ ;  /* 0x000004000c0c7810 */ /* 0x000fe20007f7e0ff */
[----:B------:R-:W-:Y:S01]  /*4080*/  IMAD.MOV.U32 R18, RZ, RZ, R8 ;  /* 0x000000ffff127224 */ /* 0x000fe200078e0008 */
[----:B------:R-:W-:Y:S01]  /*4090*/  ISETP.NE.AND P2, PT, R6, RZ, PT ;  /* 0x000000ff0600720c */ /* 0x000fe20003f45270 */
[----:B------:R-:W-:Y:S02]  /*40a0*/  IMAD.MOV.U32 R19, RZ, RZ, R10 ;  /* 0x000000ffff137224 */ /* 0x000fe400078e000a */
        /* <DEDUP_REMOVED lines=16> */
.L_x_1411:
[----:B------:R-:W-:Y:S05]  /*41b0*/  BSYNC.RECONVERGENT B3 ;  /* 0x0000000000037941 */ /* 0x000fea0003800200 */
.L_x_1410:
[----:B------:R-:W-:Y:S01]  /*41c0*/  IADD3 R14, P0, PT, R14, 0x100, RZ ;  /* 0x000001000e0e7810 */ /* 0x000fe20007f1e0ff */
[----:B------:R-:W-:Y:S02]  /*41d0*/  VIADD R17, R17, 0x100 ;  /* 0x0000010011117836 */ /* 0x000fe40000000000 */
[----:B------:R-:W-:Y:S02]  /*41e0*/  IMAD.X R3, RZ, RZ, R3, P3 ;  /* 0x000000ffff037224 */ /* 0x000fe400018e0603 */
[----:B------:R-:W-:Y:S01]  /*41f0*/  IMAD.X R15, RZ, RZ, R15, P0 ;  /* 0x000000ffff0f7224 */ /* 0x000fe200000e060f */
[----:B------:R-:W-:Y:S07]  /*4200*/  @P2 BRA `(.L_x_1412) ;  /* 0xfffffffc00842947 */ /* 0x000fee000383ffff */
.L_x_1409:
[----:B------:R-:W-:Y:S05]  /*4210*/  BSYNC.RECONVERGENT B2 ;  /* 0x0000000000027941 */ /* 0x000fea0003800200 */
.L_x_1408:
[----:B------:R-:W-:-:S13]  /*4220*/  ISETP.GE.U32.AND P0, PT, R7, 0x300, PT ;  /* 0x000003000700780c */ /* 0x000fda0003f06070 */
[----:B------:R-:W-:Y:S05]  /*4230*/  @!P0 BRA `(.L_x_1407) ;  /* 0x0000000400888947 */ /* 0x000fea0003800000 */
[----:B------:R-:W0:Y:S01]  /*4240*/  LDC.64 R6, c[0x0][0x380] ;  /* 0x0000e000ff067b82 */ /* 0x000e220000000a00 */
[----:B------:R-:W-:-:S07]  /*4250*/  VIADD R13, R17, 0x200 ;  /* 0x00000200110d7836 */ /* 0x000fce0000000000 */
[----:B------:R-:W1:Y:S02]  /*4260*/  LDC.64 R2, c[0x0][0x388] ;  /* 0x0000e200ff027b82 */ /* 0x000e640000000a00 */
.L_x_1421:
        /* <DEDUP_REMOVED lines=29> */
.L_x_1414:
[----:B------:R-:W-:Y:S05]  /*4440*/  BSYNC.RECONVERGENT B2 ;  /* 0x0000000000027941 */ /* 0x000fea0003800200 */
.L_x_1413:
[----:B-----5:R-:W-:Y:S01]  /*4450*/  FSETP.GEU.AND P0, PT, R19, R18, PT ;  /* 0x000000121300720b */ /* 0x020fe20003f0e000 */
[----:B------:R-:W-:Y:S01]  /*4460*/  BSSY.RECONVERGENT B2, `(.L_x_1415) ;  /* 0x0000013000027945 */ /* 0x000fe20003800200 */
[----:B------:R-:W-:Y:S01]  /*4470*/  IADD3 R21, P1, P2, R4, R2, R21 ;  /* 0x0000000204157210 */ /* 0x000fe20007a3e015 */
[----:B------:R-:W-:Y:S02]  /*4480*/  VIADD R15, R13, 0x100 ;  /* 0x000001000d0f7836 */ /* 0x000fe40000000000 */
[----:B------:R-:W-:Y:S01]  /*4490*/  IMAD.MOV.U32 R9, RZ, RZ, R18 ;  /* 0x000000ffff097224 */ /* 0x000fe200078e0012 */
[----:B------:R-:W-:Y:S01]  /*44a0*/  IADD3.X R23, PT, PT, R5, R3, RZ, P1, P2 ;  /* 0x0000000305177210 */ /* 0x000fe20000fe44ff */
[----:B------:R-:W-:-:S04]  /*44b0*/  IMAD.MOV.U32 R8, RZ, RZ, R21 ;  /* 0x000000ffff087224 */ /* 0x000fc800078e0015 */
[----:B------:R-:W-:Y:S02]  /*44c0*/  IMAD.MOV.U32 R10, RZ, RZ, R23 ;  /* 0x000000ffff0a7224 */ /* 0x000fe400078e0017 */
        /* <DEDUP_REMOVED lines=12> */
.L_x_1416:
[----:B------:R-:W-:Y:S05]  /*4590*/  BSYNC.RECONVERGENT B2 ;  /* 0x0000000000027941 */ /* 0x000fea0003800200 */
.L_x_1415:
[----:B------:R-:W-:Y:S01]  /*45a0*/  FSETP.GEU.AND P0, PT, R9, R12, PT ;  /* 0x0000000c0900720b */ /* 0x000fe20003f0e000 */
[----:B------:R-:W-:Y:S01]  /*45b0*/  BSSY.RECONVERGENT B2, `(.L_x_1417) ;  /* 0x0000013000027945 */ /* 0x000fe20003800200 */
[CC--:B------:R-:W-:Y:S01]  /*45c0*/  IADD3 R19, P1, P4, R4.reuse, R2.reuse, R13 ;  /* 0x0000000204137210 */ /* 0x0c0fe20007c3e00d */
[----:B------:R-:W-:Y:S01]  /*45d0*/  IMAD.MOV.U32 R14, RZ, RZ, R12 ;  /* 0x000000ffff0e7224 */ /* 0x000fe200078e000c */
[----:B------:R-:W-:Y:S02]  /*45e0*/  IADD3 R20, P2, P3, R4, R2, R15 ;  /* 0x0000000204147210 */ /* 0x000fe40007b5e00f */
        /* <DEDUP_REMOVED lines=15> */
.L_x_1418:
[----:B------:R-:W-:Y:S05]  /*46e0*/  BSYNC.RECONVERGENT B2 ;  /* 0x0000000000027941 */ /* 0x000fea0003800200 */
.L_x_1417:
        /* <DEDUP_REMOVED lines=18> */
.L_x_1420:
[----:B------:R-:W-:Y:S05]  /*4810*/  BSYNC.RECONVERGENT B2 ;  /* 0x0000000000027941 */ /* 0x000fea0003800200 */
.L_x_1419:
[C---:B------:R-:W-:Y:S02]  /*4820*/  VIADD R15, R13.reuse, 0x200 ;  /* 0x000002000d0f7836 */ /* 0x040fe40000000000 */
[----:B------:R-:W-:-:S03]  /*4830*/  VIADD R13, R13, 0x400 ;  /* 0x000004000d0d7836 */ /* 0x000fc60000000000 */
[----:B------:R-:W-:-:S13]  /*4840*/  ISETP.GE.AND P0, PT, R15, R16, PT ;  /* 0x000000100f00720c */ /* 0x000fda0003f06270 */
[----:B------:R-:W-:Y:S05]  /*4850*/  @!P0 BRA `(.L_x_1421) ;  /* 0xfffffff800848947 */ /* 0x000fea000383ffff */
.L_x_1407:
[----:B------:R-:W-:Y:S05]  /*4860*/  BSYNC.RECONVERGENT B1 ;  /* 0x0000000000017941 */ /* 0x000fea0003800200 */
.L_x_1400:
        /* <DEDUP_REMOVED lines=31> */
.L_x_1423:
[----:B------:R-:W-:Y:S05]  /*4a60*/  BSYNC.RECONVERGENT B1 ;  /* 0x0000000000017941 */ /* 0x000fea0003800200 */
.L_x_1422:
        /* <DEDUP_REMOVED lines=24> */
.L_x_1425:
[----:B------:R-:W-:Y:S05]  /*4bf0*/  BSYNC.RECONVERGENT B1 ;  /* 0x0000000000017941 */ /* 0x000fea0003800200 */
.L_x_1424:
        /* <DEDUP_REMOVED lines=24> */
.L_x_1427:
[----:B------:R-:W-:Y:S05]  /*4d80*/  BSYNC.RECONVERGENT B1 ;  /* 0x0000000000017941 */ /* 0x000fea0003800200 */
.L_x_1426:
        /* <DEDUP_REMOVED lines=24> */
.L_x_1429:
[----:B------:R-:W-:Y:S05]  /*4f10*/  BSYNC.RECONVERGENT B1 ;  /* 0x0000000000017941 */ /* 0x000fea0003800200 */
.L_x_1428:
[----:B0-----:R0:W0:Y:S01]  /*4f20*/  SHFL.DOWN PT, R2, R3, 0x10, 0x1f ;  /* 0x0a001f0003027f89 */ /* 0x00102200000e0000 */
[----:B------:R-:W-:Y:S01]  /*4f30*/  BSSY.RECONVERGENT B1, `(.L_x_1430) ;  /* 0x0000017000017945 */ /* 0x000fe20003800200 */
[----:B--2---:R-:W-:Y:S02]  /*4f40*/  IMAD.MOV.U32 R6, RZ, RZ, R3 ;  /* 0x000000ffff067224 */ /* 0x004fe400078e0003 */
[----:B------:R2:W0:Y:S01]  /*4f50*/  SHFL.DOWN PT, R9, R4, 0x10, 0x1f ;  /* 0x0a001f0004097f89 */ /* 0x00042200000e0000 */
[----:B------:R-:W-:Y:S02]  /*4f60*/  IMAD.MOV.U32 R7, RZ, RZ, R4 ;  /* 0x000000ffff077224 */ /* 0x000fe400078e0004 */
[----:B----4-:R-:W-:Y:S01]  /*4f70*/  IMAD.MOV.U32 R8, RZ, RZ, R5 ;  /* 0x000000ffff087224 */ /* 0x010fe200078e0005 */
        /* <DEDUP_REMOVED lines=18> */
.L_x_1431:
[----:B------:R-:W-:Y:S05]  /*50a0*/  BSYNC.RECONVERGENT B1 ;  /* 0x0000000000017941 */ /* 0x000fea0003800200 */
.L_x_1430:
        /* <DEDUP_REMOVED lines=12> */
.L_x_1433:
[----:B------:R-:W-:Y:S05]  /*5170*/  BSYNC.RECONVERGENT B1 ;  /* 0x0000000000017941 */ /* 0x000fea0003800200 */
.L_x_1432:
[----:B------:R-:W-:Y:S01]  /*5180*/  BAR.SYNC.DEFER_BLOCKING 0x0 ;  /* 0x0000000000007b1d */ /* 0x000fe20000010000 */
[----:B------:R-:W-:-:S13]  /*5190*/  ISETP.NE.AND P2, PT, R11, RZ, PT ;  /* 0x000000ff0b00720c */ /* 0x000fda0003f45270 */
[----:B------:R-:W-:Y:S05]  /*51a0*/  @P2 BRA `(.L_x_1363) ;  /* 0x0000000800342947 */ /* 0x000fea0003800000 */
[----:B0---4-:R-:W0:Y:S01]  /*51b0*/  S2R R3, SR_CgaCtaId ;  /* 0x0000000000037919 */ /* 0x011e220000008800 */
[----:B------:R-:W-:Y:S01]  /*51c0*/  MOV R2, 0x400 ;  /* 0x0000040000027802 */ /* 0x000fe20000000f00 */
[----:B------:R-:W-:Y:S03]  /*51d0*/  BSSY.RECONVERGENT B1, `(.L_x_1434) ;  /* 0x0000016000017945 */ /* 0x000fe60003800200 */
[----:B0-----:R-:W-:-:S05]  /*51e0*/  LEA R25, R3, R2, 0x18 ;  /* 0x0000000203197211 */ /* 0x001fca00078ec0ff */
[----:B------:R-:W0:Y:S04]  /*51f0*/  LDS R3, [R25+0x18] ;  /* 0x0000180019037984 */ /* 0x000e280000000800 */
[----:B--2---:R-:W2:Y:S04]  /*5200*/  LDS.64 R4, [R25+0x20] ;  /* 0x0000200019047984 */ /* 0x004ea80000000a00 */
        /* <DEDUP_REMOVED lines=18> */
.L_x_1435:
[----:B------:R-:W-:Y:S05]  /*5330*/  BSYNC.RECONVERGENT B1 ;  /* 0x0000000000017941 */ /* 0x000fea0003800200 */
.L_x_1434:
        /* <DEDUP_REMOVED lines=10> */
[----:B------:R0:W1:Y:S04]  /*53e0*/  LDS.64 R10, [R25+0x60] ;  /* 0x00006000190a7984 */ /* 0x0000680000000a00 */
[----:B---3--:R3:W1:Y:S04]  /*53f0*/  LDS.64 R12, [R25+0x70] ;  /* 0x00007000190c7984 */ /* 0x0086680000000a00 */
        /* <DEDUP_REMOVED lines=15> */
.L_x_1437:
[----:B------:R-:W-:Y:S05]  /*54f0*/  BSYNC.RECONVERGENT B1 ;  /* 0x0000000000017941 */ /* 0x000fea0003800200 */
.L_x_1436:
        /* <DEDUP_REMOVED lines=17> */
.L_x_1439:
[----:B------:R-:W-:Y:S05]  /*5610*/  BSYNC.RECONVERGENT B1 ;  /* 0x0000000000017941 */ /* 0x000fea0003800200 */
.L_x_1438:
        /* <DEDUP_REMOVED lines=17> */
.L_x_1441:
[----:B------:R-:W-:Y:S05]  /*5730*/  BSYNC.RECONVERGENT B1 ;  /* 0x0000000000017941 */ /* 0x000fea0003800200 */
.L_x_1440:
        /* <DEDUP_REMOVED lines=17> */
.L_x_1443:
[----:B------:R-:W-:Y:S05]  /*5850*/  BSYNC.RECONVERGENT B1 ;  /* 0x0000000000017941 */ /* 0x000fea0003800200 */
.L_x_1442:
        /* <DEDUP_REMOVED lines=17> */
.L_x_1445:
[----:B------:R-:W-:Y:S05]  /*5970*/  BSYNC.RECONVERGENT B1 ;  /* 0x0000000000017941 */ /* 0x000fea0003800200 */
.L_x_1444:
        /* <DEDUP_REMOVED lines=16> */
.L_x_1363:
[----:B------:R-:W-:Y:S05]  /*5a80*/  BSYNC.RECONVERGENT B0 ;  /* 0x0000000000007941 */ /* 0x000fea0003800200 */
.L_x_1330:
[----:B------:R-:W-:Y:S05]  /*5a90*/  @P2 EXIT ;  /* 0x000000000000294d */ /* 0x000fea0003800000 */
[----:B0-234-:R-:W0:Y:S01]  /*5aa0*/  LDC.64 R2, c[0x0][0x390] ;  /* 0x0000e400ff027b82 */ /* 0x01de220000000a00 */
[----:B------:R-:W-:Y:S02]  /*5ab0*/  IMAD.MOV.U32 R9, RZ, RZ, R8 ;  /* 0x000000ffff097224 */ /* 0x000fe400078e0008 */
[----:B------:R-:W-:Y:S02]  /*5ac0*/  IMAD.MOV.U32 R8, RZ, RZ, R7 ;  /* 0x000000ffff087224 */ /* 0x000fe400078e0007 */
[----:B0-----:R-:W-:-:S05]  /*5ad0*/  IMAD.WIDE.U32 R2, R0, 0x10, R2 ;  /* 0x0000001000027825 */ /* 0x001fca00078e0002 */
[----:B------:R-:W-:Y:S04]  /*5ae0*/  STG.E.64 desc[UR10][R2.64+0x8], R8 ;  /* 0x0000080802007986 */ /* 0x000fe8000c101b0a */
[----:B------:R-:W-:Y:S01]  /*5af0*/  STG.E desc[UR10][R2.64], R6 ;  /* 0x0000000602007986 */ /* 0x000fe2000c10190a */
[----:B------:R-:W-:Y:S05]  /*5b00*/  EXIT ;  /* 0x000000000000794d */ /* 0x000fea0003800000 */
.L_x_1446:
        /* <DEDUP_REMOVED lines=15> */
.L_x_1954:


//--------------------- .text._ZN6thrust24THRUST_300001_SM_1000_NS8cuda_cub4core6detail13_kernel_agentINS1_8__reduce11ReduceAgentINS0_12zip_iteratorIN4cuda3std3__45tupleIJNS0_10device_ptrIKfEENS0_17counting_iteratorIlNS0_11use_defaultESG_SG_EEEEEEEPNSB_IJflEEESK_lNS1_9__extrema9arg_max_fIflNSA_4lessIfEEEEEEJSJ_SL_lSQ_EEEvDpT0_ --------------------------
	.section	.text._ZN6thrust24THRUST_300001_SM_1000_NS8cuda_cub4core6detail13_kernel_agentINS1_8__reduce11ReduceAgentINS0_12zip_iteratorIN4cuda3std3__45tupleIJNS0_10device_ptrIKfEENS0_17counting_iteratorIlNS0_11use_defaultESG_SG_EEEEEEEPNSB_IJflEEESK_lNS1_9__extrema9arg_max_fIflNSA_4lessIfEEEEEEJSJ_SL_lSQ_EEEvDpT0_,"ax",@progbits
	.align	128
        .global         _ZN6thrust24THRUST_300001_SM_1000_NS8cuda_cub4core6detail13_kernel_agentINS1_8__reduce11ReduceAgentINS0_12zip_iteratorIN4cuda3std3__45tupleIJNS0_10device_ptrIKfEENS0_17counting_iteratorIlNS0_11use_defaultESG_SG_EEEEEEEPNSB_IJflEEESK_lNS1_9__extrema9arg_max_fIflNSA_4lessIfEEEEEEJSJ_SL_lSQ_EEEvDpT0_
        .type           _ZN6thrust24THRUST_300001_SM_1000_NS8cuda_cub4core6detail13_kernel_agentINS1_8__reduce11ReduceAgentINS0_12zip_iteratorIN4cuda3std3__45tupleIJNS0_10device_ptrIKfEENS0_17counting_iteratorIlNS0_11use_defaultESG_SG_EEEEEEEPNSB_IJflEEESK_lNS1_9__extrema9arg_max_fIflNSA_4lessIfEEEEEEJSJ_SL_lSQ_EEEvDpT0_,@function
        .size           _ZN6thrust24THRUST_300001_SM_1000_NS8cuda_cub4core6detail13_kernel_agentINS1_8__reduce11ReduceAgentINS0_12zip_iteratorIN4cuda3std3__45tupleIJNS0_10device_ptrIKfEENS0_17counting_iteratorIlNS0_11use_defaultESG_SG_EEEEEEEPNSB_IJflEEESK_lNS1_9__extrema9arg_max_fIflNSA_4lessIfEEEEEEJSJ_SL_lSQ_EEEvDpT0_,(.L_x_1955 - _ZN6thrust24THRUST_300001_SM_1000_NS8cuda_cub4core6detail13_kernel_agentINS1_8__reduce11ReduceAgentINS0_12zip_iteratorIN4cuda3std3__45tupleIJNS0_10device_ptrIKfEENS0_17counting_iteratorIlNS0_11use_defaultESG_SG_EEEEEEEPNSB_IJflEEESK_lNS1_9__extrema9arg_max_fIflNSA_4lessIfEEEEEEJSJ_SL_lSQ_EEEvDpT0_)
        .other          _ZN6thrust24THRUST_300001_SM_1000_NS8cuda_cub4core6detail13_kernel_agentINS1_8__reduce11ReduceAgentINS0_12zip_iteratorIN4cuda3std3__45tupleIJNS0_10device_ptrIKfEENS0_17counting_iteratorIlNS0_11use_defaultESG_SG_EEEEEEEPNSB_IJflEEESK_lNS1_9__extrema9arg_max_fIflNSA_4lessIfEEEEEEJSJ_SL_lSQ_EEEvDpT0_,@"STO_CUDA_ENTRY STV_DEFAULT"
_ZN6thrust24THRUST_300001_SM_1000_NS8cuda_cub4core6detail13_kernel_agentINS1_8__reduce11ReduceAgentINS0_12zip_iteratorIN4cuda3std3__45tupleIJNS0_10device_ptrIKfEENS0_17counting_iteratorIlNS0_11use_defaultESG_SG_EEEEEEEPNSB_IJflEEESK_lNS1_9__extrema9arg_max_fIflNSA_4lessIfEEEEEEJSJ_SL_lSQ_EEEvDpT0_:
.text._ZN6thrust24THRUST_300001_SM_1000_NS8cuda_cub4core6detail13_kernel_agentINS1_8__reduce11ReduceAgentINS0_12zip_iteratorIN4cuda3std3__45tupleIJNS0_10device_ptrIKfEENS0_17counting_iteratorIlNS0_11use_defaultESG_SG_EEEEEEEPNSB_IJflEEESK_lNS1_9__extrema9arg_max_fIflNSA_4lessIfEEEEEEJSJ_SL_lSQ_EEEvDpT0_:
        /* <DEDUP_REMOVED lines=13> */
[----:B------:R-:W-:Y:S01]  /*00d0*/  CS2R R6, SRZ ;  /* 0x0000000000067805 */ /* 0x000fe2000001ff00 */
[----:B------:R-:W-:Y:S01]  /*00e0*/  IMAD.MOV.U32 R8, RZ, RZ, RZ ;  /* 0x000000ffff087224 */ /* 0x000fe200078e00ff */
[----:B-1----:R-:W-:Y:S01]  /*00f0*/  ISETP.GE.AND P0, PT, R0, UR4, PT ;  /* 0x0000000400007c0c */ /* 0x002fe2000bf06270 */
[----:B------:R-:W-:-:S12]  /*0100*/  IMAD.MOV.U32 R9, RZ, RZ, R0 ;  /* 0x000000ffff097224 */ /* 0x000fd800078e0000 */
[----:B--2---:R-:W-:Y:S05]  /*0110*/  @P0 BRA `(.L_x_1450) ;  /* 0x00000000001c0947 */ /* 0x004fea0003800000 */
[----:B------:R-:W1:Y:S01]  /*0120*/  LDC.64 R2, c[0x0][0x380] ;  /* 0x0000e000ff027b82 */ /* 0x000e620000000a00 */
[----:B------:R-:W2:Y:S01]  /*0130*/  LDCU.64 UR6, c[0x0][0x388] ;  /* 0x00007100ff0677ac */ /* 0x000ea20008000a00 */
[----:B-1----:R-:W-:-:S05]  /*0140*/  IMAD.WIDE.U32 R2, R0, 0x4, R2 ;  /* 0x0000000400027825 */ /* 0x002fca00078e0002 */
[----:B0-----:R1:W5:Y:S01]  /*0150*/  LDG.E R6, desc[UR8][R2.64] ;  /* 0x0000000802067981 */ /* 0x001362000c1e1900 */
[C---:B--2---:R-:W-:Y:S01]  /*0160*/  IADD3 R7, P0, PT, R0.reuse, UR6, RZ ;  /* 0x0000000600077c10 */ /* 0x044fe2000ff1e0ff */
[----:B------:R-:W-:-:S04]  /*0170*/  VIADD R9, R0, 0x100 ;  /* 0x0000010000097836 */ /* 0x000fc80000000000 */
[----:B------:R-:W-:-:S08]  /*0180*/  IMAD.X R8, RZ, RZ, UR7, P0 ;  /* 0x00000007ff087e24 */ /* 0x000fd000080e06ff */
.L_x_1450:
[----:B0-----:R-:W-:Y:S05]  /*0190*/  BSYNC.RECONVERGENT B1 ;  /* 0x0000000000017941 */ /* 0x001fea0003800200 */
.L_x_1449:
        /* <DEDUP_REMOVED lines=16> */
[----:B------:R-:W-:-:S08]  /*02a0*/  IMAD.X R10, RZ, RZ, UR7, P0 ;  /* 0x00000007ff0a7e24 */ /* 0x000fd000080e06ff */
.L_x_1457:
[----:B------:R0:W2:Y:S01]  /*02b0*/  LDG.E R15, desc[UR8][R2.64] ;  /* 0x00000008020f7981 */ /* 0x0000a2000c1e1900 */
[----:B------:R-:W-:Y:S01]  /*02c0*/  VIADD R4, R4, 0x1 ;  /* 0x0000000104047836 */ /* 0x000fe20000000000 */
[----:B------:R-:W-:Y:S01]  /*02d0*/  BSSY.RECONVERGENT B3, `(.L_x_1455) ;  /* 0x0000016000037945 */ /* 0x000fe20003800200 */
[----:B------:R-:W-:Y:S02]  /*02e0*/  IMAD.MOV.U32 R14, RZ, RZ, R7 ;  /* 0x000000ffff0e7224 */ /* 0x000fe400078e0007 */
[----:B------:R-:W-:Y:S01]  /*02f0*/  IMAD.MOV.U32 R13, RZ, RZ, R8 ;  /* 0x000000ffff0d7224 */ /* 0x000fe200078e0008 */
[----:B------:R-:W-:Y:S01]  /*0300*/  ISETP.NE.AND P2, PT, R4, RZ, PT ;  /* 0x000000ff0400720c */ /* 0x000fe20003f45270 */
[----:B-----5:R-:W-:Y:S02]  /*0310*/  IMAD.MOV.U32 R12, RZ, RZ, R6 ;  /* 0x000000ffff0c7224 */ /* 0x020fe400078e0006 */
[----:B------:R-:W-:Y:S01]  /*0320*/  IMAD.MOV.U32 R7, RZ, RZ, R5 ;  /* 0x000000ffff077224 */ /* 0x000fe200078e0005 */
[----:B0-----:R-:W-:Y:S01]  /*0330*/  IADD3 R2, P3, PT, R2, 0x400, RZ ;  /* 0x0000040002027810 */ /* 0x001fe20007f7e0ff */
        /* <DEDUP_REMOVED lines=15> */
.L_x_1456:
[----:B------:R-:W-:Y:S05]  /*0430*/  BSYNC.RECONVERGENT B3 ;  /* 0x0000000000037941 */ /* 0x000fea0003800200 */
.L_x_1455:
[----:B------:R-:W-:Y:S01]  /*0440*/  IADD3 R5, P0, PT, R5, 0x100, RZ ;  /* 0x0000010005057810 */ /* 0x000fe20007f1e0ff */
[----:B------:R-:W-:Y:S02]  /*0450*/  VIADD R9, R9, 0x100 ;  /* 0x0000010009097836 */ /* 0x000fe40000000000 */
[----:B------:R-:W-:Y:S02]  /*0460*/  IMAD.X R3, RZ, RZ, R3, P3 ;  /* 0x000000ffff037224 */ /* 0x000fe400018e0603 */
[----:B------:R-:W-:Y:S01]  /*0470*/  IMAD.X R10, RZ, RZ, R10, P0 ;  /* 0x000000ffff0a7224 */ /* 0x000fe200000e060a */
[----:B------:R-:W-:Y:S07]  /*0480*/  @P2 BRA `(.L_x_1457) ;  /* 0xfffffffc00882947 */ /* 0x000fee000383ffff */
.L_x_1454:
[----:B------:R-:W-:Y:S05]  /*0490*/  BSYNC.RECONVERGENT B2 ;  /* 0x0000000000027941 */ /* 0x000fea0003800200 */
.L_x_1453:
[----:B------:R-:W-:-:S13]  /*04a0*/  ISETP.GE.U32.AND P0, PT, R11, 0x300, PT ;  /* 0x000003000b00780c */ /* 0x000fda0003f06070 */
[----:B------:R-:W-:Y:S05]  /*04b0*/  @!P0 BRA `(.L_x_1452) ;  /* 0x00000004007c8947 */ /* 0x000fea0003800000 */
[----:B------:R-:W0:Y:S01]  /*04c0*/  LDC.64 R4, c[0x0][0x380] ;  /* 0x0000e000ff047b82 */ /* 0x000e220000000a00 */
[----:B------:R-:W-:-:S07]  /*04d0*/  VIADD R10, R9, 0x200 ;  /* 0x00000200090a7836 */ /* 0x000fce0000000000 */
[----:B------:R-:W1:Y:S02]  /*04e0*/  LDC.64 R2, c[0x0][0x388] ;  /* 0x0000e200ff027b82 */ /* 0x000e640000000a00 */
.L_x_1466:
[----:B------:R-:W-:-:S04]  /*04f0*/  VIADD R15, R10, 0xfffffe00 ;  /* 0xfffffe000a0f7836 */ /* 0x000fc80000000000 */
[----:B0-----:R-:W-:-:S05]  /*0500*/  IMAD.WIDE R12, R15, 0x4, R4 ;  /* 0x000000040f0c7825 */ /* 0x001fca00078e0204 */
[----:B------:R-:W2:Y:S04]  /*0510*/  LDG.E R21, desc[UR8][R12.64] ;  /* 0x000000080c157981 */ /* 0x000ea8000c1e1900 */
[----:B-----5:R0:W5:Y:S04]  /*0520*/  LDG.E R23, desc[UR8][R12.64+0x400] ;  /* 0x000400080c177981 */ /* 0x020168000c1e1900 */
[----:B------:R0:W5:Y:S04]  /*0530*/  LDG.E R9, desc[UR8][R12.64+0x800] ;  /* 0x000800080c097981 */ /* 0x000168000c1e1900 */
[----:B------:R0:W5:Y:S01]  /*0540*/  LDG.E R11, desc[UR8][R12.64+0xc00] ;  /* 0x000c00080c0b7981 */ /* 0x000162000c1e1900 */
[C---:B-1----:R-:W-:Y:S01]  /*0550*/  IADD3 R18, P1, PT, R15.reuse, R2, RZ ;  /* 0x000000020f127210 */ /* 0x042fe20007f3e0ff */
[----:B------:R-:W-:Y:S03]  /*0560*/  BSSY.RECONVERGENT B2, `(.L_x_1458) ;  /* 0x0000013000027945 */ /* 0x000fe60003800200 */
[----:B------:R-:W-:Y:S01]  /*0570*/  LEA.HI.X.SX32 R19, R15, R3, 0x1, P1 ;  /* 0x000000030f137211 */ /* 0x000fe200008f0eff */
[----:B------:R-:W-:-:S02]  /*0580*/  VIADD R15, R10, 0xffffff00 ;  /* 0xffffff000a0f7836 */ /* 0x000fc40000000000 */
        /* <DEDUP_REMOVED lines=16> */
.L_x_1459:
[----:B------:R-:W-:Y:S05]  /*0690*/  BSYNC.RECONVERGENT B2 ;  /* 0x0000000000027941 */ /* 0x000fea0003800200 */
.L_x_1458:
[----:B-----5:R-:W-:Y:S01]  /*06a0*/  FSETP.GEU.AND P0, PT, R14, R23, PT ;  /* 0x000000170e00720b */ /* 0x020fe20003f0e000 */
[----:B------:R-:W-:Y:S01]  /*06b0*/  BSSY.RECONVERGENT B2, `(.L_x_1460) ;  /* 0x0000013000027945 */ /* 0x000fe20003800200 */
[C---:B------:R-:W-:Y:S01]  /*06c0*/  IADD3 R13, P1, PT, R15.reuse, R2, RZ ;  /* 0x000000020f0d7210 */ /* 0x040fe20007f3e0ff */
[----:B------:R-:W-:Y:S02]  /*06d0*/  VIADD R7, R10, 0x100 ;  /* 0x000001000a077836 */ /* 0x000fe40000000000 */
[----:B------:R-:W-:Y:S01]  /*06e0*/  IMAD.MOV.U32 R6, RZ, RZ, R23 ;  /* 0x000000ffff067224 */ /* 0x000fe200078e0017 */
[----:B------:R-:W-:Y:S01]  /*06f0*/  LEA.HI.X.SX32 R12, R15, R3, 0x1, P1 ;  /* 0x000000030f0c7211 */ /* 0x000fe200008f0eff */
        /* <DEDUP_REMOVED lines=14> */
.L_x_1461:
[----:B------:R-:W-:Y:S05]  /*07e0*/  BSYNC.RECONVERGENT B2 ;  /* 0x0000000000027941 */ /* 0x000fea0003800200 */
.L_x_1460:
[----:B------:R-:W-:Y:S01]  /*07f0*/  FSETP.GEU.AND P0, PT, R6, R9, PT ;  /* 0x000000090600720b */ /* 0x000fe20003f0e000 */
[----:B------:R-:W-:Y:S01]  /*0800*/  BSSY.RECONVERGENT B2, `(.L_x_1462) ;  /* 0x0000013000027945 */ /* 0x000fe20003800200 */
[CC--:B------:R-:W-:Y:S01]  /*0810*/  IADD3 R17, P1, PT, R10.reuse, R2.reuse, RZ ;  /* 0x000000020a117210 */ /* 0x0c0fe20007f3e0ff */
[----:B------:R-:W-:Y:S01]  /*0820*/  IMAD.MOV.U32 R12, RZ, RZ, R9 ;  /* 0x000000ffff0c7224 */ /* 0x000fe200078e0009 */
[----:B------:R-:W-:Y:S02]  /*0830*/  IADD3 R18, P2, PT, R7, R2, RZ ;  /* 0x0000000207127210 */ /* 0x000fe40007f5e0ff */
        /* <DEDUP_REMOVED lines=15> */
.L_x_1463:
[----:B------:R-:W-:Y:S05]  /*0930*/  BSYNC.RECONVERGENT B2 ;  /* 0x0000000000027941 */ /* 0x000fea0003800200 */
.L_x_1462:
        /* <DEDUP_REMOVED lines=18> */
.L_x_1465:
[----:B------:R-:W-:Y:S05]  /*0a60*/  BSYNC.RECONVERGENT B2 ;  /* 0x0000000000027941 */ /* 0x000fea0003800200 */
.L_x_1464:
[C---:B------:R-:W-:Y:S02]  /*0a70*/  VIADD R9, R10.reuse, 0x200 ;  /* 0x000002000a097836 */ /* 0x040fe40000000000 */
[----:B------:R-:W-:-:S03]  /*0a80*/  VIADD R10, R10, 0x400 ;  /* 0x000004000a0a7836 */ /* 0x000fc60000000000 */
[----:B------:R-:W-:-:S13]  /*0a90*/  ISETP.GE.AND P0, PT, R9, UR5, PT ;  /* 0x0000000509007c0c */ /* 0x000fda000bf06270 */
[----:B------:R-:W-:Y:S05]  /*0aa0*/  @!P0 BRA `(.L_x_1466) ;  /* 0xfffffff800908947 */ /* 0x000fea000383ffff */
.L_x_1452:
[----:B------:R-:W-:Y:S05]  /*0ab0*/  BSYNC.RECONVERGENT B1 ;  /* 0x0000000000017941 */ /* 0x000fea0003800200 */
.L_x_1451:
[----:B------:R-:W0:Y:S02]  /*0ac0*/  LDCU UR6, c[0x0][0x398] ;  /* 0x00007300ff0677ac */ /* 0x000e240008000800 */
[----:B0-----:R-:W-:-:S09]  /*0ad0*/  UISETP.GE.AND UP0, UPT, UR6, 0x100, UPT ;  /* 0x000001000600788c */ /* 0x001fd2000bf06270 */
[----:B------:R-:W-:Y:S05]  /*0ae0*/  BRA.U !UP0, `(.L_x_1467) ;  /* 0x00000011088c7547 */ /* 0x000fea000b800000 */
[----:B------:R-:W0:Y:S01]  /*0af0*/  S2R R11, SR_LANEID ;  /* 0x00000000000b7919 */ /* 0x000e220000000000 */
[----:B------:R-:W-:Y:S01]  /*0b00*/  BSSY.RECONVERGENT B1, `(.L_x_1468) ;  /* 0x000001b000017945 */ /* 0x000fe20003800200 */
[----:B------:R-:W-:Y:S01]  /*0b10*/  IMAD.MOV.U32 R9, RZ, RZ, R7 ;  /* 0x000000ffff097224 */ /* 0x000fe200078e0007 */
[----:B-1---5:R1:W2:Y:S01]  /*0b20*/  SHFL.DOWN PT, R3, R6, 0x1, 0x1f ;  /* 0x08201f0006037f89 */ /* 0x0222a200000e0000 */
        /* <DEDUP_REMOVED lines=24> */
.L_x_1469:
[----:B------:R-:W-:Y:S05]  /*0cb0*/  BSYNC.RECONVERGENT B1 ;  /* 0x0000000000017941 */ /* 0x000fea0003800200 */
.L_x_1468:
[C---:B------:R-:W-:Y:S01]  /*0cc0*/  ISETP.GT.AND P5, PT, R11.reuse, 0x17, PT ;  /* 0x000000170b00780c */ /* 0x040fe20003fa4270 */
[----:B------:R0:W1:Y:S01]  /*0cd0*/  SHFL.DOWN PT, R7, R2, 0x2, 0x1f ;  /* 0x08401f0002077f89 */ /* 0x00006200000e0000 */
[C---:B------:R-:W-:Y:S01]  /*0ce0*/  ISETP.GT.AND P4, PT, R11.reuse, 0xf, PT ;  /* 0x0000000f0b00780c */ /* 0x040fe20003f84270 */
[----:B------:R-:W-:Y:S01]  /*0cf0*/  BSSY.RECONVERGENT B1, `(.L_x_1470) ;  /* 0x0000018000017945 */ /* 0x000fe20003800200 */
[----:B------:R-:W-:Y:S01]  /*0d00*/  ISETP.NE.AND P2, PT, R11, RZ, PT ;  /* 0x000000ff0b00720c */ /* 0x000fe20003f45270 */
[----:B------:R0:W2:Y:S01]  /*0d10*/  SHFL.DOWN PT, R6, R9, 0x2, 0x1f ;  /* 0x08401f0009067f89 */ /* 0x0000a200000e0000 */
[----:B------:R-:W-:Y:S02]  /*0d20*/  IMAD.MOV.U32 R4, RZ, RZ, R9 ;  /* 0x000000ffff047224 */ /* 0x000fe400078e0009 */
[----:B------:R-:W-:Y:S01]  /*0d30*/  IMAD.MOV.U32 R5, RZ, RZ, R10 ;  /* 0x000000ffff057224 */ /* 0x000fe200078e000a */
[----:B------:R0:W3:Y:S01]  /*0d40*/  SHFL.DOWN PT, R11, R10, 0x2, 0x1f ;  /* 0x08401f000a0b7f89 */ /* 0x0000e200000e0000 */
[----:B------:R-:W-:Y:S01]  /*0d50*/  IMAD.MOV.U32 R3, RZ, RZ, R2 ;  /* 0x000000ffff037224 */ /* 0x000fe200078e0002 */
[----:B------:R-:W-:Y:S06]  /*0d60*/  @P1 BRA `(.L_x_1471) ;  /* 0x0000000000401947 */ /* 0x000fec0003800000 */
        /* <DEDUP_REMOVED lines=16> */
.L_x_1471:
[----:B------:R-:W-:Y:S05]  /*0e70*/  BSYNC.RECONVERGENT B1 ;  /* 0x0000000000017941 */ /* 0x000fea0003800200 */
.L_x_1470:
[----:B------:R4:W3:Y:S01]  /*0e80*/  SHFL.DOWN PT, R8, R3, 0x4, 0x1f ;  /* 0x08801f0003087f89 */ /* 0x0008e200000e0000 */
[----:B------:R-:W-:Y:S01]  /*0e90*/  BSSY.RECONVERGENT B1, `(.L_x_1472) ;  /* 0x0000017000017945 */ /* 0x000fe20003800200 */
[----:B--2---:R-:W-:Y:S02]  /*0ea0*/  IMAD.MOV.U32 R6, RZ, RZ, R4 ;  /* 0x000000ffff067224 */ /* 0x004fe400078e0004 */
[----:B0-----:R4:W0:Y:S01]  /*0eb0*/  SHFL.DOWN PT, R9, R4, 0x4, 0x1f ;  /* 0x08801f0004097f89 */ /* 0x00182200000e0000 */
[----:B-1----:R-:W-:Y:S02]  /*0ec0*/  IMAD.MOV.U32 R7, RZ, RZ, R5 ;  /* 0x000000ffff077224 */ /* 0x002fe400078e0005 */
[----:B------:R-:W-:Y:S01]  /*0ed0*/  IMAD.MOV.U32 R2, RZ, RZ, R3 ;  /* 0x000000ffff027224 */ /* 0x000fe200078e0003 */
[----:B------:R4:W1:Y:S01]  /*0ee0*/  SHFL.DOWN PT, R10, R5, 0x4, 0x1f ;  /* 0x08801f00050a7f89 */ /* 0x00086200000e0000 */
[----:B------:R-:W-:Y:S05]  /*0ef0*/  @P3 BRA `(.L_x_1473) ;  /* 0x0000000000403947 */ /* 0x000fea0003800000 */
[----:B---3--:R-:W-:Y:S01]  /*0f00*/  FSETP.GEU.AND P0, PT, R3, R8, PT ;  /* 0x000000080300720b */ /* 0x008fe20003f0e000 */
        /* <DEDUP_REMOVED lines=15> */
.L_x_1473:
[----:B------:R-:W-:Y:S05]  /*1000*/  BSYNC.RECONVERGENT B1 ;  /* 0x0000000000017941 */ /* 0x000fea0003800200 */
.L_x_1472:
[----:B0-----:R0:W2:Y:S01]  /*1010*/  SHFL.DOWN PT, R9, R2, 0x8, 0x1f ;  /* 0x09001f0002097f89 */ /* 0x0010a200000e0000 */
[----:B------:R-:W-:Y:S01]  /*1020*/  BSSY.RECONVERGENT B1, `(.L_x_1474) ;  /* 0x0000017000017945 */ /* 0x000fe20003800200 */
[----:B----4-:R-:W-:Y:S02]  /*1030*/  IMAD.MOV.U32 R4, RZ, RZ, R6 ;  /* 0x000000ffff047224 */ /* 0x010fe400078e0006 */
[----:B---3--:R0:W3:Y:S01]  /*1040*/  SHFL.DOWN PT, R11, R6, 0x8, 0x1f ;  /* 0x09001f00060b7f89 */ /* 0x0080e200000e0000 */
[----:B------:R-:W-:Y:S02]  /*1050*/  IMAD.MOV.U32 R5, RZ, RZ, R7 ;  /* 0x000000ffff057224 */ /* 0x000fe400078e0007 */
[----:B------:R-:W-:Y:S01]  /*1060*/  IMAD.MOV.U32 R3, RZ, RZ, R2 ;  /* 0x000000ffff037224 */ /* 0x000fe200078e0002 */
[----:B------:R0:W4:Y:S01]  /*1070*/  SHFL.DOWN PT, R8, R7, 0x8, 0x1f ;  /* 0x09001f0007087f89 */ /* 0x00012200000e0000 */
[----:B------:R-:W-:Y:S05]  /*1080*/  @P5 BRA `(.L_x_1475) ;  /* 0x0000000000405947 */ /* 0x000fea0003800000 */
[----:B--2---:R-:W-:Y:S01]  /*1090*/  FSETP.GEU.AND P0, PT, R2, R9, PT ;  /* 0x000000090200720b */ /* 0x004fe20003f0e000 */
        /* <DEDUP_REMOVED lines=15> */
.L_x_1475:
[----:B------:R-:W-:Y:S05]  /*1190*/  BSYNC.RECONVERGENT B1 ;  /* 0x0000000000017941 */ /* 0x000fea0003800200 */
.L_x_1474:
[----:B0-----:R0:W0:Y:S01]  /*11a0*/  SHFL.DOWN PT, R2, R3, 0x10, 0x1f ;  /* 0x0a001f0003027f89 */ /* 0x00102200000e0000 */
[----:B------:R-:W-:Y:S01]  /*11b0*/  BSSY.RECONVERGENT B1, `(.L_x_1476) ;  /* 0x0000017000017945 */ /* 0x000fe20003800200 */
[----:B------:R-:W-:Y:S02]  /*11c0*/  IMAD.MOV.U32 R7, RZ, RZ, R4 ;  /* 0x000000ffff077224 */ /* 0x000fe400078e0004 */
[----:B--2---:R2:W0:Y:S01]  /*11d0*/  SHFL.DOWN PT, R9, R4, 0x10, 0x1f ;  /* 0x0a001f0004097f89 */ /* 0x00442200000e0000 */
[----:B------:R-:W-:Y:S02]  /*11e0*/  IMAD.MOV.U32 R6, RZ, RZ, R5 ;  /* 0x000000ffff067224 */ /* 0x000fe400078e0005 */
[----:B----4-:R-:W-:Y:S01]  /*11f0*/  IMAD.MOV.U32 R8, RZ, RZ, R3 ;  /* 0x000000ffff087224 */ /* 0x010fe200078e0003 */
        /* <DEDUP_REMOVED lines=18> */
.L_x_1477:
[----:B------:R-:W-:Y:S05]  /*1320*/  BSYNC.RECONVERGENT B1 ;  /* 0x0000000000017941 */ /* 0x000fea0003800200 */
.L_x_1476:
        /* <DEDUP_REMOVED lines=12> */
.L_x_1479:
[----:B------:R-:W-:Y:S05]  /*13f0*/  BSYNC.RECONVERGENT B1 ;  /* 0x0000000000017941 */ /* 0x000fea0003800200 */
.L_x_1478:
        /* <DEDUP_REMOVED lines=27> */
.L_x_1482:
[----:B------:R-:W-:Y:S05]  /*15b0*/  BSYNC.RECONVERGENT B1 ;  /* 0x0000000000017941 */ /* 0x000fea0003800200 */
.L_x_1481:
        /* <DEDUP_REMOVED lines=9> */
[----:B---3--:R3:W1:Y:S04]  /*1650*/  LDS.64 R10, [R24+0x50] ;  /* 0x00005000180a7984 */ /* 0x0086680000000a00 */
        /* <DEDUP_REMOVED lines=17> */
.L_x_1484:
[----:B------:R-:W-:Y:S05]  /*1770*/  BSYNC.RECONVERGENT B1 ;  /* 0x0000000000017941 */ /* 0x000fea0003800200 */
.L_x_1483:
        /* <DEDUP_REMOVED lines=17> */
.L_x_1486:
[----:B------:R-:W-:Y:S05]  /*1890*/  BSYNC.RECONVERGENT B1 ;  /* 0x0000000000017941 */ /* 0x000fea0003800200 */
.L_x_1485:
        /* <DEDUP_REMOVED lines=17> */
.L_x_1488:
[----:B------:R-:W-:Y:S05]  /*19b0*/  BSYNC.RECONVERGENT B1 ;  /* 0x0000000000017941 */ /* 0x000fea0003800200 */
.L_x_1487:
        /* <DEDUP_REMOVED lines=17> */
.L_x_1490:
[----:B------:R-:W-:Y:S05]  /*1ad0*/  BSYNC.RECONVERGENT B1 ;  /* 0x0000000000017941 */ /* 0x000fea0003800200 */
.L_x_1489:
        /* <DEDUP_REMOVED lines=17> */
.L_x_1492:
[----:B------:R-:W-:Y:S05]  /*1bf0*/  BSYNC.RECONVERGENT B1 ;  /* 0x0000000000017941 */ /* 0x000fea0003800200 */
.L_x_1491:
        /* <DEDUP_REMOVED lines=18> */
.L_x_1467:
[----:B------:R-:W0:Y:S01]  /*1d20*/  S2R R12, SR_LANEID ;  /* 0x00000000000c7919 */ /* 0x000e220000000000 */
[----:B-1----:R-:W-:Y:S01]  /*1d30*/  LOP3.LUT R2, R0, 0x3e0, RZ, 0xc0, !PT ;  /* 0x000003e000027812 */ /* 0x002fe200078ec0ff */
[----:B------:R-:W-:Y:S01]  /*1d40*/  BSSY.RECONVERGENT B1, `(.L_x_1493) ;  /* 0x0000027000017945 */ /* 0x000fe20003800200 */
[----:B------:R-:W-:Y:S02]  /*1d50*/  IMAD.MOV.U32 R14, RZ, RZ, R7 ;  /* 0x000000ffff0e7224 */ /* 0x000fe400078e0007 */
[----:B------:R-:W-:Y:S02]  /*1d60*/  IMAD.MOV.U32 R16, RZ, RZ, R8 ;  /* 0x000000ffff107224 */ /* 0x000fe400078e0008 */
[----:B------:R-:W-:Y:S01]  /*1d70*/  VIADD R3, R2, 0x20 ;  /* 0x0000002002037836 */ /* 0x000fe20000000000 */
[----:B------:R-:W-:-:S04]  /*1d80*/  LOP3.LUT R2, RZ, R2, RZ, 0x33, !PT ;  /* 0x00000002ff027212 */ /* 0x000fc800078e33ff */
[----:B------:R-:W-:Y:S01]  /*1d90*/  ISETP.GT.AND P0, PT, R3, UR6, PT ;  /* 0x0000000603007c0c */ /* 0x000fe2000bf04270 */
[----:B------:R-:W-:-:S05]  /*1da0*/  VIADD R2, R2, UR6 ;  /* 0x0000000602027c36 */ /* 0x000fca0008000000 */
[----:B------:R-:W-:-:S05]  /*1db0*/  SEL R3, R2, 0x1f, P0 ;  /* 0x0000001f02037807 */ /* 0x000fca0000000000 */
[----:B-----5:R1:W2:Y:S04]  /*1dc0*/  SHFL.DOWN PT, R5, R6, 0x1, R3 ;  /* 0x0820000006057989 */ /* 0x0202a800000e0003 */
[----:B------:R1:W3:Y:S01]  /*1dd0*/  SHFL.DOWN PT, R9, R8, 0x1, R3 ;  /* 0x0820000008097989 */ /* 0x0002e200000e0003 */
[CC--:B0-----:R-:W-:Y:S01]  /*1de0*/  ISETP.GE.AND P0, PT, R12.reuse, R3.reuse, PT ;  /* 0x000000030c00720c */ /* 0x0c1fe20003f06270 */
[C---:B------:R-:W-:Y:S01]  /*1df0*/  VIADD R4, R12.reuse, 0x4 ;  /* 0x000000040c047836 */ /* 0x040fe20000000000 */
[C---:B------:R-:W-:Y:S01]  /*1e00*/  ISETP.NE.AND P2, PT, R12.reuse, RZ, PT ;  /* 0x000000ff0c00720c */ /* 0x040fe20003f45270 */
[C---:B------:R-:W-:Y:S02]  /*1e10*/  VIADD R2, R12.reuse, 0x2 ;  /* 0x000000020c027836 */ /* 0x040fe40000000000 */
[----:B------:R-:W-:Y:S01]  /*1e20*/  VIADD R10, R12, 0x8 ;  /* 0x000000080c0a7836 */ /* 0x000fe20000000000 */
[-C--:B------:R-:W-:Y:S01]  /*1e30*/  ISETP.GT.AND P5, PT, R4, R3.reuse, PT ;  /* 0x000000030400720c */ /* 0x080fe20003fa4270 */
[----:B------:R-:W-:Y:S01]  /*1e40*/  VIADD R12, R12, 0x10 ;  /* 0x000000100c0c7836 */ /* 0x000fe20000000000 */
[----:B------:R1:W0:Y:S01]  /*1e50*/  SHFL.DOWN PT, R4, R7, 0x1, R3 ;  /* 0x0820000007047989 */ /* 0x00022200000e0003 */
[-C--:B------:R-:W-:Y:S01]  /*1e60*/  ISETP.GT.AND P1, PT, R2, R3.reuse, PT ;  /* 0x000000030200720c */ /* 0x080fe20003f24270 */
[----:B------:R-:W-:Y:S01]  /*1e70*/  IMAD.MOV.U32 R2, RZ, RZ, R6 ;  /* 0x000000ffff027224 */ /* 0x000fe200078e0006 */
[----:B------:R-:W-:-:S02]  /*1e80*/  ISETP.GT.AND P4, PT, R10, R3, PT ;  /* 0x000000030a00720c */ /* 0x000fc40003f84270 */
[----:B------:R-:W-:Y:S01]  /*1e90*/  ISETP.GT.AND P3, PT, R12, R3, PT ;  /* 0x000000030c00720c */ /* 0x000fe20003f64270 */
[----:B------:R-:W-:-:S12]  /*1ea0*/  @P0 BRA `(.L_x_1494) ;  /* 0x0000000000400947 */ /* 0x000fd80003800000 */
[----:B--2---:R-:W-:Y:S01]  /*1eb0*/  FSETP.GEU.AND P0, PT, R6, R5, PT ;  /* 0x000000050600720b */ /* 0x004fe20003f0e000 */
[----:B------:R-:W-:Y:S02]  /*1ec0*/  IMAD.MOV.U32 R2, RZ, RZ, R5 ;  /* 0x000000ffff027224 */ /* 0x000fe400078e0005 */
[----:B0-----:R-:W-:Y:S02]  /*1ed0*/  IMAD.MOV.U32 R14, RZ, RZ, R4 ;  /* 0x000000ffff0e7224 */ /* 0x001fe400078e0004 */
        /* <DEDUP_REMOVED lines=13> */
.L_x_1494:
[----:B------:R-:W-:Y:S05]  /*1fb0*/  BSYNC.RECONVERGENT B1 ;  /* 0x0000000000017941 */ /* 0x000fea0003800200 */
.L_x_1493:
[----:B--2---:R2:W4:Y:S01]  /*1fc0*/  SHFL.DOWN PT, R5, R2, 0x2, R3 ;  /* 0x0840000002057989 */ /* 0x00452200000e0003 */
[----:B------:R-:W-:Y:S01]  /*1fd0*/  BSSY.RECONVERGENT B1, `(.L_x_1495) ;  /* 0x0000017000017945 */ /* 0x000fe20003800200 */
[----:B0-----:R-:W-:Y:S02]  /*1fe0*/  IMAD.MOV.U32 R4, RZ, RZ, R2 ;  /* 0x000000ffff047224 */ /* 0x001fe400078e0002 */
[----:B-1----:R2:W0:Y:S01]  /*1ff0*/  SHFL.DOWN PT, R7, R14, 0x2, R3 ;  /* 0x084000000e077989 */ /* 0x00242200000e0003 */
[----:B------:R-:W-:Y:S02]  /*2000*/  IMAD.MOV.U32 R10, RZ, RZ, R14 ;  /* 0x000000ffff0a7224 */ /* 0x000fe400078e000e */
[----:B------:R-:W-:Y:S01]  /*2010*/  IMAD.MOV.U32 R12, RZ, RZ, R16 ;  /* 0x000000ffff0c7224 */ /* 0x000fe200078e0010 */
[----:B---3--:R2:W1:Y:S01]  /*2020*/  SHFL.DOWN PT, R9, R16, 0x2, R3 ;  /* 0x0840000010097989 */ /* 0x00846200000e0003 */
        /* <DEDUP_REMOVED lines=17> */
.L_x_1496:
[----:B------:R-:W-:Y:S05]  /*2140*/  BSYNC.RECONVERGENT B1 ;  /* 0x0000000000017941 */ /* 0x000fea0003800200 */
.L_x_1495:
[----:B----4-:R3:W4:Y:S01]  /*2150*/  SHFL.DOWN PT, R5, R4, 0x4, R3 ;  /* 0x0880000004057989 */ /* 0x01072200000e0003 */
[----:B------:R-:W-:Y:S01]  /*2160*/  BSSY.RECONVERGENT B1, `(.L_x_1497) ;  /* 0x0000017000017945 */ /* 0x000fe20003800200 */
[----:B--2---:R-:W-:Y:S02]  /*2170*/  IMAD.MOV.U32 R2, RZ, RZ, R4 ;  /* 0x000000ffff027224 */ /* 0x004fe400078e0004 */
[----:B0-----:R3:W0:Y:S01]  /*2180*/  SHFL.DOWN PT, R7, R10, 0x4, R3 ;  /* 0x088000000a077989 */ /* 0x00162200000e0003 */
[----:B------:R-:W-:Y:S02]  /*2190*/  IMAD.MOV.U32 R6, RZ, RZ, R10 ;  /* 0x000000ffff067224 */ /* 0x000fe400078e000a */
[----:B------:R-:W-:Y:S01]  /*21a0*/  IMAD.MOV.U32 R8, RZ, RZ, R12 ;  /* 0x000000ffff087224 */ /* 0x000fe200078e000c */
[----:B-1----:R3:W1:Y:S01]  /*21b0*/  SHFL.DOWN PT, R9, R12, 0x4, R3 ;  /* 0x088000000c097989 */ /* 0x00266200000e0003 */
        /* <DEDUP_REMOVED lines=17> */
.L_x_1498:
[----:B------:R-:W-:Y:S05]  /*22d0*/  BSYNC.RECONVERGENT B1 ;  /* 0x0000000000017941 */ /* 0x000fea0003800200 */
.L_x_1497:
[----:B----4-:R2:W4:Y:S01]  /*22e0*/  SHFL.DOWN PT, R5, R2, 0x8, R3 ;  /* 0x0900000002057989 */ /* 0x01052200000e0003 */
[----:B------:R-:W-:Y:S01]  /*22f0*/  BSSY.RECONVERGENT B1, `(.L_x_1499) ;  /* 0x0000017000017945 */ /* 0x000fe20003800200 */
[----:B---3--:R-:W-:Y:S02]  /*2300*/  IMAD.MOV.U32 R4, RZ, RZ, R2 ;  /* 0x000000ffff047224 */ /* 0x008fe400078e0002 */
        /* <DEDUP_REMOVED lines=21> */
.L_x_1500:
[----:B------:R-:W-:Y:S05]  /*2460*/  BSYNC.RECONVERGENT B1 ;  /* 0x0000000000017941 */ /* 0x000fea0003800200 */
.L_x_1499:
[----:B----4-:R3:W4:Y:S01]  /*2470*/  SHFL.DOWN PT, R5, R4, 0x10, R3 ;  /* 0x0a00000004057989 */ /* 0x01072200000e0003 */
[----:B------:R-:W-:Y:S01]  /*2480*/  BSSY.RECONVERGENT B1, `(.L_x_1501) ;  /* 0x0000017000017945 */ /* 0x000fe20003800200 */
[----:B--2---:R-:W-:Y:S02]  /*2490*/  IMAD.MOV.U32 R8, RZ, RZ, R4 ;  /* 0x000000ffff087224 */ /* 0x004fe400078e0004 */
[----:B-1----:R3:W1:Y:S01]  /*24a0*/  SHFL.DOWN PT, R9, R10, 0x10, R3 ;  /* 0x0a0000000a097989 */ /* 0x00266200000e0003 */
        /* <DEDUP_REMOVED lines=20> */
.L_x_1502:
[----:B------:R-:W-:Y:S05]  /*25f0*/  BSYNC.RECONVERGENT B1 ;  /* 0x0000000000017941 */ /* 0x000fea0003800200 */
.L_x_1501:
        /* <DEDUP_REMOVED lines=12> */
.L_x_1504:
[----:B------:R-:W-:Y:S05]  /*26c0*/  BSYNC.RECONVERGENT B1 ;  /* 0x0000000000017941 */ /* 0x000fea0003800200 */
.L_x_1503:
[----:B------:R-:W-:Y:S01]  /*26d0*/  BAR.SYNC.DEFER_BLOCKING 0x0 ;  /* 0x0000000000007b1d */ /* 0x000fe20000010000 */
[----:B------:R-:W-:-:S13]  /*26e0*/  ISETP.NE.AND P1, PT, R0, RZ, PT ;  /* 0x000000ff0000720c */ /* 0x000fda0003f25270 */
[----:B------:R-:W-:Y:S05]  /*26f0*/  @P1 BRA `(.L_x_1480) ;  /* 0x0000002c00b81947 */ /* 0x000fea0003800000 */
[----:B------:R-:W-:Y:S01]  /*2700*/  UISETP.GE.AND UP0, UPT, UR6, 0x21, UPT ;  /* 0x000000210600788c */ /* 0x000fe2000bf06270 */
[----:B------:R-:W-:Y:S02]  /*2710*/  IMAD.MOV.U32 R0, RZ, RZ, R8 ;  /* 0x000000ffff007224 */ /* 0x000fe400078e0008 */
[----:B-1----:R-:W-:Y:S02]  /*2720*/  IMAD.MOV.U32 R9, RZ, RZ, R7 ;  /* 0x000000ffff097224 */ /* 0x002fe400078e0007 */
[----:B---3--:R-:W-:-:S04]  /*2730*/  IMAD.MOV.U32 R10, RZ, RZ, R6 ;  /* 0x000000ffff0a7224 */ /* 0x008fc800078e0006 */
[----:B------:R-:W-:Y:S05]  /*2740*/  BRA.U !UP0, `(.L_x_1505) ;  /* 0x00000001085c7547 */ /* 0x000fea000b800000 */
[----:B------:R-:W1:Y:S01]  /*2750*/  S2UR UR5, SR_CgaCtaId ;  /* 0x00000000000579c3 */ /* 0x000e620000008800 */
[----:B------:R-:W-:Y:S01]  /*2760*/  UMOV UR4, 0x400 ;  /* 0x0000040000047882 */ /* 0x000fe20000000000 */
[----:B------:R-:W-:Y:S01]  /*2770*/  BSSY.RECONVERGENT B1, `(.L_x_1505) ;  /* 0x0000014000017945 */ /* 0x000fe20003800200 */
[----:B-1----:R-:W-:-:S09]  /*2780*/  ULEA UR4, UR5, UR4, 0x18 ;  /* 0x0000000405047291 */ /* 0x002fd2000f8ec0ff */
[----:B--2---:R-:W1:Y:S04]  /*2790*/  LDS R3, [UR4+0x18] ;  /* 0x00001804ff037984 */ /* 0x004e680008000800 */
[----:B----4-:R-:W2:Y:S01]  /*27a0*/  LDS.64 R4, [UR4+0x20] ;  /* 0x00002004ff047984 */ /* 0x010ea20008000a00 */
[----:B-1----:R-:W-:Y:S01]  /*27b0*/  FSETP.GEU.AND P0, PT, R8, R3, PT ;  /* 0x000000030800720b */ /* 0x002fe20003f0e000 */
        /* <DEDUP_REMOVED lines=15> */
.L_x_1506:
[----:B------:R-:W-:Y:S05]  /*28b0*/  BSYNC.RECONVERGENT B1 ;  /* 0x0000000000017941 */ /* 0x000fea0003800200 */
.L_x_1505:
[----:B------:R-:W-:Y:S01]  /*28c0*/  UISETP.GE.AND UP0, UPT, UR6, 0x41, UPT ;  /* 0x000000410600788c */ /* 0x000fe2000bf06270 */
[----:B--2---:R-:W-:Y:S02]  /*28d0*/  IMAD.MOV.U32 R2, RZ, RZ, R0 ;  /* 0x000000ffff027224 */ /* 0x004fe400078e0000 */
[----:B----4-:R-:W-:Y:S02]  /*28e0*/  IMAD.MOV.U32 R5, RZ, RZ, R9 ;  /* 0x000000ffff057224 */ /* 0x010fe400078e0009 */
[----:B------:R-:W-:-:S04]  /*28f0*/  IMAD.MOV.U32 R4, RZ, RZ, R10 ;  /* 0x000000ffff047224 */ /* 0x000fc800078e000a */
[----:B------:R-:W-:Y:S05]  /*2900*/  BRA.U !UP0, `(.L_x_1507) ;  /* 0x00000001085c7547 */ /* 0x000fea000b800000 */
[----:B------:R-:W1:Y:S01]  /*2910*/  S2UR UR5, SR_CgaCtaId ;  /* 0x00000000000579c3 */ /* 0x000e620000008800 */
[----:B------:R-:W-:Y:S01]  /*2920*/  UMOV UR4, 0x400 ;  /* 0x0000040000047882 */ /* 0x000fe20000000000 */
[----:B------:R-:W-:Y:S01]  /*2930*/  BSSY.RECONVERGENT B1, `(.L_x_1507) ;  /* 0x0000014000017945 */ /* 0x000fe20003800200 */
[----:B-1----:R-:W-:-:S09]  /*2940*/  ULEA UR4, UR5, UR4, 0x18 ;  /* 0x0000000405047291 */ /* 0x002fd2000f8ec0ff */
[----:B------:R-:W1:Y:S04]  /*2950*/  LDS R3, [UR4+0x28] ;  /* 0x00002804ff037984 */ /* 0x000e680008000800 */
[----:B------:R-:W2:Y:S01]  /*2960*/  LDS.64 R6, [UR4+0x30] ;  /* 0x00003004ff067984 */ /* 0x000ea20008000a00 */
        /* <DEDUP_REMOVED lines=16> */
.L_x_1508:
[----:B------:R-:W-:Y:S05]  /*2a70*/  BSYNC.RECONVERGENT B1 ;  /* 0x0000000000017941 */ /* 0x000fea0003800200 */
.L_x_1507:
[----:B------:R-:W-:Y:S01]  /*2a80*/  UISETP.GE.AND UP0, UPT, UR6, 0x61, UPT ;  /* 0x000000610600788c */ /* 0x000fe2000bf06270 */
[----:B------:R-:W-:Y:S02]  /*2a90*/  IMAD.MOV.U32 R0, RZ, RZ, R2 ;  /* 0x000000ffff007224 */ /* 0x000fe400078e0002 */
[----:B------:R-:W-:Y:S02]  /*2aa0*/  IMAD.MOV.U32 R7, RZ, RZ, R5 ;  /* 0x000000ffff077224 */ /* 0x000fe400078e0005 */
        /* <DEDUP_REMOVED lines=24> */
.L_x_1510:
[----:B------:R-:W-:Y:S05]  /*2c30*/  BSYNC.RECONVERGENT B1 ;  /* 0x0000000000017941 */ /* 0x000fea0003800200 */
.L_x_1509:
        /* <DEDUP_REMOVED lines=27> */
.L_x_1512:
[----:B------:R-:W-:Y:S05]  /*2df0*/  BSYNC.RECONVERGENT B1 ;  /* 0x0000000000017941 */ /* 0x000fea0003800200 */
.L_x_1511:
        /* <DEDUP_REMOVED lines=27> */
.L_x_1514:
[----:B------:R-:W-:Y:S05]  /*2fb0*/  BSYNC.RECONVERGENT B1 ;  /* 0x0000000000017941 */ /* 0x000fea0003800200 */
.L_x_1513:
        /* <DEDUP_REMOVED lines=27> */
.L_x_1516:
[----:B------:R-:W-:Y:S05]  /*3170*/  BSYNC.RECONVERGENT B1 ;  /* 0x0000000000017941 */ /* 0x000fea0003800200 */
.L_x_1515:
[----:B------:R-:W-:Y:S01]  /*3180*/  UISETP.GE.AND UP0, UPT, UR6, 0xe1, UPT ;  /* 0x000000e10600788c */ /* 0x000fe2000bf06270 */
[----:B------:R-:W-:Y:S02]  /*3190*/  IMAD.MOV.U32 R8, RZ, RZ, R2 ;  /* 0x000000ffff087224 */ /* 0x000fe400078e0002 */
[----:B------:R-:W-:Y:S02]  /*31a0*/  IMAD.MOV.U32 R7, RZ, RZ, R5 ;  /* 0x000000ffff077224 */ /* 0x000fe400078e0005 */
[----:B------:R-:W-:-:S04]  /*31b0*/  IMAD.MOV.U32 R6, RZ, RZ, R4 ;  /* 0x000000ffff067224 */ /* 0x000fc800078e0004 */
[----:B------:R-:W-:Y:S05]  /*31c0*/  BRA.U !UP0, `(.L_x_1480) ;  /* 0x0000002508047547 */ /* 0x000fea000b800000 */
[----:B------:R-:W1:Y:S01]  /*31d0*/  S2UR UR5, SR_CgaCtaId ;  /* 0x00000000000579c3 */ /* 0x000e620000008800 */
[----:B------:R-:W-:Y:S02]  /*31e0*/  UMOV UR4, 0x400 ;  /* 0x0000040000047882 */ /* 0x000fe40000000000 */
[----:B-1----:R-:W-:-:S09]  /*31f0*/  ULEA UR4, UR5, UR4, 0x18 ;  /* 0x0000000405047291 */ /* 0x002fd2000f8ec0ff */
[----:B------:R-:W1:Y:S04]  /*3200*/  LDS R3, [UR4+0x78] ;  /* 0x00007804ff037984 */ /* 0x000e680008000800 */
[----:B0-----:R-:W0:Y:S01]  /*3210*/  LDS.64 R10, [UR4+0x80] ;  /* 0x00008004ff0a7984 */ /* 0x001e220008000a00 */
[----:B-1----:R-:W-:Y:S01]  /*3220*/  FSETP.GEU.AND P0, PT, R2, R3, PT ;  /* 0x000000030200720b */ /* 0x002fe20003f0e000 */
[----:B------:R-:W-:Y:S02]  /*3230*/  IMAD.MOV.U32 R8, RZ, RZ, R3 ;  /* 0x000000ffff087224 */ /* 0x000fe400078e0003 */
[----:B0-----:R-:W-:Y:S02]  /*3240*/  IMAD.MOV.U32 R7, RZ, RZ, R10 ;  /* 0x000000ffff077224 */ /* 0x001fe400078e000a */
        /* <DEDUP_REMOVED lines=15> */
.L_x_1448:
[----:B------:R-:W1:Y:S01]  /*3340*/  S2R R0, SR_TID.X ;  /* 0x0000000000007919 */ /* 0x000e620000002100 */
[----:B------:R-:W1:Y:S01]  /*3350*/  LDC.64 R2, c[0x0][0x380] ;  /* 0x0000e000ff027b82 */ /* 0x000e620000000a00 */
[----:B------:R-:W2:Y:S01]  /*3360*/  LDCU.64 UR6, c[0x0][0x388] ;  /* 0x00007100ff0677ac */ /* 0x000ea20008000a00 */
[----:B-1----:R-:W-:-:S05]  /*3370*/  IMAD.WIDE.U32 R2, R0, 0x4, R2 ;  /* 0x0000000400027825 */ /* 0x002fca00078e0002 */
[----:B0-----:R-:W3:Y:S04]  /*3380*/  LDG.E R5, desc[UR8][R2.64] ;  /* 0x0000000802057981 */ /* 0x001ee8000c1e1900 */
[----:B------:R-:W3:Y:S04]  /*3390*/  LDG.E R6, desc[UR8][R2.64+0x400] ;  /* 0x0004000802067981 */ /* 0x000ee8000c1e1900 */
[----:B------:R-:W4:Y:S04]  /*33a0*/  LDG.E R7, desc[UR8][R2.64+0x800] ;  /* 0x0008000802077981 */ /* 0x000f28000c1e1900 */
[----:B------:R-:W5:Y:S04]  /*33b0*/  LDG.E R8, desc[UR8][R2.64+0xc00] ;  /* 0x000c000802087981 */ /* 0x000f68000c1e1900 */
[----:B------:R-:W2:Y:S01]  /*33c0*/  LDG.E R4, desc[UR8][R2.64+0x1000] ;  /* 0x0010000802047981 */ /* 0x000ea2000c1e1900 */
[----:B------:R-:W-:Y:S01]  /*33d0*/  UISETP.GE.U32.AND UP0, UPT, UR4, 0xa00, UPT ;  /* 0x00000a000400788c */ /* 0x000fe2000bf06070 */
[----:B------:R-:W-:-:S03]  /*33e0*/  IMAD.MOV.U32 R10, RZ, RZ, RZ ;  /* 0x000000ffff0a7224 */ /* 0x000fc600078e00ff */
[----:B------:R-:W-:Y:S01]  /*33f0*/  UISETP.GE.U32.AND.EX UP0, UPT, UR5, URZ, UPT, UP0 ;  /* 0x000000ff0500728c */ /* 0x000fe2000bf06100 */
[----:B---3--:R-:W-:-:S04]  /*3400*/  FSETP.GEU.AND P0, PT, R5, R6, PT ;  /* 0x000000060500720b */ /* 0x008fc80003f0e000 */
[----:B------:R-:W-:Y:S01]  /*3410*/  FSEL R6, R5, R6, P0 ;  /* 0x0000000605067208 */ /* 0x000fe20000000000 */
[----:B------:R-:W-:-:S03]  /*3420*/  VIADD R5, R0, 0x100 ;  /* 0x0000010000057836 */ /* 0x000fc60000000000 */
[----:B----4-:R-:W-:-:S04]  /*3430*/  FSETP.GEU.AND P2, PT, R6, R7, PT ;  /* 0x000000070600720b */ /* 0x010fc80003f4e000 */
[----:B------:R-:W-:-:S04]  /*3440*/  FSEL R7, R6, R7, P2 ;  /* 0x0000000706077208 */ /* 0x000fc80001000000 */
[----:B-----5:R-:W-:-:S04]  /*3450*/  FSETP.GEU.AND P3, PT, R7, R8, PT ;  /* 0x000000080700720b */ /* 0x020fc80003f6e000 */
[----:B------:R-:W-:Y:S01]  /*3460*/  FSEL R7, R7, R8, P3 ;  /* 0x0000000807077208 */ /* 0x000fe20001800000 */
[C---:B------:R-:W-:Y:S01]  /*3470*/  VIADD R8, R0.reuse, 0x200 ;  /* 0x0000020000087836 */ /* 0x040fe20000000000 */
[C---:B------:R-:W-:Y:S02]  /*3480*/  @P2 SEL R8, R0.reuse, R5, P0 ;  /* 0x0000000500082207 */ /* 0x040fe40000000000 */
[----:B--2---:R-:W-:Y:S02]  /*3490*/  FSETP.GEU.AND P1, PT, R7, R4, PT ;  /* 0x000000040700720b */ /* 0x004fe40003f2e000 */
[----:B------:R-:W-:-:S03]  /*34a0*/  LOP3.LUT R5, R0, 0x400, RZ, 0xfc, !PT ;  /* 0x0000040000057812 */ /* 0x000fc600078efcff */
[----:B------:R-:W-:-:S08]  /*34b0*/  @!P3 VIADD R8, R0, 0x300 ;  /* 0x000003000008b836 */ /* 0x000fd00000000000 */
[C---:B------:R-:W-:Y:S02]  /*34c0*/  @P1 ISETP.GE.U32.AND P0, PT, R8.reuse, R5, PT ;  /* 0x000000050800120c */ /* 0x040fe40003f06070 */
[----:B------:R-:W-:Y:S02]  /*34d0*/  IADD3 R5, P2, PT, R5, UR6, RZ ;  /* 0x0000000605057c10 */ /* 0x000fe4000ff5e0ff */
[----:B------:R-:W-:Y:S02]  /*34e0*/  @P1 IADD3 R8, P3, PT, R8, UR6, RZ ;  /* 0x0000000608081c10 */ /* 0x000fe4000ff7e0ff */
[----:B------:R-:W-:Y:S01]  /*34f0*/  @P1 ISETP.GE.U32.AND.EX P0, PT, RZ, RZ, PT, P0 ;  /* 0x000000ffff00120c */ /* 0x000fe20003f06100 */
[----:B------:R-:W-:Y:S02]  /*3500*/  IMAD.X R6, RZ, RZ, UR7, P2 ;  /* 0x00000007ff067e24 */ /* 0x000fe400090e06ff */
[----:B------:R-:W-:Y:S01]  /*3510*/  @P1 IMAD.X R9, RZ, RZ, UR7, P3 ;  /* 0x00000007ff091e24 */ /* 0x000fe200098e06ff */
[----:B------:R-:W-:-:S04]  /*3520*/  @P1 FSETP.LT.OR P0, PT, R4, R7, !P0 ;  /* 0x000000070400120b */ /* 0x000fc80004701400 */
[----:B------:R-:W-:Y:S01]  /*3530*/  @P1 FSEL R4, R7, R4, P0 ;  /* 0x0000000407041208 */ /* 0x000fe20000000000 */
[----:B------:R-:W-:Y:S01]  /*3540*/  IMAD.MOV.U32 R7, RZ, RZ, 0x500 ;  /* 0x00000500ff077424 */ /* 0x000fe200078e00ff */
[----:B------:R-:W-:Y:S02]  /*3550*/  @P1 SEL R5, R8, R5, P0 ;  /* 0x0000000508051207 */ /* 0x000fe40000000000 */
[----:B------:R-:W-:Y:S01]  /*3560*/  @P1 SEL R6, R9, R6, P0 ;  /* 0x0000000609061207 */ /* 0x000fe20000000000 */
[----:B------:R-:W-:Y:S06]  /*3570*/  BRA.U !UP0, `(.L_x_1517) ;  /* 0x00000005081c7547 */ /* 0x000fec000b800000 */
[----:B------:R-:W-:Y:S01]  /*3580*/  IMAD.MOV.U32 R7, RZ, RZ, R4 ;  /* 0x000000ffff077224 */ /* 0x000fe200078e0004 */
[----:B------:R-:W0:Y:S01]  /*3590*/  LDCU.64 UR6, c[0x0][0x388] ;  /* 0x00007100ff0677ac */ /* 0x000e220008000a00 */
[----:B------:R-:W-:Y:S02]  /*35a0*/  IMAD.MOV.U32 R15, RZ, RZ, 0x500 ;  /* 0x00000500ff0f7424 */ /* 0x000fe400078e00ff */
[----:B------:R-:W-:Y:S01]  /*35b0*/  IMAD.MOV.U32 R16, RZ, RZ, RZ ;  /* 0x000000ffff107224 */ /* 0x000fe200078e00ff */
[----:B------:R-:W1:Y:S01]  /*35c0*/  LDCU.64 UR4, c[0x0][0x398] ;  /* 0x00007300ff0477ac */ /* 0x000e620008000a00 */
[----:B------:R-:W-:-:S05]  /*35d0*/  NOP ;  /* 0x0000000000007918 */ /* 0x000fca0000000000 */
.L_x_1518:
[----:B------:R-:W-:-:S04]  /*35e0*/  LEA R8, P0, R15, R2, 0x2 ;  /* 0x000000020f087211 */ /* 0x000fc800078010ff */
[----:B------:R-:W-:-:S05]  /*35f0*/  LEA.HI.X R9, R15, R3, R16, 0x2, P0 ;  /* 0x000000030f097211 */ /* 0x000fca00000f1410 */
[----:B------:R-:W2:Y:S04]  /*3600*/  LDG.E R10, desc[UR8][R8.64] ;  /* 0x00000008080a7981 */ /* 0x000ea8000c1e1900 */
[----:B------:R-:W3:Y:S04]  /*3610*/  LDG.E R11, desc[UR8][R8.64+0x400] ;  /* 0x00040008080b7981 */ /* 0x000ee8000c1e1900 */
[----:B------:R-:W4:Y:S04]  /*3620*/  LDG.E R12, desc[UR8][R8.64+0x800] ;  /* 0x00080008080c7981 */ /* 0x000f28000c1e1900 */
[----:B------:R-:W5:Y:S04]  /*3630*/  LDG.E R13, desc[UR8][R8.64+0xc00] ;  /* 0x000c0008080d7981 */ /* 0x000f68000c1e1900 */
[----:B------:R1:W5:Y:S01]  /*3640*/  LDG.E R4, desc[UR8][R8.64+0x1000] ;  /* 0x0010000808047981 */ /* 0x000362000c1e1900 */
[----:B0-----:R-:W-:-:S04]  /*3650*/  IADD3 R18, P0, P2, R15, UR6, R0 ;  /* 0x000000060f127c10 */ /* 0x001fc8000fa1e000 */
[----:B------:R-:W-:Y:S01]  /*3660*/  IADD3.X R17, PT, PT, R16, UR7, RZ, P0, P2 ;  /* 0x0000000710117c10 */ /* 0x000fe200087e44ff */
[----:B-1----:R-:W-:Y:S01]  /*3670*/  IMAD.MOV.U32 R8, RZ, RZ, R18 ;  /* 0x000000ffff087224 */ /* 0x002fe200078e0012 */
[----:B------:R-:W-:-:S03]  /*3680*/  IADD3 R9, P4, PT, R15, 0xa00, RZ ;  /* 0x00000a000f097810 */ /* 0x000fc60007f9e0ff */
[----:B------:R-:W-:Y:S01]  /*3690*/  IMAD.MOV.U32 R14, RZ, RZ, R17 ;  /* 0x000000ffff0e7224 */ /* 0x000fe200078e0011 */
        /* <DEDUP_REMOVED lines=9> */
[----:B------:R-:W-:Y:S02]  /*3730*/  @P1 SEL R14, R6, R17, P0 ;  /* 0x00000011060e1207 */ /* 0x000fe40000000000 */
[----:B------:R-:W-:-:S07]  /*3740*/  IADD3 R6, P3, PT, R18, 0x200, RZ ;  /* 0x0000020012067810 */ /* 0x000fce0007f7e0ff */
[----:B------:R-:W-:-:S04]  /*3750*/  @P2 ISETP.GE.U32.AND P0, PT, R8, R7, PT ;  /* 0x000000070800220c */ /* 0x000fc80003f06070 */
[----:B------:R-:W-:-:S04]  /*3760*/  @P2 ISETP.GE.AND.EX P0, PT, R14, R5, PT, P0 ;  /* 0x000000050e00220c */ /* 0x000fc80003f06300 */
[----:B------:R-:W-:-:S04]  /*3770*/  @P2 FSETP.LT.OR P0, PT, R11, R10, !P0 ;  /* 0x0000000a0b00220b */ /* 0x000fc80004701400 */
[----:B------:R-:W-:Y:S02]  /*3780*/  @P2 FSEL R11, R10, R11, P0 ;  /* 0x0000000b0a0b2208 */ /* 0x000fe40000000000 */
[----:B------:R-:W-:Y:S01]  /*3790*/  @P2 SEL R7, R8, R7, P0 ;  /* 0x0000000708072207 */ /* 0x000fe20000000000 */
[----:B------:R-:W-:Y:S01]  /*37a0*/  IMAD.X R8, RZ, RZ, R17, P3 ;  /* 0x000000ffff087224 */ /* 0x000fe200018e0611 */
[----:B----4-:R-:W-:Y:S02]  /*37b0*/  FSETP.GEU.AND P1, PT, R11, R12, PT ;  /* 0x0000000c0b00720b */ /* 0x010fe40003f2e000 */
[----:B------:R-:W-:Y:S02]  /*37c0*/  @P2 SEL R5, R14, R5, P0 ;  /* 0x000000050e052207 */ /* 0x000fe40000000000 */
[----:B------:R-:W-:-:S09]  /*37d0*/  IADD3 R14, P2, PT, R18, 0x300, RZ ;  /* 0x00000300120e7810 */ /* 0x000fd20007f5e0ff */
[----:B------:R-:W-:-:S04]  /*37e0*/  @P1 ISETP.GE.U32.AND P0, PT, R7, R6, PT ;  /* 0x000000060700120c */ /* 0x000fc80003f06070 */
[----:B------:R-:W-:-:S04]  /*37f0*/  @P1 ISETP.GE.AND.EX P0, PT, R5, R8, PT, P0 ;  /* 0x000000080500120c */ /* 0x000fc80003f06300 */
[----:B------:R-:W-:-:S04]  /*3800*/  @P1 FSETP.LT.OR P0, PT, R12, R11, !P0 ;  /* 0x0000000b0c00120b */ /* 0x000fc80004701400 */
[----:B------:R-:W-:Y:S02]  /*3810*/  @P1 FSEL R12, R11, R12, P0 ;  /* 0x0000000c0b0c1208 */ /* 0x000fe40000000000 */
[----:B------:R-:W-:Y:S01]  /*3820*/  @P1 SEL R6, R7, R6, P0 ;  /* 0x0000000607061207 */ /* 0x000fe20000000000 */
[----:B------:R-:W-:Y:S01]  /*3830*/  IMAD.X R7, RZ, RZ, R17, P2 ;  /* 0x000000ffff077224 */ /* 0x000fe200010e0611 */
[----:B-----5:R-:W-:Y:S02]  /*3840*/  FSETP.GEU.AND P3, PT, R12, R13, PT ;  /* 0x0000000d0c00720b */ /* 0x020fe40003f6e000 */
        /* <DEDUP_REMOVED lines=8> */
[----:B------:R-:W-:Y:S02]  /*38d0*/  FSETP.GEU.AND P2, PT, R13, R4, PT ;  /* 0x000000040d00720b */ /* 0x000fe40003f4e000 */
[----:B------:R-:W-:Y:S01]  /*38e0*/  ISETP.GT.U32.AND P1, PT, R9, UR4, PT ;  /* 0x0000000409007c0c */ /* 0x000fe2000bf24070 */
[----:B------:R-:W-:Y:S01]  /*38f0*/  IMAD.X R9, RZ, RZ, R16, P4 ;  /* 0x000000ffff097224 */ /* 0x000fe200020e0610 */
[----:B------:R-:W-:Y:S02]  /*3900*/  @P3 SEL R7, R8, R7, P0 ;  /* 0x0000000708073207 */ /* 0x000fe40000000000 */
[----:B------:R-:W-:-:S02]  /*3910*/  IADD3 R8, P3, PT, R15, 0x500, RZ ;  /* 0x000005000f087810 */ /* 0x000fc40007f7e0ff */
[----:B------:R-:W-:-:S03]  /*3920*/  ISETP.GT.AND.EX P1, PT, R9, UR5, PT, P1 ;  /* 0x0000000509007c0c */ /* 0x000fc6000bf24310 */
[----:B------:R-:W-:Y:S02]  /*3930*/  IMAD.X R10, RZ, RZ, R16, P3 ;  /* 0x000000ffff0a7224 */ /* 0x000fe400018e0610 */
[----:B------:R-:W-:Y:S01]  /*3940*/  @P2 ISETP.GE.U32.AND P0, PT, R14, R5, PT ;  /* 0x000000050e00220c */ /* 0x000fe20003f06070 */
[----:B------:R-:W-:Y:S02]  /*3950*/  IMAD.MOV.U32 R15, RZ, RZ, R8 ;  /* 0x000000ffff0f7224 */ /* 0x000fe400078e0008 */
[----:B------:R-:W-:Y:S01]  /*3960*/  IMAD.MOV.U32 R16, RZ, RZ, R10 ;  /* 0x000000ffff107224 */ /* 0x000fe200078e000a */
[----:B------:R-:W-:-:S04]  /*3970*/  @P2 ISETP.GE.AND.EX P0, PT, R7, R6, PT, P0 ;  /* 0x000000060700220c */ /* 0x000fc80003f06300 */
[----:B------:R-:W-:-:S04]  /*3980*/  @P2 FSETP.LT.OR P0, PT, R4, R13, !P0 ;  /* 0x0000000d0400220b */ /* 0x000fc80004701400 */
[----:B------:R-:W-:Y:S02]  /*3990*/  @P2 FSEL R4, R13, R4, P0 ;  /* 0x000000040d042208 */ /* 0x000fe40000000000 */
[----:B------:R-:W-:Y:S02]  /*39a0*/  @P2 SEL R6, R7, R6, P0 ;  /* 0x0000000607062207 */ /* 0x000fe40000000000 */
[----:B------:R-:W-:Y:S01]  /*39b0*/  @P2 SEL R5, R14, R5, P0 ;  /* 0x000000050e052207 */ /* 0x000fe20000000000 */
[----:B------:R-:W-:Y:S01]  /*39c0*/  IMAD.MOV.U32 R7, RZ, RZ, R4 ;  /* 0x000000ffff077224 */ /* 0x000fe200078e0004 */
[----:B------:R-:W-:Y:S06]  /*39d0*/  @!P1 BRA `(.L_x_1518) ;  /* 0xfffffffc00009947 */ /* 0x000fec000383ffff */
[----:B------:R-:W-:-:S07]  /*39e0*/  IMAD.MOV.U32 R7, RZ, RZ, R8 ;  /* 0x000000ffff077224 */ /* 0x000fce00078e0008 */
.L_x_1517:
        /* <DEDUP_REMOVED lines=22> */
[----:B0-----:R-:W-:-:S04]  /*3b50*/  LEA R9, P1, R3, UR10, 0x2 ;  /* 0x0000000a03097c11 */ /* 0x001fc8000f8210ff */
[----:B------:R-:W-:Y:S02]  /*3b60*/  LEA.HI.X R3, R3, UR11, R14, 0x2, P1 ;  /* 0x0000000b03037c11 */ /* 0x000fe400088f140e */
[----:B------:R-:W-:-:S07]  /*3b70*/  IADD3.X R14, PT, PT, R14, UR7, RZ, P0, !PT ;  /* 0x000000070e0e7c10 */ /* 0x000fce00087fe4ff */
.L_x_1525:
        /* <DEDUP_REMOVED lines=25> */
.L_x_1524:
[----:B------:R-:W-:Y:S05]  /*3d10*/  BSYNC.RECONVERGENT B3 ;  /* 0x0000000000037941 */ /* 0x000fea0003800200 */
.L_x_1523:
[----:B------:R-:W-:Y:S01]  /*3d20*/  IADD3 R13, P0, PT, R13, 0x100, RZ ;  /* 0x000001000d0d7810 */ /* 0x000fe20007f1e0ff */
[----:B------:R-:W-:Y:S02]  /*3d30*/  VIADD R12, R12, 0x100 ;  /* 0x000001000c0c7836 */ /* 0x000fe40000000000 */
[----:B------:R-:W-:Y:S02]  /*3d40*/  IMAD.X R3, RZ, RZ, R3, P3 ;  /* 0x000000ffff037224 */ /* 0x000fe400018e0603 */
[----:B------:R-:W-:Y:S01]  /*3d50*/  IMAD.X R14, RZ, RZ, R14, P0 ;  /* 0x000000ffff0e7224 */ /* 0x000fe200000e060e */
[----:B------:R-:W-:Y:S07]  /*3d60*/  @P2 BRA `(.L_x_1525) ;  /* 0xfffffffc00842947 */ /* 0x000fee000383ffff */
.L_x_1522:
[----:B------:R-:W-:Y:S05]  /*3d70*/  BSYNC.RECONVERGENT B2 ;  /* 0x0000000000027941 */ /* 0x000fea0003800200 */
.L_x_1521:
[----:B------:R-:W-:-:S13]  /*3d80*/  ISETP.GE.U32.AND P0, PT, R15, 0x300, PT ;  /* 0x000003000f00780c */ /* 0x000fda0003f06070 */
[----:B------:R-:W-:Y:S05]  /*3d90*/  @!P0 BRA `(.L_x_1520) ;  /* 0x0000000400888947 */ /* 0x000fea0003800000 */
[----:B------:R-:W0:Y:S01]  /*3da0*/  LDC.64 R2, c[0x0][0x380] ;  /* 0x0000e000ff027b82 */ /* 0x000e220000000a00 */
[----:B------:R-:W-:-:S07]  /*3db0*/  VIADD R12, R12, 0x200 ;  /* 0x000002000c0c7836 */ /* 0x000fce0000000000 */
[----:B------:R-:W1:Y:S02]  /*3dc0*/  LDC.64 R8, c[0x0][0x388] ;  /* 0x0000e200ff087b82 */ /* 0x000e640000000a00 */
.L_x_1534:
        /* <DEDUP_REMOVED lines=29> */
.L_x_1527:
[----:B------:R-:W-:Y:S05]  /*3fa0*/  BSYNC.RECONVERGENT B2 ;  /* 0x0000000000027941 */ /* 0x000fea0003800200 */
.L_x_1526:
        /* <DEDUP_REMOVED lines=20> */
.L_x_1529:
[----:B------:R-:W-:Y:S05]  /*40f0*/  BSYNC.RECONVERGENT B2 ;  /* 0x0000000000027941 */ /* 0x000fea0003800200 */
.L_x_1528:
        /* <DEDUP_REMOVED lines=20> */
.L_x_1531:
[----:B------:R-:W-:Y:S05]  /*4240*/  BSYNC.RECONVERGENT B2 ;  /* 0x0000000000027941 */ /* 0x000fea0003800200 */
.L_x_1530:
        /* <DEDUP_REMOVED lines=18> */
.L_x_1533:
[----:B------:R-:W-:Y:S05]  /*4370*/  BSYNC.RECONVERGENT B2 ;  /* 0x0000000000027941 */ /* 0x000fea0003800200 */
.L_x_1532:
[C---:B------:R-:W-:Y:S02]  /*4380*/  VIADD R14, R12.reuse, 0x200 ;  /* 0x000002000c0e7836 */ /* 0x040fe40000000000 */
[----:B------:R-:W-:-:S03]  /*4390*/  VIADD R12, R12, 0x400 ;  /* 0x000004000c0c7836 */ /* 0x000fc60000000000 */
[----:B------:R-:W-:-:S13]  /*43a0*/  ISETP.GE.AND P0, PT, R14, R11, PT ;  /* 0x0000000b0e00720c */ /* 0x000fda0003f06270 */
[----:B------:R-:W-:Y:S05]  /*43b0*/  @!P0 BRA `(.L_x_1534) ;  /* 0xfffffff800848947 */ /* 0x000fea000383ffff */
.L_x_1520:
[----:B------:R-:W-:Y:S05]  /*43c0*/  BSYNC.RECONVERGENT B1 ;  /* 0x0000000000017941 */ /* 0x000fea0003800200 */
.L_x_1519:
        /* <DEDUP_REMOVED lines=31> */
.L_x_1536:
[----:B------:R-:W-:Y:S05]  /*45c0*/  BSYNC.RECONVERGENT B1 ;  /* 0x0000000000017941 */ /* 0x000fea0003800200 */
.L_x_1535:
        /* <DEDUP_REMOVED lines=24> */
.L_x_1538:
[----:B------:R-:W-:Y:S05]  /*4750*/  BSYNC.RECONVERGENT B1 ;  /* 0x0000000000017941 */ /* 0x000fea0003800200 */
.L_x_1537:
[----:B0-----:R0:W4:Y:S01]  /*4760*/  SHFL.DOWN PT, R8, R3, 0x4, 0x1f ;  /* 0x08801f0003087f89 */ /* 0x00112200000e0000 */
[----:B------:R-:W-:Y:S01]  /*4770*/  BSSY.RECONVERGENT B1, `(.L_x_1539) ;  /* 0x0000017000017945 */ /* 0x000fe20003800200 */
[----:B------:R-:W-:Y:S02]  /*4780*/  IMAD.MOV.U32 R2, RZ, RZ, R3 ;  /* 0x000000ffff027224 */ /* 0x000fe400078e0003 */
[----:B-1----:R0:W1:Y:S01]  /*4790*/  SHFL.DOWN PT, R9, R4, 0x4, 0x1f ;  /* 0x08801f0004097f89 */ /* 0x00206200000e0000 */
[----:B--2---:R-:W-:Y:S02]  /*47a0*/  IMAD.MOV.U32 R6, RZ, RZ, R4 ;  /* 0x000000ffff067224 */ /* 0x004fe400078e0004 */
[----:B------:R-:W-:Y:S01]  /*47b0*/  IMAD.MOV.U32 R7, RZ, RZ, R5 ;  /* 0x000000ffff077224 */ /* 0x000fe200078e0005 */
[----:B------:R0:W2:Y:S01]  /*47c0*/  SHFL.DOWN PT, R10, R5, 0x4, 0x1f ;  /* 0x08801f00050a7f89 */ /* 0x0000a200000e0000 */
[----:B------:R-:W-:Y:S05]  /*47d0*/  @P5 BRA `(.L_x_1540) ;  /* 0x0000000000405947 */ /* 0x000fea0003800000 */
[----:B----4-:R-:W-:Y:S01]  /*47e0*/  FSETP.GEU.AND P0, PT, R3, R8, PT ;  /* 0x000000080300720b */ /* 0x010fe20003f0e000 */
[----:B------:R-:W-:Y:S02]  /*47f0*/  IMAD.MOV.U32 R2, RZ, RZ, R8 ;  /* 0x000000ffff027224 */ /* 0x000fe400078e0008 */
[----:B-1----:R-:W-:Y:S02]  /*4800*/  IMAD.MOV.U32 R6, RZ, RZ, R9 ;  /* 0x000000ffff067224 */ /* 0x002fe400078e0009 */
[----:B--2---:R-:W-:-:S08]  /*4810*/  IMAD.MOV.U32 R7, RZ, RZ, R10 ;  /* 0x000000ffff077224 */ /* 0x004fd000078e000a */
        /* <DEDUP_REMOVED lines=12> */
.L_x_1540:
[----:B------:R-:W-:Y:S05]  /*48e0*/  BSYNC.RECONVERGENT B1 ;  /* 0x0000000000017941 */ /* 0x000fea0003800200 */
.L_x_1539:
[----:B-1----:R1:W1:Y:S01]  /*48f0*/  SHFL.DOWN PT, R9, R2, 0x8, 0x1f ;  /* 0x09001f0002097f89 */ /* 0x00226200000e0000 */
[----:B------:R-:W-:Y:S01]  /*4900*/  BSSY.RECONVERGENT B1, `(.L_x_1541) ;  /* 0x0000017000017945 */ /* 0x000fe20003800200 */
[----:B0-----:R-:W-:Y:S02]  /*4910*/  IMAD.MOV.U32 R3, RZ, RZ, R2 ;  /* 0x000000ffff037224 */ /* 0x001fe400078e0002 */
[----:B---3--:R0:W3:Y:S01]  /*4920*/  SHFL.DOWN PT, R11, R6, 0x8, 0x1f ;  /* 0x09001f00060b7f89 */ /* 0x0080e200000e0000 */
[----:B------:R-:W-:Y:S02]  /*4930*/  IMAD.MOV.U32 R4, RZ, RZ, R6 ;  /* 0x000000ffff047224 */ /* 0x000fe400078e0006 */
[----:B------:R-:W-:Y:S01]  /*4940*/  IMAD.MOV.U32 R5, RZ, RZ, R7 ;  /* 0x000000ffff057224 */ /* 0x000fe200078e0007 */
[----:B----4-:R0:W4:Y:S01]  /*4950*/  SHFL.DOWN PT, R8, R7, 0x8, 0x1f ;  /* 0x09001f0007087f89 */ /* 0x01012200000e0000 */
[----:B------:R-:W-:Y:S05]  /*4960*/  @P4 BRA `(.L_x_1542) ;  /* 0x0000000000404947 */ /* 0x000fea0003800000 */
[----:B-1----:R-:W-:Y:S01]  /*4970*/  FSETP.GEU.AND P0, PT, R2, R9, PT ;  /* 0x000000090200720b */ /* 0x002fe20003f0e000 */
        /* <DEDUP_REMOVED lines=15> */
.L_x_1542:
[----:B------:R-:W-:Y:S05]  /*4a70*/  BSYNC.RECONVERGENT B1 ;  /* 0x0000000000017941 */ /* 0x000fea0003800200 */
.L_x_1541:
[----:B-1----:R1:W1:Y:S01]  /*4a80*/  SHFL.DOWN PT, R2, R3, 0x10, 0x1f ;  /* 0x0a001f0003027f89 */ /* 0x00226200000e0000 */
[----:B------:R-:W-:Y:S01]  /*4a90*/  BSSY.RECONVERGENT B1, `(.L_x_1543) ;  /* 0x0000017000017945 */ /* 0x000fe20003800200 */
[----:B----4-:R-:W-:Y:S02]  /*4aa0*/  IMAD.MOV.U32 R8, RZ, RZ, R3 ;  /* 0x000000ffff087224 */ /* 0x010fe400078e0003 */
[----:B------:R4:W1:Y:S01]  /*4ab0*/  SHFL.DOWN PT, R9, R4, 0x10, 0x1f ;  /* 0x0a001f0004097f89 */ /* 0x00086200000e0000 */
[----:B0-----:R-:W-:Y:S02]  /*4ac0*/  IMAD.MOV.U32 R7, RZ, RZ, R4 ;  /* 0x000000ffff077224 */ /* 0x001fe400078e0004 */
[----:B------:R-:W-:Y:S01]  /*4ad0*/  IMAD.MOV.U32 R6, RZ, RZ, R5 ;  /* 0x000000ffff067224 */ /* 0x000fe200078e0005 */
[----:B--2---:R4:W0:Y:S01]  /*4ae0*/  SHFL.DOWN PT, R10, R5, 0x10, 0x1f ;  /* 0x0a001f00050a7f89 */ /* 0x00482200000e0000 */
[----:B------:R-:W-:Y:S05]  /*4af0*/  @P3 BRA `(.L_x_1544) ;  /* 0x0000000000403947 */ /* 0x000fea0003800000 */
[----:B-1----:R-:W-:Y:S01]  /*4b00*/  FSETP.GEU.AND P0, PT, R3, R2, PT ;  /* 0x000000020300720b */ /* 0x002fe20003f0e000 */
        /* <DEDUP_REMOVED lines=15> */
.L_x_1544:
[----:B------:R-:W-:Y:S05]  /*4c00*/  BSYNC.RECONVERGENT B1 ;  /* 0x0000000000017941 */ /* 0x000fea0003800200 */
.L_x_1543:
[----:B------:R-:W-:Y:S04]  /*4c10*/  BSSY.RECONVERGENT B1, `(.L_x_1545) ;  /* 0x000000c000017945 */ /* 0x000fe80003800200 */
[----:B------:R-:W-:Y:S05]  /*4c20*/  @P2 BRA `(.L_x_1546) ;  /* 0x0000000000282947 */ /* 0x000fea0003800000 */
[----:B----4-:R-:W2:Y:S01]  /*4c30*/  S2R R4, SR_CgaCtaId ;  /* 0x0000000000047919 */ /* 0x010ea20000008800 */
[----:B-1----:R-:W-:Y:S02]  /*4c40*/  MOV R3, 0x400 ;  /* 0x0000040000037802 */ /* 0x002fe40000000f00 */
        /* <DEDUP_REMOVED lines=8> */
.L_x_1546:
[----:B------:R-:W-:Y:S05]  /*4cd0*/  BSYNC.RECONVERGENT B1 ;  /* 0x0000000000017941 */ /* 0x000fea0003800200 */
.L_x_1545:
[----:B------:R-:W-:Y:S01]  /*4ce0*/  BAR.SYNC.DEFER_BLOCKING 0x0 ;  /* 0x0000000000007b1d */ /* 0x000fe20000010000 */
[----:B------:R-:W-:-:S13]  /*4cf0*/  ISETP.NE.AND P1, PT, R0, RZ, PT ;  /* 0x000000ff0000720c */ /* 0x000fda0003f25270 */
[----:B------:R-:W-:Y:S05]  /*4d00*/  @P1 BRA `(.L_x_1480) ;  /* 0x0000000800341947 */ /* 0x000fea0003800000 */
[----:B-12---:R-:W1:Y:S01]  /*4d10*/  S2R R3, SR_CgaCtaId ;  /* 0x0000000000037919 */ /* 0x006e620000008800 */
[----:B------:R-:W-:Y:S01]  /*4d20*/  MOV R0, 0x400 ;  /* 0x0000040000007802 */ /* 0x000fe20000000f00 */
[----:B------:R-:W-:Y:S03]  /*4d30*/  BSSY.RECONVERGENT B1, `(.L_x_1547) ;  /* 0x0000016000017945 */ /* 0x000fe60003800200 */
[----:B-1----:R-:W-:-:S05]  /*4d40*/  LEA R24, R3, R0, 0x18 ;  /* 0x0000000003187211 */ /* 0x002fca00078ec0ff */
[----:B------:R-:W1:Y:S04]  /*4d50*/  LDS R3, [R24+0x18] ;  /* 0x0000180018037984 */ /* 0x000e680000000800 */
[----:B----4-:R-:W2:Y:S04]  /*4d60*/  LDS.64 R4, [R24+0x20] ;  /* 0x0000200018047984 */ /* 0x010ea80000000a00 */
[----:B------:R4:W0:Y:S04]  /*4d70*/  LDS R18, [R24+0x28] ;  /* 0x0000280018127984 */ /* 0x0008280000000800 */
[----:B------:R4:W0:Y:S01]  /*4d80*/  LDS R16, [R24+0x38] ;  /* 0x0000380018107984 */ /* 0x0008220000000800 */
[----:B-1----:R-:W-:Y:S01]  /*4d90*/  FSETP.GEU.AND P0, PT, R8, R3, PT ;  /* 0x000000030800720b */ /* 0x002fe20003f0e000 */
[----:B------:R-:W-:-:S02]  /*4da0*/  IMAD.MOV.U32 R19, RZ, RZ, R3 ;  /* 0x000000ffff137224 */ /* 0x000fc400078e0003 */
[----:B--2---:R-:W-:Y:S02]  /*4db0*/  IMAD.MOV.U32 R21, RZ, RZ, R4 ;  /* 0x000000ffff157224 */ /* 0x004fe400078e0004 */
[----:B------:R-:W-:-:S08]  /*4dc0*/  IMAD.MOV.U32 R20, RZ, RZ, R5 ;  /* 0x000000ffff147224 */ /* 0x000fd000078e0005 */
[----:B0---4-:R-:W-:Y:S05]  /*4dd0*/  @!P0 BRA `(.L_x_1548) ;  /* 0x00000000002c8947 */ /* 0x011fea0003800000 */
        /* <DEDUP_REMOVED lines=11> */
.L_x_1548:
[----:B------:R-:W-:Y:S05]  /*4e90*/  BSYNC.RECONVERGENT B1 ;  /* 0x0000000000017941 */ /* 0x000fea0003800200 */
.L_x_1547:
        /* <DEDUP_REMOVED lines=27> */
.L_x_1550:
[----:B------:R-:W-:Y:S05]  /*5050*/  BSYNC.RECONVERGENT B1 ;  /* 0x0000000000017941 */ /* 0x000fea0003800200 */
.L_x_1549:
        /* <DEDUP_REMOVED lines=17> */
.L_x_1552:
[----:B------:R-:W-:Y:S05]  /*5170*/  BSYNC.RECONVERGENT B1 ;  /* 0x0000000000017941 */ /* 0x000fea0003800200 */
.L_x_1551:
        /* <DEDUP_REMOVED lines=17> */
.L_x_1554:
[----:B------:R-:W-:Y:S05]  /*5290*/  BSYNC.RECONVERGENT B1 ;  /* 0x0000000000017941 */ /* 0x000fea0003800200 */
.L_x_1553:
        /* <DEDUP_REMOVED lines=17> */
.L_x_1556:
[----:B------:R-:W-:Y:S05]  /*53b0*/  BSYNC.RECONVERGENT B1 ;  /* 0x0000000000017941 */ /* 0x000fea0003800200 */
.L_x_1555:
        /* <DEDUP_REMOVED lines=17> */
.L_x_1558:
[----:B------:R-:W-:Y:S05]  /*54d0*/  BSYNC.RECONVERGENT B1 ;  /* 0x0000000000017941 */ /* 0x000fea0003800200 */
.L_x_1557:
        /* <DEDUP_REMOVED lines=16> */
.L_x_1480:
[----:B------:R-:W-:Y:S05]  /*55e0*/  BSYNC.RECONVERGENT B0 ;  /* 0x0000000000007941 */ /* 0x000fea0003800200 */
.L_x_1447:
[----:B------:R-:W-:Y:S05]  /*55f0*/  @P1 EXIT ;  /* 0x000000000000194d */ /* 0x000fea0003800000 */
[----:B01234-:R-:W0:Y:S01]  /*5600*/  LDC.64 R2, c[0x0][0x390] ;  /* 0x0000e400ff027b82 */ /* 0x01fe220000000a00 */
[----:B------:R-:W-:-:S04]  /*5610*/  LOP3.LUT R7, R7, R6, RZ, 0x3c, !PT ;  /* 0x0000000607077212 */ /* 0x000fc800078e3cff */
[----:B------:R-:W-:-:S04]  /*5620*/  LOP3.LUT R6, R7, R6, RZ, 0x3c, !PT ;  /* 0x0000000607067212 */ /* 0x000fc800078e3cff */
[----:B------:R-:W-:-:S05]  /*5630*/  LOP3.LUT R7, R7, R6, RZ, 0x3c, !PT ;  /* 0x0000000607077212 */ /* 0x000fca00078e3cff */
[----:B0-----:R-:W-:Y:S04]  /*5640*/  STG.E.64 desc[UR8][R2.64+0x8], R6 ;  /* 0x0000080602007986 */ /* 0x001fe8000c101b08 */
[----:B------:R-:W-:Y:S01]  /*5650*/  STG.E desc[UR8][R2.64], R8 ;  /* 0x0000000802007986 */ /* 0x000fe2000c101908 */
[----:B------:R-:W-:Y:S05]  /*5660*/  EXIT ;  /* 0x000000000000794d */ /* 0x000fea0003800000 */
.L_x_1559:
        /* <DEDUP_REMOVED lines=9> */
.L_x_1955:


//--------------------- .text._ZN6thrust24THRUST_300001_SM_1000_NS8cuda_cub4core6detail13_kernel_agentINS1_8__reduce11ReduceAgentIPN4cuda3std3__45tupleIJflEEESC_SB_iNS1_9__extrema9arg_max_fIflNS9_4lessIfEEEEEEJSC_SC_iSH_EEEvDpT0_ --------------------------
	.section	.text._ZN6thrust24THRUST_300001_SM_1000_NS8cuda_cub4core6detail13_kernel_agentINS1_8__reduce11ReduceAgentIPN4cuda3std3__45tupleIJflEEESC_SB_iNS1_9__extrema9arg_max_fIflNS9_4lessIfEEEEEEJSC_SC_iSH_EEEvDpT0_,"ax",@progbits
	.align	128
        .global         _ZN6thrust24THRUST_300001_SM_1000_NS8cuda_cub4core6detail13_kernel_agentINS1_8__reduce11ReduceAgentIPN4cuda3std3__45tupleIJflEEESC_SB_iNS1_9__extrema9arg_max_fIflNS9_4lessIfEEEEEEJSC_SC_iSH_EEEvDpT0_
        .type           _ZN6thrust24THRUST_300001_SM_1000_NS8cuda_cub4core6detail13_kernel_agentINS1_8__reduce11ReduceAgentIPN4cuda3std3__45tupleIJflEEESC_SB_iNS1_9__extrema9arg_max_fIflNS9_4lessIfEEEEEEJSC_SC_iSH_EEEvDpT0_,@function
        .size           _ZN6thrust24THRUST_300001_SM_1000_NS8cuda_cub4core6detail13_kernel_agentINS1_8__reduce11ReduceAgentIPN4cuda3std3__45tupleIJflEEESC_SB_iNS1_9__extrema9arg_max_fIflNS9_4lessIfEEEEEEJSC_SC_iSH_EEEvDpT0_,(.L_x_1956 - _ZN6thrust24THRUST_300001_SM_1000_NS8cuda_cub4core6detail13_kernel_agentINS1_8__reduce11ReduceAgentIPN4cuda3std3__45tupleIJflEEESC_SB_iNS1_9__extrema9arg_max_fIflNS9_4lessIfEEEEEEJSC_SC_iSH_EEEvDpT0_)
        .other          _ZN6thrust24THRUST_300001_SM_1000_NS8cuda_cub4core6detail13_kernel_agentINS1_8__reduce11ReduceAgentIPN4cuda3std3__45tupleIJflEEESC_SB_iNS1_9__extrema9arg_max_fIflNS9_4lessIfEEEEEEJSC_SC_iSH_EEEvDpT0_,@"STO_CUDA_ENTRY STV_DEFAULT"
_ZN6thrust24THRUST_300001_SM_1000_NS8cuda_cub4core6detail13_kernel_agentINS1_8__reduce11ReduceAgentIPN4cuda3std3__45tupleIJflEEESC_SB_iNS1_9__extrema9arg_max_fIflNS9_4lessIfEEEEEEJSC_SC_iSH_EEEvDpT0_:
.text._ZN6thrust24THRUST_300001_SM_1000_NS8cuda_cub4core6detail13_kernel_agentINS1_8__reduce11ReduceAgentIPN4cuda3std3__45tupleIJflEEESC_SB_iNS1_9__extrema9arg_max_fIflNS9_4lessIfEEEEEEJSC_SC_iSH_EEEvDpT0_:
        /* <DEDUP_REMOVED lines=21> */
.L_x_1563:
[----:B0-----:R-:W-:Y:S05]  /*0150*/  BSYNC.RECONVERGENT B1 ;  /* 0x0000000000017941 */ /* 0x001fea0003800200 */
.L_x_1562:
        /* <DEDUP_REMOVED lines=15> */
.L_x_1570:
        /* <DEDUP_REMOVED lines=28> */
.L_x_1569:
[----:B------:R-:W-:Y:S05]  /*0410*/  BSYNC.RECONVERGENT B3 ;  /* 0x0000000000037941 */ /* 0x000fea0003800200 */
.L_x_1568:
[----:B------:R-:W-:Y:S02]  /*0420*/  IMAD.X R7, RZ, RZ, R7, P3 ;  /* 0x000000ffff077224 */ /* 0x000fe400018e0607 */
[----:B------:R-:W-:Y:S01]  /*0430*/  VIADD R5, R5, 0x100 ;  /* 0x0000010005057836 */ /* 0x000fe20000000000 */
[----:B------:R-:W-:Y:S06]  /*0440*/  @P2 BRA `(.L_x_1570) ;  /* 0xfffffffc00802947 */ /* 0x000fec000383ffff */
.L_x_1567:
[----:B------:R-:W-:Y:S05]  /*0450*/  BSYNC.RECONVERGENT B2 ;  /* 0x0000000000027941 */ /* 0x000fea0003800200 */
.L_x_1566:
[----:B------:R-:W0:Y:S01]  /*0460*/  LDC.64 R8, c[0x0][0x380] ;  /* 0x0000e000ff087b82 */ /* 0x000e220000000a00 */
[----:B------:R-:W-:-:S13]  /*0470*/  ISETP.GE.U32.AND P0, PT, R12, 0x300, PT ;  /* 0x000003000c00780c */ /* 0x000fda0003f06070 */
[----:B------:R-:W-:Y:S05]  /*0480*/  @!P0 BRA `(.L_x_1565) ;  /* 0x0000000400588947 */ /* 0x000fea0003800000 */
.L_x_1579:
        /* <DEDUP_REMOVED lines=26> */
.L_x_1572:
[----:B------:R-:W-:Y:S05]  /*0630*/  BSYNC.RECONVERGENT B2 ;  /* 0x0000000000027941 */ /* 0x000fea0003800200 */
.L_x_1571:
        /* <DEDUP_REMOVED lines=17> */
.L_x_1574:
[----:B------:R-:W-:Y:S05]  /*0750*/  BSYNC.RECONVERGENT B2 ;  /* 0x0000000000027941 */ /* 0x000fea0003800200 */
.L_x_1573:
        /* <DEDUP_REMOVED lines=17> */
.L_x_1576:
[----:B------:R-:W-:Y:S05]  /*0870*/  BSYNC.RECONVERGENT B2 ;  /* 0x0000000000027941 */ /* 0x000fea0003800200 */
.L_x_1575:
        /* <DEDUP_REMOVED lines=19> */
.L_x_1578:
[----:B------:R-:W-:Y:S05]  /*09b0*/  BSYNC.RECONVERGENT B2 ;  /* 0x0000000000027941 */ /* 0x000fea0003800200 */
.L_x_1577:
[----:B------:R-:W-:-:S05]  /*09c0*/  VIADD R5, R5, 0x400 ;  /* 0x0000040005057836 */ /* 0x000fca0000000000 */
[----:B------:R-:W-:-:S13]  /*09d0*/  ISETP.GE.AND P0, PT, R5, UR5, PT ;  /* 0x0000000505007c0c */ /* 0x000fda000bf06270 */
[----:B------:R-:W-:Y:S05]  /*09e0*/  @!P0 BRA `(.L_x_1579) ;  /* 0xfffffff800a88947 */ /* 0x000fea000383ffff */
.L_x_1565:
[----:B------:R-:W-:Y:S05]  /*09f0*/  BSYNC.RECONVERGENT B1 ;  /* 0x0000000000017941 */ /* 0x000fea0003800200 */
.L_x_1564:
        /* <DEDUP_REMOVED lines=31> */
.L_x_1582:
[----:B------:R-:W-:Y:S05]  /*0bf0*/  BSYNC.RECONVERGENT B1 ;  /* 0x0000000000017941 */ /* 0x000fea0003800200 */
.L_x_1581:
        /* <DEDUP_REMOVED lines=27> */
.L_x_1584:
[----:B------:R-:W-:Y:S05]  /*0db0*/  BSYNC.RECONVERGENT B1 ;  /* 0x0000000000017941 */ /* 0x000fea0003800200 */
.L_x_1583:
        /* <DEDUP_REMOVED lines=24> */
.L_x_1586:
[----:B------:R-:W-:Y:S05]  /*0f40*/  BSYNC.RECONVERGENT B1 ;  /* 0x0000000000017941 */ /* 0x000fea0003800200 */
.L_x_1585:
        /* <DEDUP_REMOVED lines=24> */
.L_x_1588:
[----:B------:R-:W-:Y:S05]  /*10d0*/  BSYNC.RECONVERGENT B1 ;  /* 0x0000000000017941 */ /* 0x000fea0003800200 */
.L_x_1587:
        /* <DEDUP_REMOVED lines=24> */
.L_x_1590:
[----:B------:R-:W-:Y:S05]  /*1260*/  BSYNC.RECONVERGENT B1 ;  /* 0x0000000000017941 */ /* 0x000fea0003800200 */
.L_x_1589:
        /* <DEDUP_REMOVED lines=12> */
.L_x_1592:
[----:B------:R-:W-:Y:S05]  /*1330*/  BSYNC.RECONVERGENT B1 ;  /* 0x0000000000017941 */ /* 0x000fea0003800200 */
.L_x_1591:
        /* <DEDUP_REMOVED lines=27> */
.L_x_1595:
[----:B------:R-:W-:Y:S05]  /*14f0*/  BSYNC.RECONVERGENT B1 ;  /* 0x0000000000017941 */ /* 0x000fea0003800200 */
.L_x_1594:
        /* <DEDUP_REMOVED lines=27> */
.L_x_1597:
[----:B------:R-:W-:Y:S05]  /*16b0*/  BSYNC.RECONVERGENT B1 ;  /* 0x0000000000017941 */ /* 0x000fea0003800200 */
.L_x_1596:
        /* <DEDUP_REMOVED lines=17> */
.L_x_1599:
[----:B------:R-:W-:Y:S05]  /*17d0*/  BSYNC.RECONVERGENT B1 ;  /* 0x0000000000017941 */ /* 0x000fea0003800200 */
.L_x_1598:
        /* <DEDUP_REMOVED lines=17> */
.L_x_1601:
[----:B------:R-:W-:Y:S05]  /*18f0*/  BSYNC.RECONVERGENT B1 ;  /* 0x0000000000017941 */ /* 0x000fea0003800200 */
.L_x_1600:
        /* <DEDUP_REMOVED lines=17> */
.L_x_1603:
[----:B------:R-:W-:Y:S05]  /*1a10*/  BSYNC.RECONVERGENT B1 ;  /* 0x0000000000017941 */ /* 0x000fea0003800200 */
.L_x_1602:
        /* <DEDUP_REMOVED lines=17> */
.L_x_1605:
[----:B------:R-:W-:Y:S05]  /*1b30*/  BSYNC.RECONVERGENT B1 ;  /* 0x0000000000017941 */ /* 0x000fea0003800200 */
.L_x_1604:
        /* <DEDUP_REMOVED lines=18> */
.L_x_1580:
        /* <DEDUP_REMOVED lines=40> */
.L_x_1607:
[----:B------:R-:W-:Y:S05]  /*1ee0*/  BSYNC.RECONVERGENT B1 ;  /* 0x0000000000017941 */ /* 0x000fea0003800200 */
.L_x_1606:
        /* <DEDUP_REMOVED lines=25> */
.L_x_1609:
[----:B------:R-:W-:Y:S05]  /*2080*/  BSYNC.RECONVERGENT B1 ;  /* 0x0000000000017941 */ /* 0x000fea0003800200 */
.L_x_1608:
        /* <DEDUP_REMOVED lines=24> */
.L_x_1611:
[----:B------:R-:W-:Y:S05]  /*2210*/  BSYNC.RECONVERGENT B1 ;  /* 0x0000000000017941 */ /* 0x000fea0003800200 */
.L_x_1610:
        /* <DEDUP_REMOVED lines=24> */
.L_x_1613:
[----:B------:R-:W-:Y:S05]  /*23a0*/  BSYNC.RECONVERGENT B1 ;  /* 0x0000000000017941 */ /* 0x000fea0003800200 */
.L_x_1612:
        /* <DEDUP_REMOVED lines=24> */
.L_x_1615:
[----:B------:R-:W-:Y:S05]  /*2530*/  BSYNC.RECONVERGENT B1 ;  /* 0x0000000000017941 */ /* 0x000fea0003800200 */
.L_x_1614:
        /* <DEDUP_REMOVED lines=12> */
.L_x_1617:
[----:B------:R-:W-:Y:S05]  /*2600*/  BSYNC.RECONVERGENT B1 ;  /* 0x0000000000017941 */ /* 0x000fea0003800200 */
.L_x_1616:
        /* <DEDUP_REMOVED lines=30> */
.L_x_1619:
[----:B------:R-:W-:Y:S05]  /*27f0*/  BSYNC.RECONVERGENT B1 ;  /* 0x0000000000017941 */ /* 0x000fea0003800200 */
.L_x_1618:
        /* <DEDUP_REMOVED lines=27> */
.L_x_1621:
[----:B------:R-:W-:Y:S05]  /*29b0*/  BSYNC.RECONVERGENT B1 ;  /* 0x0000000000017941 */ /* 0x000fea0003800200 */
.L_x_1620:
        /* <DEDUP_REMOVED lines=27> */
.L_x_1623:
[----:B------:R-:W-:Y:S05]  /*2b70*/  BSYNC.RECONVERGENT B1 ;  /* 0x0000000000017941 */ /* 0x000fea0003800200 */
.L_x_1622:
        /* <DEDUP_REMOVED lines=27> */
.L_x_1625:
[----:B------:R-:W-:Y:S05]  /*2d30*/  BSYNC.RECONVERGENT B1 ;  /* 0x0000000000017941 */ /* 0x000fea0003800200 */
.L_x_1624:
        /* <DEDUP_REMOVED lines=27> */
.L_x_1627:
[----:B------:R-:W-:Y:S05]  /*2ef0*/  BSYNC.RECONVERGENT B1 ;  /* 0x0000000000017941 */ /* 0x000fea0003800200 */
.L_x_1626:
        /* <DEDUP_REMOVED lines=27> */
.L_x_1629:
[----:B------:R-:W-:Y:S05]  /*30b0*/  BSYNC.RECONVERGENT B1 ;  /* 0x0000000000017941 */ /* 0x000fea0003800200 */
.L_x_1628:
        /* <DEDUP_REMOVED lines=28> */
.L_x_1561:
        /* <DEDUP_REMOVED lines=12> */
[----:B------:R-:W5:Y:S01]  /*3340*/  LDG.E.64.CONSTANT R2, desc[UR6][R6.64+0x4008] ;  /* 0x0040080606027981 */ /* 0x000f62000c1e9b00 */
[----:B------:R-:W-:Y:S01]  /*3350*/  UISETP.GE.U32.AND UP0, UPT, UR4, 0xa00, UPT ;  /* 0x00000a000400788c */ /* 0x000fe2000bf06070 */
[----:B------:R-:W-:Y:S01]  /*3360*/  IMAD.MOV.U32 R19, RZ, RZ, 0x500 ;  /* 0x00000500ff137424 */ /* 0x000fe200078e00ff */
        /* <DEDUP_REMOVED lines=29> */
[----:B------:R-:W0:Y:S01]  /*3540*/  LDC.64 R6, c[0x0][0x380] ;  /* 0x0000e000ff067b82 */ /* 0x000e220000000a00 */
[----:B------:R-:W-:Y:S01]  /*3550*/  IMAD.MOV.U32 R23, RZ, RZ, R2 ;  /* 0x000000ffff177224 */ /* 0x000fe200078e0002 */
[----:B------:R-:W1:Y:S01]  /*3560*/  LDCU UR4, c[0x0][0x390] ;  /* 0x00007200ff0477ac */ /* 0x000e620008000800 */
[----:B------:R-:W-:Y:S02]  /*3570*/  IMAD.MOV.U32 R24, RZ, RZ, R3 ;  /* 0x000000ffff187224 */ /* 0x000fe400078e0003 */
[----:B------:R-:W-:Y:S02]  /*3580*/  IMAD.MOV.U32 R18, RZ, RZ, R4 ;  /* 0x000000ffff127224 */ /* 0x000fe400078e0004 */
[----:B------:R-:W-:-:S07]  /*3590*/  IMAD.MOV.U32 R5, RZ, RZ, 0x500 ;  /* 0x00000500ff057424 */ /* 0x000fce00078e00ff */
.L_x_1631:
[----:B------:R-:W-:-:S04]  /*35a0*/  IMAD.IADD R17, R0, 0x1, R5 ;  /* 0x0000000100117824 */ /* 0x000fc800078e0205 */
[----:B0-----:R-:W-:-:S05]  /*35b0*/  IMAD.WIDE.U32 R16, R17, 0x10, R6 ;  /* 0x0000001011107825 */ /* 0x001fca00078e0006 */
        /* <DEDUP_REMOVED lines=36> */
[----:B------:R-:W-:Y:S01]  /*3800*/  @P2 SEL R14, R8, R14, P0 ;  /* 0x0000000e080e2207 */ /* 0x000fe20000000000 */
[C---:B------:R-:W-:Y:S01]  /*3810*/  VIADD R8, R5.reuse, 0xa00 ;  /* 0x00000a0005087836 */ /* 0x040fe20000000000 */
[----:B------:R-:W-:Y:S01]  /*3820*/  FSETP.GEU.AND P1, PT, R22, R4, PT ;  /* 0x000000041600720b */ /* 0x000fe20003f2e000 */
[----:B------:R-:W-:Y:S01]  /*3830*/  VIADD R5, R5, 0x500 ;  /* 0x0000050005057836 */ /* 0x000fe20000000000 */
[----:B------:R-:W-:Y:S02]  /*3840*/  @P2 SEL R15, R9, R15, P0 ;  /* 0x0000000f090f2207 */ /* 0x000fe40000000000 */
[----:B-1----:R-:W-:-:S09]  /*3850*/  ISETP.GT.AND P2, PT, R8, UR4, PT ;  /* 0x0000000408007c0c */ /* 0x002fd2000bf44270 */
[----:B------:R-:W-:-:S04]  /*3860*/  @P1 ISETP.GE.U32.AND P0, PT, R14, R2, PT ;  /* 0x000000020e00120c */ /* 0x000fc80003f06070 */
[----:B------:R-:W-:-:S04]  /*3870*/  @P1 ISETP.GE.AND.EX P0, PT, R15, R3, PT, P0 ;  /* 0x000000030f00120c */ /* 0x000fc80003f06300 */
[----:B------:R-:W-:-:S04]  /*3880*/  @P1 FSETP.LT.OR P0, PT, R4, R22, !P0 ;  /* 0x000000160400120b */ /* 0x000fc80004701400 */
[----:B------:R-:W-:Y:S02]  /*3890*/  @P1 FSEL R4, R22, R4, P0 ;  /* 0x0000000416041208 */ /* 0x000fe40000000000 */
[----:B------:R-:W-:Y:S02]  /*38a0*/  @P1 SEL R2, R14, R2, P0 ;  /* 0x000000020e021207 */ /* 0x000fe40000000000 */
[----:B------:R-:W-:Y:S01]  /*38b0*/  @P1 SEL R3, R15, R3, P0 ;  /* 0x000000030f031207 */ /* 0x000fe20000000000 */
[----:B------:R-:W-:Y:S02]  /*38c0*/  IMAD.MOV.U32 R18, RZ, RZ, R4 ;  /* 0x000000ffff127224 */ /* 0x000fe400078e0004 */
[----:B------:R-:W-:Y:S02]  /*38d0*/  IMAD.MOV.U32 R23, RZ, RZ, R2 ;  /* 0x000000ffff177224 */ /* 0x000fe400078e0002 */
[----:B------:R-:W-:Y:S01]  /*38e0*/  IMAD.MOV.U32 R24, RZ, RZ, R3 ;  /* 0x000000ffff187224 */ /* 0x000fe200078e0003 */
[----:B------:R-:W-:Y:S06]  /*38f0*/  @!P2 BRA `(.L_x_1631) ;  /* 0xfffffffc0028a947 */ /* 0x000fec000383ffff */
[----:B------:R-:W-:-:S07]  /*3900*/  IMAD.MOV.U32 R19, RZ, RZ, R5 ;  /* 0x000000ffff137224 */ /* 0x000fce00078e0005 */
.L_x_1630:
        /* <DEDUP_REMOVED lines=19> */
.L_x_1638:
[----:B0-----:R-:W-:-:S05]  /*3a40*/  IMAD.WIDE.U32 R10, R13, 0x10, R6 ;  /* 0x000000100d0a7825 */ /* 0x001fca00078e0006 */
[----:B------:R-:W2:Y:S04]  /*3a50*/  LDG.E.CONSTANT R16, desc[UR6][R10.64] ;  /* 0x000000060a107981 */ /* 0x000ea8000c1e9900 */
[----:B------:R-:W3:Y:S01]  /*3a60*/  LDG.E.64.CONSTANT R8, desc[UR6][R10.64+0x8] ;  /* 0x000008060a087981 */ /* 0x000ee2000c1e9b00 */
[----:B------:R-:W-:Y:S01]  /*3a70*/  VIADD R12, R12, 0x1 ;  /* 0x000000010c0c7836 */ /* 0x000fe20000000000 */
[----:B------:R-:W-:Y:S01]  /*3a80*/  BSSY.RECONVERGENT B3, `(.L_x_1636) ;  /* 0x0000015000037945 */ /* 0x000fe20003800200 */
[----:B------:R-:W-:Y:S02]  /*3a90*/  IMAD.MOV.U32 R17, RZ, RZ, R2 ;  /* 0x000000ffff117224 */ /* 0x000fe400078e0002 */
        /* <DEDUP_REMOVED lines=19> */
.L_x_1637:
[----:B------:R-:W-:Y:S05]  /*3bd0*/  BSYNC.RECONVERGENT B3 ;  /* 0x0000000000037941 */ /* 0x000fea0003800200 */
.L_x_1636:
[----:B------:R-:W-:Y:S02]  /*3be0*/  VIADD R18, R18, 0x100 ;  /* 0x0000010012127836 */ /* 0x000fe40000000000 */
[----:B------:R-:W-:Y:S01]  /*3bf0*/  VIADD R13, R13, 0x100 ;  /* 0x000001000d0d7836 */ /* 0x000fe20000000000 */
[----:B------:R-:W-:Y:S06]  /*3c00*/  @P3 BRA `(.L_x_1638) ;  /* 0xfffffffc008c3947 */ /* 0x000fec000383ffff */
.L_x_1635:
[----:B------:R-:W-:Y:S05]  /*3c10*/  BSYNC.RECONVERGENT B2 ;  /* 0x0000000000027941 */ /* 0x000fea0003800200 */
.L_x_1634:
        /* <DEDUP_REMOVED lines=11> */
.L_x_1647:
[----:B-1----:R-:W-:-:S05]  /*3cd0*/  IMAD.WIDE.U32 R10, R19, 0x10, R6 ;  /* 0x00000010130a7825 */ /* 0x002fca00078e0006 */
[----:B------:R-:W2:Y:S04]  /*3ce0*/  LDG.E.CONSTANT R23, desc[UR6][R10.64] ;  /* 0x000000060a177981 */ /* 0x000ea8000c1e9900 */
[----:B------:R0:W3:Y:S02]  /*3cf0*/  LDG.E.64.CONSTANT R8, desc[UR6][R10.64+0x8] ;  /* 0x000008060a087981 */ /* 0x0000e4000c1e9b00 */
[----:B0-----:R-:W-:Y:S02]  /*3d00*/  IMAD.MOV.U32 R10, RZ, RZ, R12 ;  /* 0x000000ffff0a7224 */ /* 0x001fe400078e000c */
[----:B------:R-:W-:-:S05]  /*3d10*/  IMAD.MOV.U32 R11, RZ, RZ, R13 ;  /* 0x000000ffff0b7224 */ /* 0x000fca00078e000d */
        /* <DEDUP_REMOVED lines=16> */
[CC--:B------:R-:W-:Y:S02]  /*3e20*/  @P2 ISETP.LT.U32.AND P1, PT, R2.reuse, R8.reuse, PT ;  /* 0x000000080200220c */ /* 0x0c0fe40003f21070 */
[CC--:B------:R-:W-:Y:S02]  /*3e30*/  @P2 ISETP.GE.U32.AND P0, PT, R2.reuse, R8.reuse, PT ;  /* 0x000000080200220c */ /* 0x0c0fe40003f06070 */
[CC--:B------:R-:W-:Y:S02]  /*3e40*/  @P2 ISETP.LT.AND.EX P1, PT, R3.reuse, R9.reuse, PT, P1 ;  /* 0x000000090300220c */ /* 0x0c0fe40003f21310 */
[CC--:B------:R-:W-:Y:S02]  /*3e50*/  @P2 ISETP.GE.AND.EX P0, PT, R3.reuse, R9.reuse, PT, P0 ;  /* 0x000000090300220c */ /* 0x0c0fe40003f06300 */
[----:B------:R-:W-:Y:S02]  /*3e60*/  @P2 SEL R27, R2, R8, P1 ;  /* 0x00000008021b2207 */ /* 0x000fe40000800000 */
[----:B------:R-:W-:-:S02]  /*3e70*/  @P2 SEL R29, R3, R9, P1 ;  /* 0x00000009031d2207 */ /* 0x000fc40000800000 */
[----:B------:R-:W-:-:S07]  /*3e80*/  @P2 FSEL R22, R4, R23, !P0 ;  /* 0x0000001704162208 */ /* 0x000fce0004000000 */
.L_x_1640:
[----:B------:R-:W-:Y:S05]  /*3e90*/  BSYNC.RECONVERGENT B2 ;  /* 0x0000000000027941 */ /* 0x000fea0003800200 */
.L_x_1639:
        /* <DEDUP_REMOVED lines=17> */
.L_x_1642:
[----:B------:R-:W-:Y:S05]  /*3fb0*/  BSYNC.RECONVERGENT B2 ;  /* 0x0000000000027941 */ /* 0x000fea0003800200 */
.L_x_1641:
        /* <DEDUP_REMOVED lines=17> */
.L_x_1644:
[----:B------:R-:W-:Y:S05]  /*40d0*/  BSYNC.RECONVERGENT B2 ;  /* 0x0000000000027941 */ /* 0x000fea0003800200 */
.L_x_1643:
        /* <DEDUP_REMOVED lines=17> */
.L_x_1646:
[----:B------:R-:W-:Y:S05]  /*41f0*/  BSYNC.RECONVERGENT B2 ;  /* 0x0000000000027941 */ /* 0x000fea0003800200 */
.L_x_1645:
[----:B------:R-:W-:Y:S01]  /*4200*/  VIADD R18, R18, 0x400 ;  /* 0x0000040012127836 */ /* 0x000fe20000000000 */
[----:B------:R-:W-:Y:S01]  /*4210*/  IADD3 R12, P1, PT, R10, 0x4000, RZ ;  /* 0x000040000a0c7810 */ /* 0x000fe20007f3e0ff */
[----:B------:R-:W-:-:S03]  /*4220*/  VIADD R19, R19, 0x400 ;  /* 0x0000040013137836 */ /* 0x000fc60000000000 */
[----:B------:R-:W-:Y:S01]  /*4230*/  ISETP.GE.AND P0, PT, R18, R5, PT ;  /* 0x000000051200720c */ /* 0x000fe20003f06270 */
[----:B------:R-:W-:-:S12]  /*4240*/  IMAD.X R13, RZ, RZ, R11, P1 ;  /* 0x000000ffff0d7224 */ /* 0x000fd800008e060b */
[----:B------:R-:W-:Y:S05]  /*4250*/  @!P0 BRA `(.L_x_1647) ;  /* 0xfffffff8009c8947 */ /* 0x000fea000383ffff */
.L_x_1633:
[----:B------:R-:W-:Y:S05]  /*4260*/  BSYNC.RECONVERGENT B1 ;  /* 0x0000000000017941 */ /* 0x000fea0003800200 */
.L_x_1632:
        /* <DEDUP_REMOVED lines=31> */
.L_x_1649:
[----:B------:R-:W-:Y:S05]  /*4460*/  BSYNC.RECONVERGENT B1 ;  /* 0x0000000000017941 */ /* 0x000fea0003800200 */
.L_x_1648:
        /* <DEDUP_REMOVED lines=24> */
.L_x_1651:
[----:B------:R-:W-:Y:S05]  /*45f0*/  BSYNC.RECONVERGENT B1 ;  /* 0x0000000000017941 */ /* 0x000fea0003800200 */
.L_x_1650:
[----:B0-----:R0:W4:Y:S01]  /*4600*/  SHFL.DOWN PT, R5, R2, 0x4, 0x1f ;  /* 0x08801f0002057f89 */ /* 0x00112200000e0000 */
[----:B------:R-:W-:Y:S01]  /*4610*/  BSSY.RECONVERGENT B1, `(.L_x_1652) ;  /* 0x0000017000017945 */ /* 0x000fe20003800200 */
[----:B--2---:R-:W-:Y:S02]  /*4620*/  IMAD.MOV.U32 R3, RZ, RZ, R2 ;  /* 0x000000ffff037224 */ /* 0x004fe400078e0002 */
[----:B------:R0:W2:Y:S01]  /*4630*/  SHFL.DOWN PT, R9, R4, 0x4, 0x1f ;  /* 0x08801f0004097f89 */ /* 0x0000a200000e0000 */
[----:B------:R-:W-:Y:S02]  /*4640*/  IMAD.MOV.U32 R6, RZ, RZ, R4 ;  /* 0x000000ffff067224 */ /* 0x000fe400078e0004 */
[----:B------:R-:W-:Y:S01]  /*4650*/  IMAD.MOV.U32 R7, RZ, RZ, R8 ;  /* 0x000000ffff077224 */ /* 0x000fe200078e0008 */
[----:B------:R0:W0:Y:S01]  /*4660*/  SHFL.DOWN PT, R11, R8, 0x4, 0x1f ;  /* 0x08801f00080b7f89 */ /* 0x00002200000e0000 */
[----:B------:R-:W-:Y:S05]  /*4670*/  @P5 BRA `(.L_x_1653) ;  /* 0x0000000000405947 */ /* 0x000fea0003800000 */
[----:B----4-:R-:W-:Y:S01]  /*4680*/  FSETP.GEU.AND P0, PT, R2, R5, PT ;  /* 0x000000050200720b */ /* 0x010fe20003f0e000 */
[----:B------:R-:W-:Y:S02]  /*4690*/  IMAD.MOV.U32 R3, RZ, RZ, R5 ;  /* 0x000000ffff037224 */ /* 0x000fe400078e0005 */
[----:B--2---:R-:W-:Y:S02]  /*46a0*/  IMAD.MOV.U32 R6, RZ, RZ, R9 ;  /* 0x000000ffff067224 */ /* 0x004fe400078e0009 */
        /* <DEDUP_REMOVED lines=13> */
.L_x_1653:
[----:B------:R-:W-:Y:S05]  /*4780*/  BSYNC.RECONVERGENT B1 ;  /* 0x0000000000017941 */ /* 0x000fea0003800200 */
.L_x_1652:
        /* <DEDUP_REMOVED lines=24> */
.L_x_1655:
[----:B------:R-:W-:Y:S05]  /*4910*/  BSYNC.RECONVERGENT B1 ;  /* 0x0000000000017941 */ /* 0x000fea0003800200 */
.L_x_1654:
[----:B0-----:R0:W4:Y:S01]  /*4920*/  SHFL.DOWN PT, R3, R2, 0x10, 0x1f ;  /* 0x0a001f0002037f89 */ /* 0x00112200000e0000 */
[----:B------:R-:W-:Y:S01]  /*4930*/  BSSY.RECONVERGENT B1, `(.L_x_1656) ;  /* 0x0000017000017945 */ /* 0x000fe20003800200 */
[----:B------:R-:W-:Y:S02]  /*4940*/  IMAD.MOV.U32 R8, RZ, RZ, R2 ;  /* 0x000000ffff087224 */ /* 0x000fe400078e0002 */
[----:B------:R0:W0:Y:S01]  /*4950*/  SHFL.DOWN PT, R9, R4, 0x10, 0x1f ;  /* 0x0a001f0004097f89 */ /* 0x00002200000e0000 */
[----:B--2---:R-:W-:Y:S02]  /*4960*/  IMAD.MOV.U32 R7, RZ, RZ, R4 ;  /* 0x000000ffff077224 */ /* 0x004fe400078e0004 */
[----:B------:R-:W-:Y:S01]  /*4970*/  IMAD.MOV.U32 R6, RZ, RZ, R5 ;  /* 0x000000ffff067224 */ /* 0x000fe200078e0005 */
[----:B-1----:R1:W2:Y:S01]  /*4980*/  SHFL.DOWN PT, R10, R5, 0x10, 0x1f ;  /* 0x0a001f00050a7f89 */ /* 0x0022a200000e0000 */
[----:B------:R-:W-:Y:S05]  /*4990*/  @P3 BRA `(.L_x_1657) ;  /* 0x0000000000403947 */ /* 0x000fea0003800000 */
[----:B----4-:R-:W-:Y:S01]  /*49a0*/  FSETP.GEU.AND P0, PT, R2, R3, PT ;  /* 0x000000030200720b */ /* 0x010fe20003f0e000 */
[----:B------:R-:W-:Y:S02]  /*49b0*/  IMAD.MOV.U32 R8, RZ, RZ, R3 ;  /* 0x000000ffff087224 */ /* 0x000fe400078e0003 */
[----:B0-----:R-:W-:Y:S02]  /*49c0*/  IMAD.MOV.U32 R7, RZ, RZ, R9 ;  /* 0x000000ffff077224 */ /* 0x001fe400078e0009 */
[----:B--2---:R-:W-:-:S08]  /*49d0*/  IMAD.MOV.U32 R6, RZ, RZ, R10 ;  /* 0x000000ffff067224 */ /* 0x004fd000078e000a */
        /* <DEDUP_REMOVED lines=12> */
.L_x_1657:
[----:B------:R-:W-:Y:S05]  /*4aa0*/  BSYNC.RECONVERGENT B1 ;  /* 0x0000000000017941 */ /* 0x000fea0003800200 */
.L_x_1656:
[----:B------:R-:W-:Y:S04]  /*4ab0*/  BSSY.RECONVERGENT B1, `(.L_x_1658) ;  /* 0x000000c000017945 */ /* 0x000fe80003800200 */
[----:B------:R-:W-:Y:S05]  /*4ac0*/  @P2 BRA `(.L_x_1659) ;  /* 0x0000000000282947 */ /* 0x000fea0003800000 */
[----:B0-----:R-:W0:Y:S01]  /*4ad0*/  S2R R4, SR_CgaCtaId ;  /* 0x0000000000047919 */ /* 0x001e220000008800 */
[----:B----4-:R-:W-:Y:S02]  /*4ae0*/  MOV R3, 0x400 ;  /* 0x0000040000037802 */ /* 0x010fe40000000f00 */
[----:B------:R-:W-:-:S04]  /*4af0*/  SHF.R.U32.HI R2, RZ, 0x1, R0 ;  /* 0x00000001ff027819 */ /* 0x000fc80000011600 */
[----:B------:R-:W-:Y:S02]  /*4b00*/  LOP3.LUT R2, R2, 0x1f0, RZ, 0xc0, !PT ;  /* 0x000001f002027812 */ /* 0x000fe400078ec0ff */
[----:B0-----:R-:W-:-:S05]  /*4b10*/  LEA R3, R4, R3, 0x18 ;  /* 0x0000000304037211 */ /* 0x001fca00078ec0ff */
[----:B-1----:R-:W-:Y:S02]  /*4b20*/  IMAD.IADD R5, R2, 0x1, R3 ;  /* 0x0000000102057824 */ /* 0x002fe400078e0203 */
[----:B------:R-:W-:Y:S02]  /*4b30*/  IMAD.MOV.U32 R2, RZ, RZ, R7 ;  /* 0x000000ffff027224 */ /* 0x000fe400078e0007 */
[----:B------:R-:W-:Y:S01]  /*4b40*/  IMAD.MOV.U32 R3, RZ, RZ, R6 ;  /* 0x000000ffff037224 */ /* 0x000fe200078e0006 */
[----:B------:R0:W-:Y:S04]  /*4b50*/  STS [R5+0x8], R8 ;  /* 0x0000080805007388 */ /* 0x0001e80000000800 */
[----:B------:R0:W-:Y:S02]  /*4b60*/  STS.64 [R5+0x10], R2 ;  /* 0x0000100205007388 */ /* 0x0001e40000000a00 */
.L_x_1659:
[----:B------:R-:W-:Y:S05]  /*4b70*/  BSYNC.RECONVERGENT B1 ;  /* 0x0000000000017941 */ /* 0x000fea0003800200 */
.L_x_1658:
        /* <DEDUP_REMOVED lines=8> */
[----:B-1----:R-:W1:Y:S04]  /*4c00*/  LDS.64 R4, [R24+0x20] ;  /* 0x0000200018047984 */ /* 0x002e680000000a00 */
[----:B------:R4:W2:Y:S04]  /*4c10*/  LDS R18, [R24+0x28] ;  /* 0x0000280018127984 */ /* 0x0008a80000000800 */
[----:B------:R4:W2:Y:S01]  /*4c20*/  LDS R16, [R24+0x38] ;  /* 0x0000380018107984 */ /* 0x0008a20000000800 */
[----:B0-----:R-:W-:Y:S01]  /*4c30*/  FSETP.GEU.AND P0, PT, R8, R3, PT ;  /* 0x000000030800720b */ /* 0x001fe20003f0e000 */
[----:B------:R-:W-:-:S02]  /*4c40*/  IMAD.MOV.U32 R19, RZ, RZ, R3 ;  /* 0x000000ffff137224 */ /* 0x000fc400078e0003 */
[----:B-1----:R-:W-:Y:S02]  /*4c50*/  IMAD.MOV.U32 R21, RZ, RZ, R4 ;  /* 0x000000ffff157224 */ /* 0x002fe400078e0004 */
[----:B------:R-:W-:-:S08]  /*4c60*/  IMAD.MOV.U32 R20, RZ, RZ, R5 ;  /* 0x000000ffff147224 */ /* 0x000fd000078e0005 */
[----:B--2-4-:R-:W-:Y:S05]  /*4c70*/  @!P0 BRA `(.L_x_1661) ;  /* 0x00000000002c8947 */ /* 0x014fea0003800000 */
        /* <DEDUP_REMOVED lines=11> */
.L_x_1661:
[----:B------:R-:W-:Y:S05]  /*4d30*/  BSYNC.RECONVERGENT B1 ;  /* 0x0000000000017941 */ /* 0x000fea0003800200 */
.L_x_1660:
        /* <DEDUP_REMOVED lines=27> */
.L_x_1663:
[----:B------:R-:W-:Y:S05]  /*4ef0*/  BSYNC.RECONVERGENT B1 ;  /* 0x0000000000017941 */ /* 0x000fea0003800200 */
.L_x_1662:
        /* <DEDUP_REMOVED lines=17> */
.L_x_1665:
[----:B------:R-:W-:Y:S05]  /*5010*/  BSYNC.RECONVERGENT B1 ;  /* 0x0000000000017941 */ /* 0x000fea0003800200 */
.L_x_1664:
        /* <DEDUP_REMOVED lines=17> */
.L_x_1667:
[----:B------:R-:W-:Y:S05]  /*5130*/  BSYNC.RECONVERGENT B1 ;  /* 0x0000000000017941 */ /* 0x000fea0003800200 */
.L_x_1666:
        /* <DEDUP_REMOVED lines=17> */
.L_x_1669:
[----:B------:R-:W-:Y:S05]  /*5250*/  BSYNC.RECONVERGENT B1 ;  /* 0x0000000000017941 */ /* 0x000fea0003800200 */
.L_x_1668:
        /* <DEDUP_REMOVED lines=17> */
.L_x_1671:
[----:B------:R-:W-:Y:S05]  /*5370*/  BSYNC.RECONVERGENT B1 ;  /* 0x0000000000017941 */ /* 0x000fea0003800200 */
.L_x_1670:
        /* <DEDUP_REMOVED lines=16> */
.L_x_1593:
[----:B------:R-:W-:Y:S05]  /*5480*/  BSYNC.RECONVERGENT B0 ;  /* 0x0000000000007941 */ /* 0x000fea0003800200 */
.L_x_1560:
        /* <DEDUP_REMOVED lines=8> */
.L_x_1672:
        /* <DEDUP_REMOVED lines=15> */
.L_x_1956:


//--------------------- .text._ZN6thrust24THRUST_300001_SM_1000_NS8cuda_cub4core6detail13_kernel_agentINS1_8__reduce10DrainAgentIiEEJN3cub18CUB_300001_SM_10009GridQueueIjEEiEEEvDpT0_ --------------------------
	.section	.text._ZN6thrust24THRUST_300001_SM_1000_NS8cuda_cub4core6detail13_kernel_agentINS1_8__reduce10DrainAgentIiEEJN3cub18CUB_300001_SM_10009GridQueueIjEEiEEEvDpT0_,"ax",@progbits
	.align	128
        .global         _ZN6thrust24THRUST_300001_SM_1000_NS8cuda_cub4core6detail13_kernel_agentINS1_8__reduce10DrainAgentIiEEJN3cub18CUB_300001_SM_10009GridQueueIjEEiEEEvDpT0_
        .type           _ZN6thrust24THRUST_300001_SM_1000_NS8cuda_cub4core6detail13_kernel_agentINS1_8__reduce10DrainAgentIiEEJN3cub18CUB_300001_SM_10009GridQueueIjEEiEEEvDpT0_,@function
        .size           _ZN6thrust24THRUST_300001_SM_1000_NS8cuda_cub4core6detail13_kernel_agentINS1_8__reduce10DrainAgentIiEEJN3cub18CUB_300001_SM_10009GridQueueIjEEiEEEvDpT0_,(.L_x_1957 - _ZN6thrust24THRUST_300001_SM_1000_NS8cuda_cub4core6detail13_kernel_agentINS1_8__reduce10DrainAgentIiEEJN3cub18CUB_300001_SM_10009GridQueueIjEEiEEEvDpT0_)
        .other          _ZN6thrust24THRUST_300001_SM_1000_NS8cuda_cub4core6detail13_kernel_agentINS1_8__reduce10DrainAgentIiEEJN3cub18CUB_300001_SM_10009GridQueueIjEEiEEEvDpT0_,@"STO_CUDA_ENTRY STV_DEFAULT"
_ZN6thrust24THRUST_300001_SM_1000_NS8cuda_cub4core6detail13_kernel_agentINS1_8__reduce10DrainAgentIiEEJN3cub18CUB_300001_SM_10009GridQueueIjEEiEEEvDpT0_:
.text._ZN6thrust24THRUST_300001_SM_1000_NS8cuda_cub4core6detail13_kernel_agentINS1_8__reduce10DrainAgentIiEEJN3cub18CUB_300001_SM_10009GridQueueIjEEiEEEvDpT0_:
[----:B------:R-:W-:Y:S08]  /*0000*/  LDC R1, c[0x0][0x37c] ;  /* 0x0000df00ff017b82 */ /* 0x000ff00000000800 */
[----:B------:R-:W0:Y:S01]  /*0010*/  LDC.64 R2, c[0x0][0x380] ;  /* 0x0000e000ff027b82 */ /* 0x000e220000000a00 */
[----:B------:R-:W0:Y:S07]  /*0020*/  LDCU.64 UR4, c[0x0][0x358] ;  /* 0x00006b00ff0477ac */ /* 0x000e2e0008000a00 */
[----:B------:R-:W1:Y:S01]  /*0030*/  LDC R5, c[0x0][0x388] ;  /* 0x0000e200ff057b82 */ /* 0x000e620000000800 */
[----:B0-----:R-:W-:Y:S04]  /*0040*/  STG.E desc[UR4][R2.64+0x4], RZ ;  /* 0x000004ff02007986 */ /* 0x001fe8000c101904 */
[----:B-1----:R-:W-:Y:S01]  /*0050*/  STG.E desc[UR4][R2.64], R5 ;  /* 0x0000000502007986 */ /* 0x002fe2000c101904 */
[----:B------:R-:W-:Y:S05]  /*0060*/  EXIT ;  /* 0x000000000000794d */ /* 0x000fea0003800000 */
.L_x_1673:
        /* <DEDUP_REMOVED lines=9> */
.L_x_1957:


//--------------------- .text._ZN6thrust24THRUST_300001_SM_1000_NS8cuda_cub4core6detail13_kernel_agentINS1_8__reduce11ReduceAgentINS0_12zip_iteratorIN4cuda3std3__45tupleIJNS0_10device_ptrIKfEENS0_17counting_iteratorIlNS0_11use_defaultESG_SG_EEEEEEEPNSB_IJflEEESK_iNS1_9__extrema9arg_max_fIflNSA_4lessIfEEEEEEJSJ_SL_iN3cub18CUB_300001_SM_100013GridEvenShareIiEENST_9GridQueueIjEESQ_EEEvDpT0_ --------------------------
	.section	.text._ZN6thrust24THRUST_300001_SM_1000_NS8cuda_cub4core6detail13_kernel_agentINS1_8__reduce11ReduceAgentINS0_12zip_iteratorIN4cuda3std3__45tupleIJNS0_10device_ptrIKfEENS0_17counting_iteratorIlNS0_11use_defaultESG_SG_EEEEEEEPNSB_IJflEEESK_iNS1_9__extrema9arg_max_fIflNSA_4lessIfEEEEEEJSJ_SL_iN3cub18CUB_300001_SM_100013GridEvenShareIiEENST_9GridQueueIjEESQ_EEEvDpT0_,"ax",@progbits
	.align	128
        .global         _ZN6thrust24THRUST_300001_SM_1000_NS8cuda_cub4core6detail13_kernel_agentINS1_8__reduce11ReduceAgentINS0_12zip_iteratorIN4cuda3std3__45tupleIJNS0_10device_ptrIKfEENS0_17counting_iteratorIlNS0_11use_defaultESG_SG_EEEEEEEPNSB_IJflEEESK_iNS1_9__extrema9arg_max_fIflNSA_4lessIfEEEEEEJSJ_SL_iN3cub18CUB_300001_SM_100013GridEvenShareIiEENST_9GridQueueIjEESQ_EEEvDpT0_
        .type           _ZN6thrust24THRUST_300001_SM_1000_NS8cuda_cub4core6detail13_kernel_agentINS1_8__reduce11ReduceAgentINS0_12zip_iteratorIN4cuda3std3__45tupleIJNS0_10device_ptrIKfEENS0_17counting_iteratorIlNS0_11use_defaultESG_SG_EEEEEEEPNSB_IJflEEESK_iNS1_9__extrema9arg_max_fIflNSA_4lessIfEEEEEEJSJ_SL_iN3cub18CUB_300001_SM_100013GridEvenShareIiEENST_9GridQueueIjEESQ_EEEvDpT0_,@function
        .size           _ZN6thrust24THRUST_300001_SM_1000_NS8cuda_cub4core6detail13_kernel_agentINS1_8__reduce11ReduceAgentINS0_12zip_iteratorIN4cuda3std3__45tupleIJNS0_10device_ptrIKfEENS0_17counting_iteratorIlNS0_11use_defaultESG_SG_EEEEEEEPNSB_IJflEEESK_iNS1_9__extrema9arg_max_fIflNSA_4lessIfEEEEEEJSJ_SL_iN3cub18CUB_300001_SM_100013GridEvenShareIiEENST_9GridQueueIjEESQ_EEEvDpT0_,(.L_x_1958 - _ZN6thrust24THRUST_300001_SM_1000_NS8cuda_cub4core6detail13_kernel_agentINS1_8__reduce11ReduceAgentINS0_12zip_iteratorIN4cuda3std3__45tupleIJNS0_10device_ptrIKfEENS0_17counting_iteratorIlNS0_11use_defaultESG_SG_EEEEEEEPNSB_IJflEEESK_iNS1_9__extrema9arg_max_fIflNSA_4lessIfEEEEEEJSJ_SL_iN3cub18CUB_300001_SM_100013GridEvenShareIiEENST_9GridQueueIjEESQ_EEEvDpT0_)
        .other          _ZN6thrust24THRUST_300001_SM_1000_NS8cuda_cub4core6detail13_kernel_agentINS1_8__reduce11ReduceAgentINS0_12zip_iteratorIN4cuda3std3__45tupleIJNS0_10device_ptrIKfEENS0_17counting_iteratorIlNS0_11use_defaultESG_SG_EEEEEEEPNSB_IJflEEESK_iNS1_9__extrema9arg_max_fIflNSA_4lessIfEEEEEEJSJ_SL_iN3cub18CUB_300001_SM_100013GridEvenShareIiEENST_9GridQueueIjEESQ_EEEvDpT0_,@"STO_CUDA_ENTRY STV_DEFAULT"
_ZN6thrust24THRUST_300001_SM_1000_NS8cuda_cub4core6detail13_kernel_agentINS1_8__reduce11ReduceAgentINS0_12zip_iteratorIN4cuda3std3__45tupleIJNS0_10device_ptrIKfEENS0_17counting_iteratorIlNS0_11use_defaultESG_SG_EEEEEEEPNSB_IJflEEESK_iNS1_9__extrema9arg_max_fIflNSA_4lessIfEEEEEEJSJ_SL_iN3cub18CUB_300001_SM_100013GridEvenShareIiEENST_9GridQueueIjEESQ_EEEvDpT0_:
.text._ZN6thrust24THRUST_300001_SM_1000_NS8cuda_cub4core6detail13_kernel_agentINS1_8__reduce11ReduceAgentINS0_12zip_iteratorIN4cuda3std3__45tupleIJNS0_10device_ptrIKfEENS0_17counting_iteratorIlNS0_11use_defaultESG_SG_EEEEEEEPNSB_IJflEEESK_iNS1_9__extrema9arg_max_fIflNSA_4lessIfEEEEEEJSJ_SL_iN3cub18CUB_300001_SM_100013GridEvenShareIiEENST_9GridQueueIjEESQ_EEEvDpT0_:
        /* <DEDUP_REMOVED lines=30> */
.L_x_1677:
[----:B------:R-:W-:Y:S05]  /*01e0*/  BSYNC.RECONVERGENT B1 ;  /* 0x0000000000017941 */ /* 0x000fea0003800200 */
.L_x_1676:
[----:B------:R-:W-:Y:S01]  /*01f0*/  ISETP.GE.AND P0, PT, R10, R3, PT ;  /* 0x000000030a00720c */ /* 0x000fe20003f06270 */
[----:B------:R-:W-:-:S12]  /*0200*/  BSSY.RECONVERGENT B1, `(.L_x_1678) ;  /* 0x0000091000017945 */ /* 0x000fd80003800200 */
[----:B------:R-:W-:Y:S05]  /*0210*/  @P0 BRA `(.L_x_1679) ;  /* 0x00000008003c0947 */ /* 0x000fea0003800000 */
[----:B------:R-:W-:Y:S01]  /*0220*/  LOP3.LUT R9, RZ, R10, RZ, 0x33, !PT ;  /* 0x0000000aff097212 */ /* 0x000fe200078e33ff */
[----:B------:R-:W-:Y:S03]  /*0230*/  BSSY.RECONVERGENT B2, `(.L_x_1680) ;  /* 0x0000028000027945 */ /* 0x000fe60003800200 */
[----:B------:R-:W-:-:S04]  /*0240*/  IADD3 R11, PT, PT, -R5, R4, R9 ;  /* 0x00000004050b7210 */ /* 0x000fc80007ffe109 */
[----:B------:R-:W-:-:S04]  /*0250*/  LOP3.LUT R4, R11, 0x300, RZ, 0xc0, !PT ;  /* 0x000003000b047812 */ /* 0x000fc800078ec0ff */
[----:B------:R-:W-:-:S13]  /*0260*/  ISETP.NE.AND P0, PT, R4, 0x300, PT ;  /* 0x000003000400780c */ /* 0x000fda0003f05270 */
[----:B------:R-:W-:Y:S05]  /*0270*/  @!P0 BRA `(.L_x_1681) ;  /* 0x00000000008c8947 */ /* 0x000fea0003800000 */
[----:B0-----:R-:W0:Y:S01]  /*0280*/  LDC.64 R12, c[0x0][0x380] ;  /* 0x0000e000ff0c7b82 */ /* 0x001e220000000a00 */
[----:B------:R-:W-:Y:S01]  /*0290*/  LEA.HI R4, R11, 0x1, RZ, 0x18 ;  /* 0x000000010b047811 */ /* 0x000fe200078fc0ff */
[----:B------:R-:W-:-:S03]  /*02a0*/  IMAD.IADD R9, R5, 0x1, R10 ;  /* 0x0000000105097824 */ /* 0x000fc600078e020a */
[----:B------:R-:W-:-:S05]  /*02b0*/  LOP3.LUT R4, R4, 0x3, RZ, 0xc0, !PT ;  /* 0x0000000304047812 */ /* 0x000fca00078ec0ff */
[----:B------:R-:W-:-:S07]  /*02c0*/  IMAD.MOV R4, RZ, RZ, -R4 ;  /* 0x000000ffff047224 */ /* 0x000fce00078e0a04 */
.L_x_1684:
[----:B0-----:R-:W-:-:S06]  /*02d0*/  IMAD.WIDE R14, R9, 0x4, R12 ;  /* 0x00000004090e7825 */ /* 0x001fcc00078e020c */
[----:B------:R-:W2:Y:S01]  /*02e0*/  LDG.E R15, desc[UR10][R14.64] ;  /* 0x0000000a0e0f7981 */ /* 0x000ea2000c1e1900 */
[C---:B------:R-:W-:Y:S01]  /*02f0*/  IADD3 R20, P1, PT, R9.reuse, UR6, RZ ;  /* 0x0000000609147c10 */ /* 0x040fe2000ff3e0ff */
[----:B------:R-:W-:Y:S01]  /*0300*/  VIADD R4, R4, 0x1 ;  /* 0x0000000104047836 */ /* 0x000fe20000000000 */
[----:B------:R-:W-:Y:S01]  /*0310*/  BSSY.RECONVERGENT B3, `(.L_x_1682) ;  /* 0x0000016000037945 */ /* 0x000fe20003800200 */
[----:B------:R-:W-:Y:S01]  /*0320*/  IMAD.MOV.U32 R17, RZ, RZ, R6 ;  /* 0x000000ffff117224 */ /* 0x000fe200078e0006 */
[----:B------:R-:W-:Y:S01]  /*0330*/  LEA.HI.X.SX32 R19, R9, UR7, 0x1, P1 ;  /* 0x0000000709137c11 */ /* 0x000fe200088f0eff */
[----:B------:R-:W-:Y:S01]  /*0340*/  IMAD.MOV.U32 R18, RZ, RZ, R8 ;  /* 0x000000ffff127224 */ /* 0x000fe200078e0008 */
[----:B------:R-:W-:Y:S01]  /*0350*/  ISETP.NE.AND P2, PT, R4, RZ, PT ;  /* 0x000000ff0400720c */ /* 0x000fe20003f45270 */
[----:B-----5:R-:W-:Y:S02]  /*0360*/  IMAD.MOV.U32 R16, RZ, RZ, R7 ;  /* 0x000000ffff107224 */ /* 0x020fe400078e0007 */
[----:B------:R-:W-:-:S02]  /*0370*/  IMAD.MOV.U32 R6, RZ, RZ, R20 ;  /* 0x000000ffff067224 */ /* 0x000fc400078e0014 */
        /* <DEDUP_REMOVED lines=15> */
.L_x_1683:
[----:B------:R-:W-:Y:S05]  /*0470*/  BSYNC.RECONVERGENT B3 ;  /* 0x0000000000037941 */ /* 0x000fea0003800200 */
.L_x_1682:
[----:B------:R-:W-:Y:S02]  /*0480*/  VIADD R10, R10, 0x100 ;  /* 0x000001000a0a7836 */ /* 0x000fe40000000000 */
[----:B------:R-:W-:Y:S01]  /*0490*/  VIADD R9, R9, 0x100 ;  /* 0x0000010009097836 */ /* 0x000fe20000000000 */
[----:B------:R-:W-:Y:S06]  /*04a0*/  @P2 BRA `(.L_x_1684) ;  /* 0xfffffffc00882947 */ /* 0x000fec000383ffff */
.L_x_1681:
[----:B------:R-:W-:Y:S05]  /*04b0*/  BSYNC.RECONVERGENT B2 ;  /* 0x0000000000027941 */ /* 0x000fea0003800200 */
.L_x_1680:
[----:B------:R-:W-:-:S13]  /*04c0*/  ISETP.GE.U32.AND P0, PT, R11, 0x300, PT ;  /* 0x000003000b00780c */ /* 0x000fda0003f06070 */
[----:B------:R-:W-:Y:S05]  /*04d0*/  @!P0 BRA `(.L_x_1679) ;  /* 0x00000004008c8947 */ /* 0x000fea0003800000 */
[----:B0-----:R-:W0:Y:S01]  /*04e0*/  LDC.64 R12, c[0x0][0x380] ;  /* 0x0000e000ff0c7b82 */ /* 0x001e220000000a00 */
[----:B------:R-:W-:-:S04]  /*04f0*/  IMAD.IADD R9, R5, 0x1, R10 ;  /* 0x0000000105097824 */ /* 0x000fc800078e020a */
[C---:B------:R-:W-:Y:S02]  /*0500*/  VIADD R19, R9.reuse, 0x100 ;  /* 0x0000010009137836 */ /* 0x040fe40000000000 */
[C---:B------:R-:W-:Y:S02]  /*0510*/  VIADD R18, R9.reuse, 0x200 ;  /* 0x0000020009127836 */ /* 0x040fe40000000000 */
[----:B------:R-:W-:Y:S01]  /*0520*/  VIADD R20, R9, 0x300 ;  /* 0x0000030009147836 */ /* 0x000fe20000000000 */
[----:B0-----:R-:W-:-:S05]  /*0530*/  IADD3 R4, P0, PT, R12, 0x800, RZ ;  /* 0x000008000c047810 */ /* 0x001fca0007f1e0ff */
[----:B------:R-:W-:-:S08]  /*0540*/  IMAD.X R5, RZ, RZ, R13, P0 ;  /* 0x000000ffff057224 */ /* 0x000fd000000e060d */
.L_x_1693:
[----:B------:R-:W-:-:S05]  /*0550*/  IMAD.WIDE R14, R9, 0x4, R4 ;  /* 0x00000004090e7825 */ /* 0x000fca00078e0204 */
[----:B------:R-:W2:Y:S04]  /*0560*/  LDG.E R22, desc[UR10][R14.64+-0x800] ;  /* 0xfff8000a0e167981 */ /* 0x000ea8000c1e1900 */
[----:B-----5:R0:W5:Y:S04]  /*0570*/  LDG.E R24, desc[UR10][R14.64+-0x400] ;  /* 0xfffc000a0e187981 */ /* 0x020168000c1e1900 */
[----:B------:R0:W5:Y:S04]  /*0580*/  LDG.E R11, desc[UR10][R14.64] ;  /* 0x0000000a0e0b7981 */ /* 0x000168000c1e1900 */
[----:B------:R0:W5:Y:S01]  /*0590*/  LDG.E R12, desc[UR10][R14.64+0x400] ;  /* 0x0004000a0e0c7981 */ /* 0x000162000c1e1900 */
[C---:B------:R-:W-:Y:S01]  /*05a0*/  IADD3 R21, P1, PT, R9.reuse, UR8, RZ ;  /* 0x0000000809157c10 */ /* 0x040fe2000ff3e0ff */
[----:B------:R-:W-:Y:S03]  /*05b0*/  BSSY.RECONVERGENT B2, `(.L_x_1685) ;  /* 0x0000012000027945 */ /* 0x000fe60003800200 */
[----:B------:R-:W-:Y:S01]  /*05c0*/  LEA.HI.X.SX32 R23, R9, UR9, 0x1, P1 ;  /* 0x0000000909177c11 */ /* 0x000fe200088f0eff */
[----:B------:R-:W-:-:S04]  /*05d0*/  IMAD.MOV.U32 R16, RZ, RZ, R21 ;  /* 0x000000ffff107224 */ /* 0x000fc800078e0015 */
        /* <DEDUP_REMOVED lines=15> */
.L_x_1686:
[----:B------:R-:W-:Y:S05]  /*06d0*/  BSYNC.RECONVERGENT B2 ;  /* 0x0000000000027941 */ /* 0x000fea0003800200 */
.L_x_1685:
[----:B-----5:R-:W-:Y:S01]  /*06e0*/  FSETP.GEU.AND P0, PT, R13, R24, PT ;  /* 0x000000180d00720b */ /* 0x020fe20003f0e000 */
[----:B------:R-:W-:Y:S01]  /*06f0*/  BSSY.RECONVERGENT B2, `(.L_x_1687) ;  /* 0x0000012000027945 */ /* 0x000fe20003800200 */
[----:B------:R-:W-:Y:S01]  /*0700*/  IADD3 R15, P1, PT, R19, UR8, RZ ;  /* 0x00000008130f7c10 */ /* 0x000fe2000ff3e0ff */
[----:B------:R-:W-:-:S03]  /*0710*/  IMAD.MOV.U32 R6, RZ, RZ, R24 ;  /* 0x000000ffff067224 */ /* 0x000fc600078e0018 */
[----:B------:R-:W-:Y:S01]  /*0720*/  LEA.HI.X.SX32 R14, R19, UR9, 0x1, P1 ;  /* 0x00000009130e7c11 */ /* 0x000fe200088f0eff */
        /* <DEDUP_REMOVED lines=14> */
.L_x_1688:
[----:B------:R-:W-:Y:S05]  /*0810*/  BSYNC.RECONVERGENT B2 ;  /* 0x0000000000027941 */ /* 0x000fea0003800200 */
.L_x_1687:
[----:B------:R-:W-:Y:S01]  /*0820*/  FSETP.GEU.AND P0, PT, R6, R11, PT ;  /* 0x0000000b0600720b */ /* 0x000fe20003f0e000 */
[----:B------:R-:W-:Y:S01]  /*0830*/  BSSY.RECONVERGENT B2, `(.L_x_1689) ;  /* 0x0000013000027945 */ /* 0x000fe20003800200 */
[----:B------:R-:W-:Y:S01]  /*0840*/  IADD3 R16, P1, PT, R18, UR8, RZ ;  /* 0x0000000812107c10 */ /* 0x000fe2000ff3e0ff */
[----:B------:R-:W-:Y:S01]  /*0850*/  IMAD.MOV.U32 R13, RZ, RZ, R11 ;  /* 0x000000ffff0d7224 */ /* 0x000fe200078e000b */
[----:B------:R-:W-:Y:S02]  /*0860*/  IADD3 R21, P2, PT, R20, UR8, RZ ;  /* 0x0000000814157c10 */ /* 0x000fe4000ff5e0ff */
        /* <DEDUP_REMOVED lines=15> */
.L_x_1690:
[----:B------:R-:W-:Y:S05]  /*0960*/  BSYNC.RECONVERGENT B2 ;  /* 0x0000000000027941 */ /* 0x000fea0003800200 */
.L_x_1689:
        /* <DEDUP_REMOVED lines=18> */
.L_x_1692:
[----:B------:R-:W-:Y:S05]  /*0a90*/  BSYNC.RECONVERGENT B2 ;  /* 0x0000000000027941 */ /* 0x000fea0003800200 */
.L_x_1691:
[----:B------:R-:W-:Y:S02]  /*0aa0*/  VIADD R10, R10, 0x400 ;  /* 0x000004000a0a7836 */ /* 0x000fe40000000000 */
[----:B------:R-:W-:Y:S02]  /*0ab0*/  VIADD R19, R19, 0x400 ;  /* 0x0000040013137836 */ /* 0x000fe40000000000 */
[----:B------:R-:W-:Y:S01]  /*0ac0*/  VIADD R18, R18, 0x400 ;  /* 0x0000040012127836 */ /* 0x000fe20000000000 */
[----:B------:R-:W-:Y:S01]  /*0ad0*/  ISETP.GE.AND P0, PT, R10, R3, PT ;  /* 0x000000030a00720c */ /* 0x000fe20003f06270 */
[----:B------:R-:W-:Y:S02]  /*0ae0*/  VIADD R20, R20, 0x400 ;  /* 0x0000040014147836 */ /* 0x000fe40000000000 */
[----:B------:R-:W-:-:S10]  /*0af0*/  VIADD R9, R9, 0x400 ;  /* 0x0000040009097836 */ /* 0x000fd40000000000 */
[----:B------:R-:W-:Y:S05]  /*0b00*/  @!P0 BRA `(.L_x_1693) ;  /* 0xfffffff800908947 */ /* 0x000fea000383ffff */
.L_x_1679:
[----:B------:R-:W-:Y:S05]  /*0b10*/  BSYNC.RECONVERGENT B1 ;  /* 0x0000000000017941 */ /* 0x000fea0003800200 */
.L_x_1678:
[----:B------:R-:W-:-:S13]  /*0b20*/  ISETP.GE.AND P0, PT, R3, 0x100, PT ;  /* 0x000001000300780c */ /* 0x000fda0003f06270 */
[----:B------:R-:W-:Y:S05]  /*0b30*/  @!P0 BRA `(.L_x_1694) ;  /* 0x00000010008c8947 */ /* 0x000fea0003800000 */
[----:B0-----:R-:W0:Y:S01]  /*0b40*/  S2R R12, SR_LANEID ;  /* 0x00000000000c7919 */ /* 0x001e220000000000 */
[----:B------:R-:W-:Y:S01]  /*0b50*/  BSSY.RECONVERGENT B1, `(.L_x_1695) ;  /* 0x000001b000017945 */ /* 0x000fe20003800200 */
[----:B------:R-:W-:Y:S01]  /*0b60*/  IMAD.MOV.U32 R9, RZ, RZ, R6 ;  /* 0x000000ffff097224 */ /* 0x000fe200078e0006 */
[----:B-----5:R1:W2:Y:S01]  /*0b70*/  SHFL.DOWN PT, R4, R7, 0x1, 0x1f ;  /* 0x08201f0007047f89 */ /* 0x0202a200000e0000 */
        /* <DEDUP_REMOVED lines=24> */
.L_x_1696:
[----:B------:R-:W-:Y:S05]  /*0d00*/  BSYNC.RECONVERGENT B1 ;  /* 0x0000000000017941 */ /* 0x000fea0003800200 */
.L_x_1695:
        /* <DEDUP_REMOVED lines=12> */
[----:B---3--:R-:W-:Y:S02]  /*0dd0*/  IMAD.MOV.U32 R5, RZ, RZ, R12 ;  /* 0x000000ffff057224 */ /* 0x008fe400078e000c */
[----:B--2---:R-:W-:Y:S02]  /*0de0*/  IMAD.MOV.U32 R8, RZ, RZ, R7 ;  /* 0x000000ffff087224 */ /* 0x004fe400078e0007 */
        /* <DEDUP_REMOVED lines=13> */
.L_x_1698:
[----:B------:R-:W-:Y:S05]  /*0ec0*/  BSYNC.RECONVERGENT B1 ;  /* 0x0000000000017941 */ /* 0x000fea0003800200 */
.L_x_1697:
[----:B0-----:R0:W4:Y:S01]  /*0ed0*/  SHFL.DOWN PT, R9, R4, 0x4, 0x1f ;  /* 0x08801f0004097f89 */ /* 0x00112200000e0000 */
[----:B------:R-:W-:Y:S01]  /*0ee0*/  BSSY.RECONVERGENT B1, `(.L_x_1699) ;  /* 0x0000017000017945 */ /* 0x000fe20003800200 */
[----:B-1----:R-:W-:Y:S02]  /*0ef0*/  IMAD.MOV.U32 R6, RZ, RZ, R5 ;  /* 0x000000ffff067224 */ /* 0x002fe400078e0005 */
[----:B------:R0:W1:Y:S01]  /*0f00*/  SHFL.DOWN PT, R10, R5, 0x4, 0x1f ;  /* 0x08801f00050a7f89 */ /* 0x00006200000e0000 */
[----:B--2---:R-:W-:Y:S02]  /*0f10*/  IMAD.MOV.U32 R7, RZ, RZ, R8 ;  /* 0x000000ffff077224 */ /* 0x004fe400078e0008 */
[----:B------:R-:W-:Y:S01]  /*0f20*/  IMAD.MOV.U32 R3, RZ, RZ, R4 ;  /* 0x000000ffff037224 */ /* 0x000fe200078e0004 */
[----:B------:R0:W2:Y:S01]  /*0f30*/  SHFL.DOWN PT, R11, R8, 0x4, 0x1f ;  /* 0x08801f00080b7f89 */ /* 0x0000a200000e0000 */
[----:B------:R-:W-:Y:S05]  /*0f40*/  @P3 BRA `(.L_x_1700) ;  /* 0x0000000000403947 */ /* 0x000fea0003800000 */
[----:B----4-:R-:W-:Y:S01]  /*0f50*/  FSETP.GEU.AND P0, PT, R4, R9, PT ;  /* 0x000000090400720b */ /* 0x010fe20003f0e000 */
[----:B-1----:R-:W-:Y:S02]  /*0f60*/  IMAD.MOV.U32 R6, RZ, RZ, R10 ;  /* 0x000000ffff067224 */ /* 0x002fe400078e000a */
        /* <DEDUP_REMOVED lines=14> */
.L_x_1700:
[----:B------:R-:W-:Y:S05]  /*1050*/  BSYNC.RECONVERGENT B1 ;  /* 0x0000000000017941 */ /* 0x000fea0003800200 */
.L_x_1699:
[----:B0-----:R0:W0:Y:S01]  /*1060*/  SHFL.DOWN PT, R8, R3, 0x8, 0x1f ;  /* 0x09001f0003087f89 */ /* 0x00102200000e0000 */
[----:B------:R-:W-:Y:S01]  /*1070*/  BSSY.RECONVERGENT B1, `(.L_x_1701) ;  /* 0x0000017000017945 */ /* 0x000fe20003800200 */
[----:B------:R-:W-:Y:S02]  /*1080*/  IMAD.MOV.U32 R5, RZ, RZ, R6 ;  /* 0x000000ffff057224 */ /* 0x000fe400078e0006 */
[----:B--2---:R2:W0:Y:S01]  /*1090*/  SHFL.DOWN PT, R11, R6, 0x8, 0x1f ;  /* 0x09001f00060b7f89 */ /* 0x00442200000e0000 */
        /* <DEDUP_REMOVED lines=20> */
.L_x_1702:
[----:B------:R-:W-:Y:S05]  /*11e0*/  BSYNC.RECONVERGENT B1 ;  /* 0x0000000000017941 */ /* 0x000fea0003800200 */
.L_x_1701:
[----:B0-----:R0:W4:Y:S01]  /*11f0*/  SHFL.DOWN PT, R3, R4, 0x10, 0x1f ;  /* 0x0a001f0004037f89 */ /* 0x00112200000e0000 */
[----:B------:R-:W-:Y:S01]  /*1200*/  BSSY.RECONVERGENT B1, `(.L_x_1703) ;  /* 0x0000017000017945 */ /* 0x000fe20003800200 */
[----:B--2---:R-:W-:Y:S02]  /*1210*/  IMAD.MOV.U32 R7, RZ, RZ, R5 ;  /* 0x000000ffff077224 */ /* 0x004fe400078e0005 */
[----:B-1----:R0:W1:Y:S01]  /*1220*/  SHFL.DOWN PT, R10, R5, 0x10, 0x1f ;  /* 0x0a001f00050a7f89 */ /* 0x00206200000e0000 */
[----:B------:R-:W-:Y:S02]  /*1230*/  IMAD.MOV.U32 R8, RZ, RZ, R9 ;  /* 0x000000ffff087224 */ /* 0x000fe400078e0009 */
[----:B------:R-:W-:Y:S01]  /*1240*/  IMAD.MOV.U32 R6, RZ, RZ, R4 ;  /* 0x000000ffff067224 */ /* 0x000fe200078e0004 */
[----:B---3--:R0:W2:Y:S01]  /*1250*/  SHFL.DOWN PT, R12, R9, 0x10, 0x1f ;  /* 0x0a001f00090c7f89 */ /* 0x0080a200000e0000 */
        /* <DEDUP_REMOVED lines=17> */
.L_x_1704:
[----:B------:R-:W-:Y:S05]  /*1370*/  BSYNC.RECONVERGENT B1 ;  /* 0x0000000000017941 */ /* 0x000fea0003800200 */
.L_x_1703:
[----:B------:R-:W-:Y:S04]  /*1380*/  BSSY.RECONVERGENT B1, `(.L_x_1705) ;  /* 0x000000c000017945 */ /* 0x000fe80003800200 */
[----:B------:R-:W-:Y:S05]  /*1390*/  @P2 BRA `(.L_x_1706) ;  /* 0x0000000000282947 */ /* 0x000fea0003800000 */
[----:B0-----:R-:W0:Y:S01]  /*13a0*/  S2R R5, SR_CgaCtaId ;  /* 0x0000000000057919 */ /* 0x001e220000008800 */
[----:B------:R-:W-:Y:S02]  /*13b0*/  MOV R4, 0x400 ;  /* 0x0000040000047802 */ /* 0x000fe40000000f00 */
[----:B----4-:R-:W-:-:S04]  /*13c0*/  SHF.R.U32.HI R3, RZ, 0x1, R2 ;  /* 0x00000001ff037819 */ /* 0x010fc80000011602 */
[----:B------:R-:W-:Y:S02]  /*13d0*/  LOP3.LUT R3, R3, 0x1f0, RZ, 0xc0, !PT ;  /* 0x000001f003037812 */ /* 0x000fe400078ec0ff */
[----:B0-----:R-:W-:Y:S01]  /*13e0*/  LEA R4, R5, R4, 0x18 ;  /* 0x0000000405047211 */ /* 0x001fe200078ec0ff */
[----:B------:R-:W-:-:S04]  /*13f0*/  IMAD.MOV.U32 R5, RZ, RZ, R8 ;  /* 0x000000ffff057224 */ /* 0x000fc800078e0008 */
[----:B------:R-:W-:Y:S02]  /*1400*/  IMAD.IADD R3, R3, 0x1, R4 ;  /* 0x0000000103037824 */ /* 0x000fe400078e0204 */
[----:B------:R-:W-:-:S03]  /*1410*/  IMAD.MOV.U32 R4, RZ, RZ, R7 ;  /* 0x000000ffff047224 */ /* 0x000fc600078e0007 */
[----:B------:R3:W-:Y:S04]  /*1420*/  STS [R3+0x8], R6 ;  /* 0x0000080603007388 */ /* 0x0007e80000000800 */
[----:B------:R3:W-:Y:S02]  /*1430*/  STS.64 [R3+0x10], R4 ;  /* 0x0000100403007388 */ /* 0x0007e40000000a00 */
.L_x_1706:
[----:B------:R-:W-:Y:S05]  /*1440*/  BSYNC.RECONVERGENT B1 ;  /* 0x0000000000017941 */ /* 0x000fea0003800200 */
.L_x_1705:
[----:B------:R-:W-:Y:S01]  /*1450*/  BAR.SYNC.DEFER_BLOCKING 0x0 ;  /* 0x0000000000007b1d */ /* 0x000fe20000010000 */
[----:B------:R-:W-:-:S13]  /*1460*/  ISETP.NE.AND P2, PT, R2, RZ, PT ;  /* 0x000000ff0200720c */ /* 0x000fda0003f45270 */
[----:B------:R-:W-:Y:S05]  /*1470*/  @P2 BRA `(.L_x_1707) ;  /* 0x0000004400042947 */ /* 0x000fea0003800000 */
[----:B---34-:R-:W3:Y:S01]  /*1480*/  S2R R3, SR_CgaCtaId ;  /* 0x0000000000037919 */ /* 0x018ee20000008800 */
[----:B------:R-:W-:Y:S01]  /*1490*/  MOV R2, 0x400 ;  /* 0x0000040000027802 */ /* 0x000fe20000000f00 */
[----:B------:R-:W-:Y:S03]  /*14a0*/  BSSY.RECONVERGENT B1, `(.L_x_1708) ;  /* 0x0000016000017945 */ /* 0x000fe60003800200 */
[----:B---3--:R-:W-:-:S05]  /*14b0*/  LEA R26, R3, R2, 0x18 ;  /* 0x00000002031a7211 */ /* 0x008fca00078ec0ff */
[----:B0-----:R-:W0:Y:S04]  /*14c0*/  LDS R5, [R26+0x18] ;  /* 0x000018001a057984 */ /* 0x001e280000000800 */
        /* <DEDUP_REMOVED lines=19> */
.L_x_1709:
[----:B------:R-:W-:Y:S05]  /*1600*/  BSYNC.RECONVERGENT B1 ;  /* 0x0000000000017941 */ /* 0x000fea0003800200 */
.L_x_1708:
[----:B------:R-:W0:Y:S01]  /*1610*/  LDS.64 R6, [R26+0x30] ;  /* 0x000030001a067984 */ /* 0x000e220000000a00 */
[----:B------:R-:W-:Y:S01]  /*1620*/  FSETP.GEU.AND P0, PT, R21, R22, PT ;  /* 0x000000161500720b */ /* 0x000fe20003f0e000 */
[----:B------:R-:W-:Y:S01]  /*1630*/  BSSY.RECONVERGENT B1, `(.L_x_1710) ;  /* 0x0000019000017945 */ /* 0x000fe20003800200 */
[----:B------:R-:W-:Y:S01]  /*1640*/  IMAD.MOV.U32 R23, RZ, RZ, R22 ;  /* 0x000000ffff177224 */ /* 0x000fe200078e0016 */
[----:B------:R1:W3:Y:S04]  /*1650*/  LDS R20, [R26+0x48] ;  /* 0x000048001a147984 */ /* 0x0002e80000000800 */
[----:B------:R1:W4:Y:S04]  /*1660*/  LDS R19, [R26+0x58] ;  /* 0x000058001a137984 */ /* 0x0003280000000800 */
[----:B------:R1:W1:Y:S04]  /*1670*/  LDS R18, [R26+0x68] ;  /* 0x000068001a127984 */ /* 0x0002680000000800 */
[----:B------:R0:W1:Y:S04]  /*1680*/  LDS R17, [R26+0x78] ;  /* 0x000078001a117984 */ /* 0x0000680000000800 */
[----:B------:R0:W1:Y:S04]  /*1690*/  LDS.64 R8, [R26+0x40] ;  /* 0x000040001a087984 */ /* 0x0000680000000a00 */
[----:B------:R0:W1:Y:S04]  /*16a0*/  LDS.64 R10, [R26+0x50] ;  /* 0x000050001a0a7984 */ /* 0x0000680000000a00 */
[----:B--2---:R2:W1:Y:S04]  /*16b0*/  LDS.64 R12, [R26+0x60] ;  /* 0x000060001a0c7984 */ /* 0x0044680000000a00 */
        /* <DEDUP_REMOVED lines=16> */
.L_x_1711:
[----:B------:R-:W-:Y:S05]  /*17c0*/  BSYNC.RECONVERGENT B1 ;  /* 0x0000000000017941 */ /* 0x000fea0003800200 */
.L_x_1710:
        /* <DEDUP_REMOVED lines=17> */
.L_x_1713:
[----:B------:R-:W-:Y:S05]  /*18e0*/  BSYNC.RECONVERGENT B1 ;  /* 0x0000000000017941 */ /* 0x000fea0003800200 */
.L_x_1712:
[----:B---3--:R-:W-:Y:S01]  /*18f0*/  FSETP.GEU.AND P0, PT, R3, R20, PT ;  /* 0x000000140300720b */ /* 0x008fe20003f0e000 */
        /* <DEDUP_REMOVED lines=16> */
.L_x_1715:
[----:B------:R-:W-:Y:S05]  /*1a00*/  BSYNC.RECONVERGENT B1 ;  /* 0x0000000000017941 */ /* 0x000fea0003800200 */
.L_x_1714:
        /* <DEDUP_REMOVED lines=17> */
.L_x_1717:
[----:B------:R-:W-:Y:S05]  /*1b20*/  BSYNC.RECONVERGENT B1 ;  /* 0x0000000000017941 */ /* 0x000fea0003800200 */
.L_x_1716:
        /* <DEDUP_REMOVED lines=17> */
.L_x_1719:
[----:B------:R-:W-:Y:S05]  /*1c40*/  BSYNC.RECONVERGENT B1 ;  /* 0x0000000000017941 */ /* 0x000fea0003800200 */
.L_x_1718:
        /* <DEDUP_REMOVED lines=18> */
.L_x_1694:
[----:B------:R-:W1:Y:S01]  /*1d70*/  S2R R14, SR_LANEID ;  /* 0x00000000000e7919 */ /* 0x000e620000000000 */
[----:B------:R-:W-:Y:S01]  /*1d80*/  LOP3.LUT R4, R2, 0x3e0, RZ, 0xc0, !PT ;  /* 0x000003e002047812 */ /* 0x000fe200078ec0ff */
[----:B------:R-:W-:Y:S01]  /*1d90*/  BSSY.RECONVERGENT B1, `(.L_x_1720) ;  /* 0x0000027000017945 */ /* 0x000fe20003800200 */
[----:B------:R-:W-:-:S03]  /*1da0*/  IMAD.MOV.U32 R16, RZ, RZ, R8 ;  /* 0x000000ffff107224 */ /* 0x000fc600078e0008 */
[----:B------:R-:W-:Y:S01]  /*1db0*/  VIADD R10, R4, 0x20 ;  /* 0x00000020040a7836 */ /* 0x000fe20000000000 */
[----:B------:R-:W-:-:S04]  /*1dc0*/  LOP3.LUT R4, RZ, R4, RZ, 0x33, !PT ;  /* 0x00000004ff047212 */ /* 0x000fc800078e33ff */
[----:B------:R-:W-:Y:S01]  /*1dd0*/  ISETP.GT.AND P0, PT, R10, R3, PT ;  /* 0x000000030a00720c */ /* 0x000fe20003f04270 */
[----:B------:R-:W-:-:S05]  /*1de0*/  IMAD.IADD R4, R3, 0x1, R4 ;  /* 0x0000000103047824 */ /* 0x000fca00078e0204 */
[----:B------:R-:W-:-:S05]  /*1df0*/  SEL R5, R4, 0x1f, P0 ;  /* 0x0000001f04057807 */ /* 0x000fca0000000000 */
[----:B------:R2:W3:Y:S04]  /*1e00*/  SHFL.DOWN PT, R9, R6, 0x1, R5 ;  /* 0x0820000006097989 */ /* 0x0004e800000e0005 */
[----:B------:R2:W4:Y:S01]  /*1e10*/  SHFL.DOWN PT, R11, R8, 0x1, R5 ;  /* 0x08200000080b7989 */ /* 0x00052200000e0005 */
[CC--:B-1----:R-:W-:Y:S01]  /*1e20*/  ISETP.GE.AND P0, PT, R14.reuse, R5.reuse, PT ;  /* 0x000000050e00720c */ /* 0x0c2fe20003f06270 */
[C---:B------:R-:W-:Y:S01]  /*1e30*/  VIADD R10, R14.reuse, 0x4 ;  /* 0x000000040e0a7836 */ /* 0x040fe20000000000 */
[C---:B------:R-:W-:Y:S01]  /*1e40*/  ISETP.NE.AND P2, PT, R14.reuse, RZ, PT ;  /* 0x000000ff0e00720c */ /* 0x040fe20003f45270 */
[C---:B------:R-:W-:Y:S02]  /*1e50*/  VIADD R4, R14.reuse, 0x2 ;  /* 0x000000020e047836 */ /* 0x040fe40000000000 */
[----:B0-----:R-:W-:Y:S01]  /*1e60*/  VIADD R12, R14, 0x8 ;  /* 0x000000080e0c7836 */ /* 0x001fe20000000000 */
[-C--:B------:R-:W-:Y:S01]  /*1e70*/  ISETP.GT.AND P5, PT, R10, R5.reuse, PT ;  /* 0x000000050a00720c */ /* 0x080fe20003fa4270 */
[----:B------:R-:W-:Y:S01]  /*1e80*/  VIADD R14, R14, 0x10 ;  /* 0x000000100e0e7836 */ /* 0x000fe20000000000 */
[----:B-----5:R2:W0:Y:S01]  /*1e90*/  SHFL.DOWN PT, R10, R7, 0x1, R5 ;  /* 0x08200000070a7989 */ /* 0x02042200000e0005 */
[-C--:B------:R-:W-:Y:S01]  /*1ea0*/  ISETP.GT.AND P1, PT, R4, R5.reuse, PT ;  /* 0x000000050400720c */ /* 0x080fe20003f24270 */
[----:B------:R-:W-:Y:S01]  /*1eb0*/  IMAD.MOV.U32 R4, RZ, RZ, R7 ;  /* 0x000000ffff047224 */ /* 0x000fe200078e0007 */
[----:B------:R-:W-:-:S02]  /*1ec0*/  ISETP.GT.AND P4, PT, R12, R5, PT ;  /* 0x000000050c00720c */ /* 0x000fc40003f84270 */
[----:B------:R-:W-:Y:S01]  /*1ed0*/  ISETP.GT.AND P3, PT, R14, R5, PT ;  /* 0x000000050e00720c */ /* 0x000fe20003f64270 */
[----:B------:R-:W-:Y:S01]  /*1ee0*/  IMAD.MOV.U32 R14, RZ, RZ, R6 ;  /* 0x000000ffff0e7224 */ /* 0x000fe200078e0006 */
[----:B---3--:R-:W-:Y:S11]  /*1ef0*/  @P0 BRA `(.L_x_1721) ;  /* 0x0000000000400947 */ /* 0x008ff60003800000 */
[----:B0-----:R-:W-:Y:S01]  /*1f00*/  FSETP.GEU.AND P0, PT, R7, R10, PT ;  /* 0x0000000a0700720b */ /* 0x001fe20003f0e000 */
[----:B------:R-:W-:Y:S02]  /*1f10*/  IMAD.MOV.U32 R4, RZ, RZ, R10 ;  /* 0x000000ffff047224 */ /* 0x000fe400078e000a */
[----:B------:R-:W-:Y:S02]  /*1f20*/  IMAD.MOV.U32 R14, RZ, RZ, R9 ;  /* 0x000000ffff0e7224 */ /* 0x000fe400078e0009 */
[----:B----4-:R-:W-:-:S08]  /*1f30*/  IMAD.MOV.U32 R16, RZ, RZ, R11 ;  /* 0x000000ffff107224 */ /* 0x010fd000078e000b */
        /* <DEDUP_REMOVED lines=12> */
.L_x_1721:
[----:B------:R-:W-:Y:S05]  /*2000*/  BSYNC.RECONVERGENT B1 ;  /* 0x0000000000017941 */ /* 0x000fea0003800200 */
.L_x_1720:
[----:B--2---:R1:W2:Y:S01]  /*2010*/  SHFL.DOWN PT, R7, R4, 0x2, R5 ;  /* 0x0840000004077989 */ /* 0x0042a200000e0005 */
[----:B------:R-:W-:Y:S01]  /*2020*/  BSSY.RECONVERGENT B1, `(.L_x_1722) ;  /* 0x0000017000017945 */ /* 0x000fe20003800200 */
[----:B------:R-:W-:Y:S02]  /*2030*/  IMAD.MOV.U32 R6, RZ, RZ, R4 ;  /* 0x000000ffff067224 */ /* 0x000fe400078e0004 */
[----:B------:R1:W3:Y:S01]  /*2040*/  SHFL.DOWN PT, R9, R14, 0x2, R5 ;  /* 0x084000000e097989 */ /* 0x0002e200000e0005 */
[----:B0-----:R-:W-:Y:S02]  /*2050*/  IMAD.MOV.U32 R10, RZ, RZ, R14 ;  /* 0x000000ffff0a7224 */ /* 0x001fe400078e000e */
[----:B------:R-:W-:Y:S01]  /*2060*/  IMAD.MOV.U32 R12, RZ, RZ, R16 ;  /* 0x000000ffff0c7224 */ /* 0x000fe200078e0010 */
[----:B----4-:R1:W0:Y:S01]  /*2070*/  SHFL.DOWN PT, R11, R16, 0x2, R5 ;  /* 0x08400000100b7989 */ /* 0x01022200000e0005 */
[----:B------:R-:W-:Y:S05]  /*2080*/  @P1 BRA `(.L_x_1723) ;  /* 0x0000000000401947 */ /* 0x000fea0003800000 */
[----:B--2---:R-:W-:Y:S01]  /*2090*/  FSETP.GEU.AND P0, PT, R4, R7, PT ;  /* 0x000000070400720b */ /* 0x004fe20003f0e000 */
[----:B------:R-:W-:Y:S02]  /*20a0*/  IMAD.MOV.U32 R6, RZ, RZ, R7 ;  /* 0x000000ffff067224 */ /* 0x000fe400078e0007 */
[----:B---3--:R-:W-:Y:S02]  /*20b0*/  IMAD.MOV.U32 R10, RZ, RZ, R9 ;  /* 0x000000ffff0a7224 */ /* 0x008fe400078e0009 */
        /* <DEDUP_REMOVED lines=13> */
.L_x_1723:
[----:B------:R-:W-:Y:S05]  /*2190*/  BSYNC.RECONVERGENT B1 ;  /* 0x0000000000017941 */ /* 0x000fea0003800200 */
.L_x_1722:
[----:B--2---:R2:W4:Y:S01]  /*21a0*/  SHFL.DOWN PT, R7, R6, 0x4, R5 ;  /* 0x0880000006077989 */ /* 0x00452200000e0005 */
[----:B------:R-:W-:Y:S01]  /*21b0*/  BSSY.RECONVERGENT B1, `(.L_x_1724) ;  /* 0x0000017000017945 */ /* 0x000fe20003800200 */
[----:B-1----:R-:W-:Y:S02]  /*21c0*/  IMAD.MOV.U32 R4, RZ, RZ, R6 ;  /* 0x000000ffff047224 */ /* 0x002fe400078e0006 */
[----:B---3--:R2:W1:Y:S01]  /*21d0*/  SHFL.DOWN PT, R9, R10, 0x4, R5 ;  /* 0x088000000a097989 */ /* 0x00846200000e0005 */
        /* <DEDUP_REMOVED lines=20> */
.L_x_1725:
[----:B------:R-:W-:Y:S05]  /*2320*/  BSYNC.RECONVERGENT B1 ;  /* 0x0000000000017941 */ /* 0x000fea0003800200 */
.L_x_1724:
        /* <DEDUP_REMOVED lines=24> */
.L_x_1727:
[----:B------:R-:W-:Y:S05]  /*24b0*/  BSYNC.RECONVERGENT B1 ;  /* 0x0000000000017941 */ /* 0x000fea0003800200 */
.L_x_1726:
[----:B-1----:R1:W2:Y:S01]  /*24c0*/  SHFL.DOWN PT, R9, R10, 0x10, R5 ;  /* 0x0a0000000a097989 */ /* 0x0022a200000e0005 */
[----:B------:R-:W-:Y:S01]  /*24d0*/  BSSY.RECONVERGENT B1, `(.L_x_1728) ;  /* 0x0000017000017945 */ /* 0x000fe20003800200 */
[----:B------:R-:W-:Y:S02]  /*24e0*/  IMAD.MOV.U32 R6, RZ, RZ, R10 ;  /* 0x000000ffff067224 */ /* 0x000fe400078e000a */
[----:B0-----:R1:W0:Y:S01]  /*24f0*/  SHFL.DOWN PT, R11, R12, 0x10, R5 ;  /* 0x0a0000000c0b7989 */ /* 0x00122200000e0005 */
[----:B----4-:R-:W-:Y:S02]  /*2500*/  IMAD.MOV.U32 R7, RZ, RZ, R12 ;  /* 0x000000ffff077224 */ /* 0x010fe400078e000c */
[----:B---3--:R-:W-:Y:S01]  /*2510*/  IMAD.MOV.U32 R8, RZ, RZ, R14 ;  /* 0x000000ffff087224 */ /* 0x008fe200078e000e */
[----:B------:R1:W3:Y:S01]  /*2520*/  SHFL.DOWN PT, R13, R14, 0x10, R5 ;  /* 0x0a0000000e0d7989 */ /* 0x0002e200000e0005 */
[----:B------:R-:W-:Y:S05]  /*2530*/  @P3 BRA `(.L_x_1729) ;  /* 0x0000000000403947 */ /* 0x000fea0003800000 */
        /* <DEDUP_REMOVED lines=16> */
.L_x_1729:
[----:B------:R-:W-:Y:S05]  /*2640*/  BSYNC.RECONVERGENT B1 ;  /* 0x0000000000017941 */ /* 0x000fea0003800200 */
.L_x_1728:
[----:B------:R-:W-:Y:S04]  /*2650*/  BSSY.RECONVERGENT B1, `(.L_x_1730) ;  /* 0x000000c000017945 */ /* 0x000fe80003800200 */
[----:B------:R-:W-:Y:S05]  /*2660*/  @P2 BRA `(.L_x_1731) ;  /* 0x0000000000282947 */ /* 0x000fea0003800000 */
[----:B-1----:R-:W1:Y:S01]  /*2670*/  S2R R10, SR_CgaCtaId ;  /* 0x00000000000a7919 */ /* 0x002e620000008800 */
[----:B------:R-:W-:Y:S02]  /*2680*/  MOV R5, 0x400 ;  /* 0x0000040000057802 */ /* 0x000fe40000000f00 */
[----:B------:R-:W-:-:S04]  /*2690*/  SHF.R.U32.HI R4, RZ, 0x1, R2 ;  /* 0x00000001ff047819 */ /* 0x000fc80000011602 */
[----:B------:R-:W-:Y:S02]  /*26a0*/  LOP3.LUT R4, R4, 0x1f0, RZ, 0xc0, !PT ;  /* 0x000001f004047812 */ /* 0x000fe400078ec0ff */
[----:B-1----:R-:W-:-:S05]  /*26b0*/  LEA R5, R10, R5, 0x18 ;  /* 0x000000050a057211 */ /* 0x002fca00078ec0ff */
[----:B--2---:R-:W-:Y:S02]  /*26c0*/  IMAD.IADD R9, R4, 0x1, R5 ;  /* 0x0000000104097824 */ /* 0x004fe400078e0205 */
[----:B------:R-:W-:Y:S02]  /*26d0*/  IMAD.MOV.U32 R4, RZ, RZ, R7 ;  /* 0x000000ffff047224 */ /* 0x000fe400078e0007 */
[----:B------:R-:W-:Y:S01]  /*26e0*/  IMAD.MOV.U32 R5, RZ, RZ, R8 ;  /* 0x000000ffff057224 */ /* 0x000fe200078e0008 */
[----:B------:R4:W-:Y:S04]  /*26f0*/  STS [R9+0x8], R6 ;  /* 0x0000080609007388 */ /* 0x0009e80000000800 */
[----:B------:R4:W-:Y:S02]  /*2700*/  STS.64 [R9+0x10], R4 ;  /* 0x0000100409007388 */ /* 0x0009e40000000a00 */
.L_x_1731:
[----:B------:R-:W-:Y:S05]  /*2710*/  BSYNC.RECONVERGENT B1 ;  /* 0x0000000000017941 */ /* 0x000fea0003800200 */
.L_x_1730:
        /* <DEDUP_REMOVED lines=8> */
[----:B-1----:R-:W-:Y:S01]  /*27a0*/  IMAD.MOV.U32 R10, RZ, RZ, R8 ;  /* 0x000000ffff0a7224 */ /* 0x002fe200078e0008 */
[----:B------:R-:W-:-:S07]  /*27b0*/  ISETP.GE.AND P3, PT, R3, 0x81, PT ;  /* 0x000000810300780c */ /* 0x000fce0003f66270 */
[----:B------:R-:W-:Y:S06]  /*27c0*/  @!P0 BRA `(.L_x_1732) ;  /* 0x00000000005c8947 */ /* 0x000fec0003800000 */
[----:B------:R-:W0:Y:S01]  /*27d0*/  S2UR UR5, SR_CgaCtaId ;  /* 0x00000000000579c3 */ /* 0x000e220000008800 */
[----:B------:R-:W-:Y:S01]  /*27e0*/  UMOV UR4, 0x400 ;  /* 0x0000040000047882 */ /* 0x000fe20000000000 */
[----:B------:R-:W-:Y:S01]  /*27f0*/  BSSY.RECONVERGENT B1, `(.L_x_1732) ;  /* 0x0000014000017945 */ /* 0x000fe20003800200 */
[----:B0-----:R-:W-:-:S09]  /*2800*/  ULEA UR4, UR5, UR4, 0x18 ;  /* 0x0000000405047291 */ /* 0x001fd2000f8ec0ff */
[----:B----4-:R-:W0:Y:S04]  /*2810*/  LDS R5, [UR4+0x18] ;  /* 0x00001804ff057984 */ /* 0x010e280008000800 */
[----:B---3--:R-:W1:Y:S01]  /*2820*/  LDS.64 R12, [UR4+0x20] ;  /* 0x00002004ff0c7984 */ /* 0x008e620008000a00 */
        /* <DEDUP_REMOVED lines=16> */
.L_x_1733:
[----:B------:R-:W-:Y:S05]  /*2930*/  BSYNC.RECONVERGENT B1 ;  /* 0x0000000000017941 */ /* 0x000fea0003800200 */
.L_x_1732:
[----:B----4-:R-:W-:Y:S02]  /*2940*/  IMAD.MOV.U32 R4, RZ, RZ, R2 ;  /* 0x000000ffff047224 */ /* 0x010fe400078e0002 */
[----:B--2---:R-:W-:Y:S02]  /*2950*/  IMAD.MOV.U32 R9, RZ, RZ, R11 ;  /* 0x000000ffff097224 */ /* 0x004fe400078e000b */
[----:B------:R-:W-:Y:S01]  /*2960*/  IMAD.MOV.U32 R8, RZ, RZ, R10 ;  /* 0x000000ffff087224 */ /* 0x000fe200078e000a */
[----:B------:R-:W-:Y:S06]  /*2970*/  @!P5 BRA `(.L_x_1734) ;  /* 0x00000000005cd947 */ /* 0x000fec0003800000 */
[----:B------:R-:W0:Y:S01]  /*2980*/  S2UR UR5, SR_CgaCtaId ;  /* 0x00000000000579c3 */ /* 0x000e220000008800 */
[----:B------:R-:W-:Y:S01]  /*2990*/  UMOV UR4, 0x400 ;  /* 0x0000040000047882 */ /* 0x000fe20000000000 */
[----:B------:R-:W-:Y:S01]  /*29a0*/  BSSY.RECONVERGENT B1, `(.L_x_1734) ;  /* 0x0000014000017945 */ /* 0x000fe20003800200 */
[----:B0-----:R-:W-:-:S09]  /*29b0*/  ULEA UR4, UR5, UR4, 0x18 ;  /* 0x0000000405047291 */ /* 0x001fd2000f8ec0ff */
[----:B------:R-:W0:Y:S04]  /*29c0*/  LDS R5, [UR4+0x28] ;  /* 0x00002804ff057984 */ /* 0x000e280008000800 */
[----:B------:R-:W1:Y:S01]  /*29d0*/  LDS.64 R6, [UR4+0x30] ;  /* 0x00003004ff067984 */ /* 0x000e620008000a00 */
        /* <DEDUP_REMOVED lines=16> */
.L_x_1735:
[----:B------:R-:W-:Y:S05]  /*2ae0*/  BSYNC.RECONVERGENT B1 ;  /* 0x0000000000017941 */ /* 0x000fea0003800200 */
.L_x_1734:
        /* <DEDUP_REMOVED lines=29> */
.L_x_1737:
[----:B------:R-:W-:Y:S05]  /*2cc0*/  BSYNC.RECONVERGENT B1 ;  /* 0x0000000000017941 */ /* 0x000fea0003800200 */
.L_x_1736:
        /* <DEDUP_REMOVED lines=26> */
.L_x_1739:
[----:B------:R-:W-:Y:S05]  /*2e70*/  BSYNC.RECONVERGENT B1 ;  /* 0x0000000000017941 */ /* 0x000fea0003800200 */
.L_x_1738:
        /* <DEDUP_REMOVED lines=26> */
.L_x_1741:
[----:B------:R-:W-:Y:S05]  /*3020*/  BSYNC.RECONVERGENT B1 ;  /* 0x0000000000017941 */ /* 0x000fea0003800200 */
.L_x_1740:
        /* <DEDUP_REMOVED lines=26> */
.L_x_1743:
[----:B------:R-:W-:Y:S05]  /*31d0*/  BSYNC.RECONVERGENT B1 ;  /* 0x0000000000017941 */ /* 0x000fea0003800200 */
.L_x_1742:
        /* <DEDUP_REMOVED lines=27> */
.L_x_1675:
        /* <DEDUP_REMOVED lines=10> */
[----:B------:R-:W4:Y:S04]  /*3430*/  LDG.E R11, desc[UR10][R6.64+0xc00] ;  /* 0x000c000a060b7981 */ /* 0x000f28000c1e1900 */
[----:B------:R0:W5:Y:S02]  /*3440*/  LDG.E R3, desc[UR10][R6.64+0x1000] ;  /* 0x0010000a06037981 */ /* 0x000164000c1e1900 */
[----:B0-----:R-:W-:-:S02]  /*3450*/  LOP3.LUT R6, R2, 0x400, RZ, 0xfc, !PT ;  /* 0x0000040002067812 */ /* 0x001fc400078efcff */
[----:B--2---:R-:W-:-:S04]  /*3460*/  FSETP.GEU.AND P0, PT, R8, R9, PT ;  /* 0x000000090800720b */ /* 0x004fc80003f0e000 */
[----:B------:R-:W-:-:S04]  /*3470*/  FSEL R9, R8, R9, P0 ;  /* 0x0000000908097208 */ /* 0x000fc80000000000 */
[----:B---3--:R-:W-:-:S04]  /*3480*/  FSETP.GEU.AND P2, PT, R9, R10, PT ;  /* 0x0000000a0900720b */ /* 0x008fc80003f4e000 */
[----:B------:R-:W-:Y:S01]  /*3490*/  FSEL R10, R9, R10, P2 ;  /* 0x0000000a090a7208 */ /* 0x000fe20001000000 */
[----:B------:R-:W-:-:S03]  /*34a0*/  VIADD R9, R2, 0x200 ;  /* 0x0000020002097836 */ /* 0x000fc60000000000 */
[----:B----4-:R-:W-:-:S04]  /*34b0*/  FSETP.GEU.AND P3, PT, R10, R11, PT ;  /* 0x0000000b0a00720b */ /* 0x010fc80003f6e000 */
[----:B------:R-:W-:Y:S01]  /*34c0*/  FSEL R10, R10, R11, P3 ;  /* 0x0000000b0a0a7208 */ /* 0x000fe20001800000 */
[----:B------:R-:W-:-:S03]  /*34d0*/  VIADD R11, R2, 0x100 ;  /* 0x00000100020b7836 */ /* 0x000fc60000000000 */
[----:B-----5:R-:W-:Y:S02]  /*34e0*/  FSETP.GEU.AND P1, PT, R10, R3, PT ;  /* 0x000000030a00720b */ /* 0x020fe40003f2e000 */
[C---:B------:R-:W-:Y:S02]  /*34f0*/  @P2 SEL R9, R2.reuse, R11, P0 ;  /* 0x0000000b02092207 */ /* 0x040fe40000000000 */
[----:B------:R-:W-:Y:S01]  /*3500*/  IADD3 R8, P2, PT, R5, UR14, RZ ;  /* 0x0000000e05087c10 */ /* 0x000fe2000ff5e0ff */
[----:B------:R-:W-:-:S03]  /*3510*/  @!P3 VIADD R9, R2, 0x300 ;  /* 0x000003000209b836 */ /* 0x000fc60000000000 */
[----:B------:R-:W-:Y:S02]  /*3520*/  IADD3.X R7, PT, PT, R12, UR15, RZ, P2, !PT ;  /* 0x0000000f0c077c10 */ /* 0x000fe400097fe4ff */
[----:B------:R-:W-:Y:S02]  /*3530*/  ISETP.LE.AND P2, PT, R4, UR6, PT ;  /* 0x0000000604007c0c */ /* 0x000fe4000bf43270 */
[----:B------:R-:W-:Y:S02]  /*3540*/  IADD3 R5, P3, PT, R6, R8, RZ ;  /* 0x0000000806057210 */ /* 0x000fe40007f7e0ff */
[C---:B------:R-:W-:Y:S02]  /*3550*/  @P1 ISETP.GE.U32.AND P0, PT, R9.reuse, R6, PT ;  /* 0x000000060900120c */ /* 0x040fe40003f06070 */
[----:B------:R-:W-:Y:S01]  /*3560*/  @P1 IADD3 R8, P4, PT, R9, R8, RZ ;  /* 0x0000000809081210 */ /* 0x000fe20007f9e0ff */
[----:B------:R-:W-:Y:S01]  /*3570*/  IMAD.X R6, RZ, RZ, R7, P3 ;  /* 0x000000ffff067224 */ /* 0x000fe200018e0607 */
[----:B------:R-:W-:-:S03]  /*3580*/  @P1 ISETP.GE.U32.AND.EX P0, PT, RZ, RZ, PT, P0 ;  /* 0x000000ffff00120c */ /* 0x000fc60003f06100 */
        /* <DEDUP_REMOVED lines=24> */
.L_x_1746:
[----:B------:R-:W-:Y:S05]  /*3710*/  BSYNC.RECONVERGENT B1 ;  /* 0x0000000000017941 */ /* 0x000fea0003800200 */
.L_x_1745:
[----:B------:R-:W1:Y:S08]  /*3720*/  S2UR UR5, SR_CgaCtaId ;  /* 0x00000000000579c3 */ /* 0x000e700000008800 */
[----:B------:R-:W-:Y:S06]  /*3730*/  BAR.SYNC.DEFER_BLOCKING 0x0 ;  /* 0x0000000000007b1d */ /* 0x000fec0000010000 */
[----:B------:R-:W-:-:S02]  /*3740*/  UMOV UR4, 0x400 ;  /* 0x0000040000047882 */ /* 0x000fc40000000000 */
[----:B-1----:R-:W-:-:S06]  /*3750*/  ULEA UR4, UR5, UR4, 0x18 ;  /* 0x0000000405047291 */ /* 0x002fcc000f8ec0ff */
[----:B0-----:R-:W-:-:S05]  /*3760*/  IMAD.U32 R7, RZ, RZ, UR4 ;  /* 0x00000004ff077e24 */ /* 0x001fca000f8e00ff */
[----:B------:R-:W0:Y:S02]  /*3770*/  LDS R11, [R7+0x98] ;  /* 0x00009800070b7984 */ /* 0x000e240000000800 */
[----:B0-----:R-:W-:-:S05]  /*3780*/  VIADD R13, R11, 0x500 ;  /* 0x000005000b0d7836 */ /* 0x001fca0000000000 */
[----:B------:R-:W-:-:S13]  /*3790*/  ISETP.GT.AND P0, PT, R13, R4, PT ;  /* 0x000000040d00720c */ /* 0x000fda0003f04270 */
[----:B------:R-:W-:Y:S05]  /*37a0*/  @P0 BRA `(.L_x_1747) ;  /* 0x00000004004c0947 */ /* 0x000fea0003800000 */
[----:B------:R-:W-:Y:S01]  /*37b0*/  BSSY.RECONVERGENT B1, `(.L_x_1747) ;  /* 0x0000052000017945 */ /* 0x000fe20003800200 */
[----:B------:R-:W-:Y:S01]  /*37c0*/  IMAD.MOV.U32 R12, RZ, RZ, R3 ;  /* 0x000000ffff0c7224 */ /* 0x000fe200078e0003 */
[----:B------:R-:W0:Y:S01]  /*37d0*/  LDCU UR7, c[0x0][0x398] ;  /* 0x00007300ff0777ac */ /* 0x000e220008000800 */
[----:B------:R-:W-:Y:S02]  /*37e0*/  IMAD.MOV.U32 R16, RZ, RZ, R5 ;  /* 0x000000ffff107224 */ /* 0x000fe400078e0005 */
[----:B------:R-:W-:Y:S01]  /*37f0*/  IMAD.MOV.U32 R23, RZ, RZ, R6 ;  /* 0x000000ffff177224 */ /* 0x000fe200078e0006 */
[----:B------:R-:W1:Y:S06]  /*3800*/  LDCU.128 UR12, c[0x0][0x380] ;  /* 0x00007000ff0c77ac */ /* 0x000e6c0008000c00 */
.L_x_1750:
[----:B------:R-:W-:-:S04]  /*3810*/  IADD3 R21, P0, PT, R2, R11, RZ ;  /* 0x0000000b02157210 */ /* 0x000fc80007f1e0ff */
[----:B------:R-:W-:Y:S02]  /*3820*/  LEA.HI.X.SX32 R20, R11, RZ, 0x1, P0 ;  /* 0x000000ff0b147211 */ /* 0x000fe400000f0eff */
[----:B-1----:R-:W-:-:S04]  /*3830*/  LEA R4, P0, R21, UR12, 0x2 ;  /* 0x0000000c15047c11 */ /* 0x002fc8000f8010ff */
[----:B------:R-:W-:-:S05]  /*3840*/  LEA.HI.X R5, R21, UR13, R20, 0x2, P0 ;  /* 0x0000000d15057c11 */ /* 0x000fca00080f1414 */
[----:B------:R-:W2:Y:S04]  /*3850*/  LDG.E R11, desc[UR10][R4.64] ;  /* 0x0000000a040b7981 */ /* 0x000ea8000c1e1900 */
[----:B------:R-:W3:Y:S04]  /*3860*/  LDG.E R14, desc[UR10][R4.64+0x400] ;  /* 0x0004000a040e7981 */ /* 0x000ee8000c1e1900 */
[----:B------:R-:W4:Y:S04]  /*3870*/  LDG.E R13, desc[UR10][R4.64+0x800] ;  /* 0x0008000a040d7981 */ /* 0x000f28000c1e1900 */
[----:B------:R-:W4:Y:S01]  /*3880*/  LDG.E R10, desc[UR10][R4.64+0xc00] ;  /* 0x000c000a040a7981 */ /* 0x000f22000c1e1900 */
[----:B------:R-:W-:-:S03]  /*3890*/  IADD3 R21, P0, PT, R21, UR14, RZ ;  /* 0x0000000e15157c10 */ /* 0x000fc6000ff1e0ff */
[----:B------:R1:W5:Y:S01]  /*38a0*/  LDG.E R3, desc[UR10][R4.64+0x1000] ;  /* 0x0010000a04037981 */ /* 0x000362000c1e1900 */
[----:B------:R-:W-:Y:S01]  /*38b0*/  IADD3.X R20, PT, PT, R20, UR15, RZ, P0, !PT ;  /* 0x0000000f14147c10 */ /* 0x000fe200087fe4ff */
[----:B------:R-:W-:Y:S01]  /*38c0*/  BSSY.RECONVERGENT B2, `(.L_x_1748) ;  /* 0x000002a000027945 */ /* 0x000fe20003800200 */
[----:B------:R-:W-:Y:S01]  /*38d0*/  BAR.SYNC.DEFER_BLOCKING 0x0 ;  /* 0x0000000000007b1d */ /* 0x000fe20000010000 */
[C---:B------:R-:W-:Y:S02]  /*38e0*/  IADD3 R18, P3, PT, R21.reuse, 0x100, RZ ;  /* 0x0000010015127810 */ /* 0x040fe40007f7e0ff */
[C---:B------:R-:W-:Y:S02]  /*38f0*/  IADD3 R17, P4, PT, R21.reuse, 0x200, RZ ;  /* 0x0000020015117810 */ /* 0x040fe40007f9e0ff */
[----:B-1----:R-:W-:Y:S01]  /*3900*/  IADD3 R5, P6, PT, R21, 0x400, RZ ;  /* 0x0000040015057810 */ /* 0x002fe20007fde0ff */
[----:B------:R-:W-:Y:S01]  /*3910*/  IMAD.X R19, RZ, RZ, R20, P3 ;  /* 0x000000ffff137224 */ /* 0x000fe200018e0614 */
[----:B------:R-:W-:-:S03]  /*3920*/  ISETP.NE.AND P3, PT, R2, RZ, PT ;  /* 0x000000ff0200720c */ /* 0x000fc60003f65270 */
        /* <DEDUP_REMOVED lines=9> */
[--C-:B------:R-:W-:Y:S02]  /*39c0*/  IMAD.X R16, RZ, RZ, R20.reuse, P4 ;  /* 0x000000ffff107224 */ /* 0x100fe400020e0614 */
[----:B------:R-:W-:Y:S01]  /*39d0*/  IMAD.X R15, RZ, RZ, R20, P5 ;  /* 0x000000ffff0f7224 */ /* 0x000fe200028e0614 */
[----:B------:R-:W-:-:S07]  /*39e0*/  @P2 SEL R20, R23, R20, P0 ;  /* 0x0000001417142207 */ /* 0x000fce0000000000 */
        /* <DEDUP_REMOVED lines=10> */
[----:B------:R-:W-:Y:S02]  /*3a90*/  @P2 FSEL R13, R14, R13, P0 ;  /* 0x0000000d0e0d2208 */ /* 0x000fe40000000000 */
[----:B------:R-:W-:Y:S02]  /*3aa0*/  @P2 SEL R17, R18, R17, P0 ;  /* 0x0000001112112207 */ /* 0x000fe40000000000 */
[----:B------:R-:W-:Y:S02]  /*3ab0*/  FSETP.GEU.AND P1, PT, R13, R10, PT ;  /* 0x0000000a0d00720b */ /* 0x000fe40003f2e000 */
[----:B------:R-:W-:Y:S01]  /*3ac0*/  @P2 SEL R16, R19, R16, P0 ;  /* 0x0000001013102207 */ /* 0x000fe20000000000 */
[----:B------:R-:W-:Y:S10]  /*3ad0*/  @P3 BRA `(.L_x_1749) ;  /* 0x0000000000203947 */ /* 0x000ff40003800000 */
[----:B------:R-:W-:-:S05]  /*3ae0*/  IMAD.MOV.U32 R11, RZ, RZ, 0x500 ;  /* 0x00000500ff0b7424 */ /* 0x000fca00078e00ff */
[----:B------:R-:W2:Y:S01]  /*3af0*/  ATOMG.E.ADD.STRONG.GPU PT, R4, desc[UR10][R8.64], R11 ;  /* 0x8000000b080479a8 */ /* 0x000ea200081ef10a */
[----:B------:R-:W1:Y:S01]  /*3b00*/  S2UR UR5, SR_CgaCtaId ;  /* 0x00000000000579c3 */ /* 0x000e620000008800 */
[----:B------:R-:W-:Y:S02]  /*3b10*/  UMOV UR4, 0x400 ;  /* 0x0000040000047882 */ /* 0x000fe40000000000 */
[----:B-1----:R-:W-:-:S06]  /*3b20*/  ULEA UR4, UR5, UR4, 0x18 ;  /* 0x0000000405047291 */ /* 0x002fcc000f8ec0ff */
[----:B------:R-:W-:Y:S02]  /*3b30*/  IMAD.U32 R7, RZ, RZ, UR4 ;  /* 0x00000004ff077e24 */ /* 0x000fe4000f8e00ff */
[----:B--2---:R-:W-:-:S05]  /*3b40*/  VIADD R4, R4, UR6 ;  /* 0x0000000604047c36 */ /* 0x004fca0008000000 */
[----:B------:R1:W-:Y:S02]  /*3b50*/  STS [R7+0x98], R4 ;  /* 0x0000980407007388 */ /* 0x0003e40000000800 */
.L_x_1749:
[----:B0-----:R-:W-:Y:S05]  /*3b60*/  BSYNC.RECONVERGENT B2 ;  /* 0x0000000000027941 */ /* 0x001fea0003800200 */
.L_x_1748:
[----:B------:R-:W-:Y:S01]  /*3b70*/  BAR.SYNC.DEFER_BLOCKING 0x0 ;  /* 0x0000000000007b1d */ /* 0x000fe20000010000 */
[----:B------:R-:W-:Y:S01]  /*3b80*/  @P1 ISETP.GE.U32.AND P0, PT, R17, R12, PT ;  /* 0x0000000c1100120c */ /* 0x000fe20003f06070 */
[----:B-1----:R-:W-:-:S03]  /*3b90*/  IMAD.U32 R4, RZ, RZ, UR7 ;  /* 0x00000007ff047e24 */ /* 0x002fc6000f8e00ff */
[----:B------:R-:W-:-:S04]  /*3ba0*/  @P1 ISETP.GE.AND.EX P0, PT, R16, R15, PT, P0 ;  /* 0x0000000f1000120c */ /* 0x000fc80003f06300 */
[----:B------:R-:W-:-:S04]  /*3bb0*/  @P1 FSETP.LT.OR P0, PT, R10, R13, !P0 ;  /* 0x0000000d0a00120b */ /* 0x000fc80004701400 */
[----:B------:R-:W-:Y:S02]  /*3bc0*/  @P1 FSEL R10, R13, R10, P0 ;  /* 0x0000000a0d0a1208 */ /* 0x000fe40000000000 */
[----:B------:R-:W-:Y:S02]  /*3bd0*/  @P1 SEL R12, R17, R12, P0 ;  /* 0x0000000c110c1207 */ /* 0x000fe40000000000 */
[----:B-----5:R-:W-:Y:S02]  /*3be0*/  FSETP.GEU.AND P2, PT, R10, R3, PT ;  /* 0x000000030a00720b */ /* 0x020fe40003f4e000 */
[----:B------:R-:W-:Y:S01]  /*3bf0*/  @P1 SEL R15, R16, R15, P0 ;  /* 0x0000000f100f1207 */ /* 0x000fe20000000000 */
[----:B------:R-:W0:Y:S10]  /*3c00*/  LDS R11, [R7+0x98] ;  /* 0x00009800070b7984 */ /* 0x000e340000000800 */
        /* <DEDUP_REMOVED lines=8> */
[----:B------:R-:W-:Y:S02]  /*3c90*/  IMAD.MOV.U32 R23, RZ, RZ, R6 ;  /* 0x000000ffff177224 */ /* 0x000fe400078e0006 */
[----:B0-----:R-:W-:-:S05]  /*3ca0*/  VIADD R13, R11, 0x500 ;  /* 0x000005000b0d7836 */ /* 0x001fca0000000000 */
[----:B------:R-:W-:-:S13]  /*3cb0*/  ISETP.GT.AND P0, PT, R13, R4, PT ;  /* 0x000000040d00720c */ /* 0x000fda0003f04270 */
[----:B------:R-:W-:Y:S05]  /*3cc0*/  @!P0 BRA `(.L_x_1750) ;  /* 0xfffffff800d08947 */ /* 0x000fea000383ffff */
[----:B------:R-:W-:Y:S05]  /*3cd0*/  BSYNC.RECONVERGENT B1 ;  /* 0x0000000000017941 */ /* 0x000fea0003800200 */
.L_x_1747:
        /* <DEDUP_REMOVED lines=9> */
[----:B------:R-:W-:Y:S03]  /*3d70*/  BSSY.RECONVERGENT B2, `(.L_x_1752) ;  /* 0x000002a000027945 */ /* 0x000fe60003800200 */
[----:B------:R-:W-:-:S04]  /*3d80*/  IADD3 R14, PT, PT, -R11, R4, R8 ;  /* 0x000000040b0e7210 */ /* 0x000fc80007ffe108 */
[----:B------:R-:W-:-:S04]  /*3d90*/  LOP3.LUT R4, R14, 0x300, RZ, 0xc0, !PT ;  /* 0x000003000e047812 */ /* 0x000fc800078ec0ff */
[----:B------:R-:W-:Y:S01]  /*3da0*/  ISETP.NE.AND P0, PT, R4, 0x300, PT ;  /* 0x000003000400780c */ /* 0x000fe20003f05270 */
[----:B------:R-:W-:-:S12]  /*3db0*/  IMAD.MOV.U32 R4, RZ, RZ, R2 ;  /* 0x000000ffff047224 */ /* 0x000fd800078e0002 */
[----:B------:R-:W-:Y:S05]  /*3dc0*/  @!P0 BRA `(.L_x_1753) ;  /* 0x0000000000908947 */ /* 0x000fea0003800000 */
[----:B------:R-:W2:Y:S01]  /*3dd0*/  LDC.64 R8, c[0x0][0x380] ;  /* 0x0000e000ff087b82 */ /* 0x000ea20000000a00 */
[----:B------:R-:W-:Y:S01]  /*3de0*/  LEA.HI R4, R14, 0x1, RZ, 0x18 ;  /* 0x000000010e047811 */ /* 0x000fe200078fc0ff */
[----:B------:R-:W-:-:S03]  /*3df0*/  IMAD.IADD R15, R2, 0x1, R11 ;  /* 0x00000001020f7824 */ /* 0x000fc600078e020b */
[----:B------:R-:W-:Y:S01]  /*3e00*/  LOP3.LUT R10, R4, 0x3, RZ, 0xc0, !PT ;  /* 0x00000003040a7812 */ /* 0x000fe200078ec0ff */
[----:B------:R-:W-:-:S04]  /*3e10*/  IMAD.MOV.U32 R4, RZ, RZ, R2 ;  /* 0x000000ffff047224 */ /* 0x000fc800078e0002 */
[----:B------:R-:W-:-:S07]  /*3e20*/  IMAD.MOV R10, RZ, RZ, -R10 ;  /* 0x000000ffff0a7224 */ /* 0x000fce00078e0a0a */
.L_x_1756:
[----:B--2---:R-:W-:-:S06]  /*3e30*/  IMAD.WIDE R12, R15, 0x4, R8 ;  /* 0x000000040f0c7825 */ /* 0x004fcc00078e0208 */
[----:B------:R-:W2:Y:S01]  /*3e40*/  LDG.E R13, desc[UR10][R12.64] ;  /* 0x0000000a0c0d7981 */ /* 0x000ea2000c1e1900 */
[C---:B-1----:R-:W-:Y:S01]  /*3e50*/  IADD3 R19, P1, PT, R15.reuse, UR4, RZ ;  /* 0x000000040f137c10 */ /* 0x042fe2000ff3e0ff */
[----:B------:R-:W-:Y:S01]  /*3e60*/  VIADD R10, R10, 0x1 ;  /* 0x000000010a0a7836 */ /* 0x000fe20000000000 */
[----:B------:R-:W-:Y:S01]  /*3e70*/  BSSY.RECONVERGENT B3, `(.L_x_1754) ;  /* 0x0000016000037945 */ /* 0x000fe20003800200 */
[----:B------:R-:W-:Y:S01]  /*3e80*/  IMAD.MOV.U32 R16, RZ, RZ, R5 ;  /* 0x000000ffff107224 */ /* 0x000fe200078e0005 */
[----:B------:R-:W-:Y:S01]  /*3e90*/  LEA.HI.X.SX32 R20, R15, UR5, 0x1, P1 ;  /* 0x000000050f147c11 */ /* 0x000fe200088f0eff */
[----:B------:R-:W-:Y:S01]  /*3ea0*/  IMAD.MOV.U32 R17, RZ, RZ, R6 ;  /* 0x000000ffff117224 */ /* 0x000fe200078e0006 */
[----:B------:R-:W-:Y:S01]  /*3eb0*/  ISETP.NE.AND P2, PT, R10, RZ, PT ;  /* 0x000000ff0a00720c */ /* 0x000fe20003f45270 */
[----:B------:R-:W-:Y:S02]  /*3ec0*/  IMAD.MOV.U32 R18, RZ, RZ, R3 ;  /* 0x000000ffff127224 */ /* 0x000fe400078e0003 */
        /* <DEDUP_REMOVED lines=16> */
.L_x_1755:
[----:B0-----:R-:W-:Y:S05]  /*3fd0*/  BSYNC.RECONVERGENT B3 ;  /* 0x0000000000037941 */ /* 0x001fea0003800200 */
.L_x_1754:
[----:B------:R-:W-:Y:S02]  /*3fe0*/  VIADD R4, R4, 0x100 ;  /* 0x0000010004047836 */ /* 0x000fe40000000000 */
[----:B------:R-:W-:Y:S01]  /*3ff0*/  VIADD R15, R15, 0x100 ;  /* 0x000001000f0f7836 */ /* 0x000fe20000000000 */
[----:B------:R-:W-:Y:S06]  /*4000*/  @P2 BRA `(.L_x_1756) ;  /* 0xfffffffc00882947 */ /* 0x000fec000383ffff */
.L_x_1753:
[----:B01----:R-:W-:Y:S05]  /*4010*/  BSYNC.RECONVERGENT B2 ;  /* 0x0000000000027941 */ /* 0x003fea0003800200 */
.L_x_1752:
        /* <DEDUP_REMOVED lines=9> */
.L_x_1765:
[----:B------:R-:W-:-:S05]  /*40b0*/  IMAD.WIDE R14, R11, 0x4, R8 ;  /* 0x000000040b0e7825 */ /* 0x000fca00078e0208 */
[----:B------:R-:W2:Y:S04]  /*40c0*/  LDG.E R24, desc[UR10][R14.64+-0x800] ;  /* 0xfff8000a0e187981 */ /* 0x000ea8000c1e1900 */
[----:B------:R0:W5:Y:S04]  /*40d0*/  LDG.E R26, desc[UR10][R14.64+-0x400] ;  /* 0xfffc000a0e1a7981 */ /* 0x000168000c1e1900 */
        /* <DEDUP_REMOVED lines=21> */
.L_x_1758:
[----:B------:R-:W-:Y:S05]  /*4230*/  BSYNC.RECONVERGENT B2 ;  /* 0x0000000000027941 */ /* 0x000fea0003800200 */
.L_x_1757:
        /* <DEDUP_REMOVED lines=19> */
.L_x_1760:
[----:B------:R-:W-:Y:S05]  /*4370*/  BSYNC.RECONVERGENT B2 ;  /* 0x0000000000027941 */ /* 0x000fea0003800200 */
.L_x_1759:
[----:B------:R-:W-:Y:S01]  /*4380*/  FSETP.GEU.AND P0, PT, R3, R10, PT ;  /* 0x0000000a0300720b */ /* 0x000fe20003f0e000 */
[----:B------:R-:W-:Y:S01]  /*4390*/  BSSY.RECONVERGENT B2, `(.L_x_1761) ;  /* 0x0000013000027945 */ /* 0x000fe20003800200 */
[C---:B------:R-:W-:Y:S01]  /*43a0*/  IADD3 R16, P1, PT, R19.reuse, UR6, RZ ;  /* 0x0000000613107c10 */ /* 0x040fe2000ff3e0ff */
        /* <DEDUP_REMOVED lines=17> */
.L_x_1762:
[----:B------:R-:W-:Y:S05]  /*44c0*/  BSYNC.RECONVERGENT B2 ;  /* 0x0000000000027941 */ /* 0x000fea0003800200 */
.L_x_1761:
        /* <DEDUP_REMOVED lines=18> */
.L_x_1764:
[----:B------:R-:W-:Y:S05]  /*45f0*/  BSYNC.RECONVERGENT B2 ;  /* 0x0000000000027941 */ /* 0x000fea0003800200 */
.L_x_1763:
[----:B------:R-:W-:Y:S02]  /*4600*/  VIADD R4, R4, 0x400 ;  /* 0x0000040004047836 */ /* 0x000fe40000000000 */
[----:B------:R-:W-:Y:S02]  /*4610*/  VIADD R20, R20, 0x400 ;  /* 0x0000040014147836 */ /* 0x000fe40000000000 */
[----:B------:R-:W-:Y:S01]  /*4620*/  VIADD R19, R19, 0x400 ;  /* 0x0000040013137836 */ /* 0x000fe20000000000 */
[----:B------:R-:W-:Y:S01]  /*4630*/  ISETP.GE.AND P0, PT, R4, R7, PT ;  /* 0x000000070400720c */ /* 0x000fe20003f06270 */
[----:B------:R-:W-:Y:S02]  /*4640*/  VIADD R18, R18, 0x400 ;  /* 0x0000040012127836 */ /* 0x000fe40000000000 */
[----:B------:R-:W-:-:S10]  /*4650*/  VIADD R11, R11, 0x400 ;  /* 0x000004000b0b7836 */ /* 0x000fd40000000000 */
[----:B------:R-:W-:Y:S05]  /*4660*/  @!P0 BRA `(.L_x_1765) ;  /* 0xfffffff800908947 */ /* 0x000fea000383ffff */
.L_x_1751:
[----:B01----:R-:W-:Y:S05]  /*4670*/  BSYNC.RECONVERGENT B1 ;  /* 0x0000000000017941 */ /* 0x003fea0003800200 */
.L_x_1744:
        /* <DEDUP_REMOVED lines=31> */
.L_x_1767:
[----:B------:R-:W-:Y:S05]  /*4870*/  BSYNC.RECONVERGENT B1 ;  /* 0x0000000000017941 */ /* 0x000fea0003800200 */
.L_x_1766:
        /* <DEDUP_REMOVED lines=24> */
.L_x_1769:
[----:B------:R-:W-:Y:S05]  /*4a00*/  BSYNC.RECONVERGENT B1 ;  /* 0x0000000000017941 */ /* 0x000fea0003800200 */
.L_x_1768:
[----:B---3--:R3:W4:Y:S01]  /*4a10*/  SHFL.DOWN PT, R10, R3, 0x4, 0x1f ;  /* 0x08801f00030a7f89 */ /* 0x00872200000e0000 */
[----:B------:R-:W-:Y:S01]  /*4a20*/  BSSY.RECONVERGENT B1, `(.L_x_1770) ;  /* 0x0000017000017945 */ /* 0x000fe20003800200 */
[----:B0-----:R-:W-:Y:S02]  /*4a30*/  IMAD.MOV.U32 R4, RZ, RZ, R3 ;  /* 0x000000ffff047224 */ /* 0x001fe400078e0003 */
[----:B------:R3:W0:Y:S01]  /*4a40*/  SHFL.DOWN PT, R12, R5, 0x4, 0x1f ;  /* 0x08801f00050c7f89 */ /* 0x00062200000e0000 */
[----:B--2---:R-:W-:Y:S02]  /*4a50*/  IMAD.MOV.U32 R6, RZ, RZ, R5 ;  /* 0x000000ffff067224 */ /* 0x004fe400078e0005 */
[----:B------:R-:W-:Y:S01]  /*4a60*/  IMAD.MOV.U32 R7, RZ, RZ, R8 ;  /* 0x000000ffff077224 */ /* 0x000fe200078e0008 */
[----:B------:R3:W2:Y:S01]  /*4a70*/  SHFL.DOWN PT, R9, R8, 0x4, 0x1f ;  /* 0x08801f0008097f89 */ /* 0x0006a200000e0000 */
        /* <DEDUP_REMOVED lines=17> */
.L_x_1771:
[----:B------:R-:W-:Y:S05]  /*4b90*/  BSYNC.RECONVERGENT B1 ;  /* 0x0000000000017941 */ /* 0x000fea0003800200 */
.L_x_1770:
[----:B-1----:R1:W0:Y:S01]  /*4ba0*/  SHFL.DOWN PT, R11, R4, 0x8, 0x1f ;  /* 0x09001f00040b7f89 */ /* 0x00222200000e0000 */
[----:B------:R-:W-:Y:S01]  /*4bb0*/  BSSY.RECONVERGENT B1, `(.L_x_1772) ;  /* 0x0000017000017945 */ /* 0x000fe20003800200 */
[----:B---3--:R-:W-:Y:S02]  /*4bc0*/  IMAD.MOV.U32 R3, RZ, RZ, R4 ;  /* 0x000000ffff037224 */ /* 0x008fe400078e0004 */
[----:B------:R1:W3:Y:S01]  /*4bd0*/  SHFL.DOWN PT, R13, R6, 0x8, 0x1f ;  /* 0x09001f00060d7f89 */ /* 0x0002e200000e0000 */
[----:B------:R-:W-:Y:S02]  /*4be0*/  IMAD.MOV.U32 R5, RZ, RZ, R6 ;  /* 0x000000ffff057224 */ /* 0x000fe400078e0006 */
[----:B--2---:R-:W-:Y:S01]  /*4bf0*/  IMAD.MOV.U32 R9, RZ, RZ, R7 ;  /* 0x000000ffff097224 */ /* 0x004fe200078e0007 */
[----:B------:R1:W2:Y:S01]  /*4c00*/  SHFL.DOWN PT, R8, R7, 0x8, 0x1f ;  /* 0x09001f0007087f89 */ /* 0x0002a200000e0000 */
[----:B------:R-:W-:Y:S05]  /*4c10*/  @P4 BRA `(.L_x_1773) ;  /* 0x0000000000404947 */ /* 0x000fea0003800000 */
[----:B0-----:R-:W-:Y:S01]  /*4c20*/  FSETP.GEU.AND P0, PT, R4, R11, PT ;  /* 0x0000000b0400720b */ /* 0x001fe20003f0e000 */
[----:B------:R-:W-:Y:S02]  /*4c30*/  IMAD.MOV.U32 R3, RZ, RZ, R11 ;  /* 0x000000ffff037224 */ /* 0x000fe400078e000b */
[----:B---3--:R-:W-:Y:S02]  /*4c40*/  IMAD.MOV.U32 R5, RZ, RZ, R13 ;  /* 0x000000ffff057224 */ /* 0x008fe400078e000d */
        /* <DEDUP_REMOVED lines=13> */
.L_x_1773:
[----:B------:R-:W-:Y:S05]  /*4d20*/  BSYNC.RECONVERGENT B1 ;  /* 0x0000000000017941 */ /* 0x000fea0003800200 */
.L_x_1772:
[----:B-1----:R1:W1:Y:S01]  /*4d30*/  SHFL.DOWN PT, R4, R3, 0x10, 0x1f ;  /* 0x0a001f0003047f89 */ /* 0x00226200000e0000 */
[----:B------:R-:W-:Y:S01]  /*4d40*/  BSSY.RECONVERGENT B1, `(.L_x_1774) ;  /* 0x0000017000017945 */ /* 0x000fe20003800200 */
[----:B------:R-:W-:Y:S02]  /*4d50*/  IMAD.MOV.U32 R6, RZ, RZ, R3 ;  /* 0x000000ffff067224 */ /* 0x000fe400078e0003 */
[----:B----4-:R4:W1:Y:S01]  /*4d60*/  SHFL.DOWN PT, R10, R5, 0x10, 0x1f ;  /* 0x0a001f00050a7f89 */ /* 0x01086200000e0000 */
[----:B------:R-:W-:Y:S02]  /*4d70*/  IMAD.MOV.U32 R7, RZ, RZ, R5 ;  /* 0x000000ffff077224 */ /* 0x000fe400078e0005 */
[----:B--2---:R-:W-:Y:S01]  /*4d80*/  IMAD.MOV.U32 R8, RZ, RZ, R9 ;  /* 0x000000ffff087224 */ /* 0x004fe200078e0009 */
[----:B0-----:R4:W0:Y:S01]  /*4d90*/  SHFL.DOWN PT, R12, R9, 0x10, 0x1f ;  /* 0x0a001f00090c7f89 */ /* 0x00182200000e0000 */
        /* <DEDUP_REMOVED lines=17> */
.L_x_1775:
[----:B------:R-:W-:Y:S05]  /*4eb0*/  BSYNC.RECONVERGENT B1 ;  /* 0x0000000000017941 */ /* 0x000fea0003800200 */
.L_x_1774:
[----:B------:R-:W-:Y:S04]  /*4ec0*/  BSSY.RECONVERGENT B1, `(.L_x_1776) ;  /* 0x000000c000017945 */ /* 0x000fe80003800200 */
[----:B------:R-:W-:Y:S05]  /*4ed0*/  @P2 BRA `(.L_x_1777) ;  /* 0x0000000000282947 */ /* 0x000fea0003800000 */
[----:B----4-:R-:W2:Y:S01]  /*4ee0*/  S2R R5, SR_CgaCtaId ;  /* 0x0000000000057919 */ /* 0x010ea20000008800 */
[----:B-1----:R-:W-:Y:S02]  /*4ef0*/  MOV R4, 0x400 ;  /* 0x0000040000047802 */ /* 0x002fe40000000f00 */
[----:B------:R-:W-:-:S04]  /*4f00*/  SHF.R.U32.HI R3, RZ, 0x1, R2 ;  /* 0x00000001ff037819 */ /* 0x000fc80000011602 */
[----:B------:R-:W-:Y:S02]  /*4f10*/  LOP3.LUT R3, R3, 0x1f0, RZ, 0xc0, !PT ;  /* 0x000001f003037812 */ /* 0x000fe400078ec0ff */
[----:B--2---:R-:W-:Y:S01]  /*4f20*/  LEA R4, R5, R4, 0x18 ;  /* 0x0000000405047211 */ /* 0x004fe200078ec0ff */
[----:B------:R-:W-:-:S04]  /*4f30*/  IMAD.MOV.U32 R5, RZ, RZ, R8 ;  /* 0x000000ffff057224 */ /* 0x000fc800078e0008 */
[----:B------:R-:W-:Y:S02]  /*4f40*/  IMAD.IADD R3, R3, 0x1, R4 ;  /* 0x0000000103037824 */ /* 0x000fe400078e0204 */
[----:B------:R-:W-:-:S03]  /*4f50*/  IMAD.MOV.U32 R4, RZ, RZ, R7 ;  /* 0x000000ffff047224 */ /* 0x000fc600078e0007 */
[----:B------:R2:W-:Y:S04]  /*4f60*/  STS [R3+0x8], R6 ;  /* 0x0000080603007388 */ /* 0x0005e80000000800 */
[----:B------:R2:W-:Y:S02]  /*4f70*/  STS.64 [R3+0x10], R4 ;  /* 0x0000100403007388 */ /* 0x0005e40000000a00 */
.L_x_1777:
[----:B------:R-:W-:Y:S05]  /*4f80*/  BSYNC.RECONVERGENT B1 ;  /* 0x0000000000017941 */ /* 0x000fea0003800200 */
.L_x_1776:
        /* <DEDUP_REMOVED lines=27> */
.L_x_1779:
[----:B------:R-:W-:Y:S05]  /*5140*/  BSYNC.RECONVERGENT B1 ;  /* 0x0000000000017941 */ /* 0x000fea0003800200 */
.L_x_1778:
        /* <DEDUP_REMOVED lines=27> */
.L_x_1781:
[----:B------:R-:W-:Y:S05]  /*5300*/  BSYNC.RECONVERGENT B1 ;  /* 0x0000000000017941 */ /* 0x000fea0003800200 */
.L_x_1780:
        /* <DEDUP_REMOVED lines=17> */
.L_x_1783:
[----:B------:R-:W-:Y:S05]  /*5420*/  BSYNC.RECONVERGENT B1 ;  /* 0x0000000000017941 */ /* 0x000fea0003800200 */
.L_x_1782:
        /* <DEDUP_REMOVED lines=17> */
.L_x_1785:
[----:B------:R-:W-:Y:S05]  /*5540*/  BSYNC.RECONVERGENT B1 ;  /* 0x0000000000017941 */ /* 0x000fea0003800200 */
.L_x_1784:
        /* <DEDUP_REMOVED lines=17> */
.L_x_1787:
[----:B------:R-:W-:Y:S05]  /*5660*/  BSYNC.RECONVERGENT B1 ;  /* 0x0000000000017941 */ /* 0x000fea0003800200 */
.L_x_1786:
        /* <DEDUP_REMOVED lines=17> */
.L_x_1789:
[----:B------:R-:W-:Y:S05]  /*5780*/  BSYNC.RECONVERGENT B1 ;  /* 0x0000000000017941 */ /* 0x000fea0003800200 */
.L_x_1788:
        /* <DEDUP_REMOVED lines=16> */
.L_x_1707:
[----:B------:R-:W-:Y:S05]  /*5890*/  BSYNC.RECONVERGENT B0 ;  /* 0x0000000000007941 */ /* 0x000fea0003800200 */
.L_x_1674:
[----:B------:R-:W-:Y:S05]  /*58a0*/  @P2 EXIT ;  /* 0x000000000000294d */ /* 0x000fea0003800000 */
[----:B-1234-:R-:W1:Y:S01]  /*58b0*/  LDC.64 R2, c[0x0][0x390] ;  /* 0x0000e400ff027b82 */ /* 0x01ee620000000a00 */
[----:B0-----:R-:W-:Y:S02]  /*58c0*/  IMAD.MOV.U32 R9, RZ, RZ, R8 ;  /* 0x000000ffff097224 */ /* 0x001fe400078e0008 */
[----:B------:R-:W-:Y:S02]  /*58d0*/  IMAD.MOV.U32 R8, RZ, RZ, R7 ;  /* 0x000000ffff087224 */ /* 0x000fe400078e0007 */
[----:B-1----:R-:W-:-:S05]  /*58e0*/  IMAD.WIDE.U32 R2, R0, 0x10, R2 ;  /* 0x0000001000027825 */ /* 0x002fca00078e0002 */
[----:B------:R-:W-:Y:S04]  /*58f0*/  STG.E.64 desc[UR10][R2.64+0x8], R8 ;  /* 0x0000080802007986 */ /* 0x000fe8000c101b0a */
[----:B------:R-:W-:Y:S01]  /*5900*/  STG.E desc[UR10][R2.64], R6 ;  /* 0x0000000602007986 */ /* 0x000fe2000c10190a */
[----:B------:R-:W-:Y:S05]  /*5910*/  EXIT ;  /* 0x000000000000794d */ /* 0x000fea0003800000 */
.L_x_1790:
        /* <DEDUP_REMOVED lines=14> */
.L_x_1958:


//--------------------- .text._ZN6thrust24THRUST_300001_SM_1000_NS8cuda_cub4core6detail13_kernel_agentINS1_8__reduce11ReduceAgentINS0_12zip_iteratorIN4cuda3std3__45tupleIJNS0_10device_ptrIKfEENS0_17counting_iteratorIlNS0_11use_defaultESG_SG_EEEEEEEPNSB_IJflEEESK_iNS1_9__extrema9arg_max_fIflNSA_4lessIfEEEEEEJSJ_SL_iSQ_EEEvDpT0_ --------------------------
	.section	.text._ZN6thrust24THRUST_300001_SM_1000_NS8cuda_cub4core6detail13_kernel_agentINS1_8__reduce11ReduceAgentINS0_12zip_iteratorIN4cuda3std3__45tupleIJNS0_10device_ptrIKfEENS0_17counting_iteratorIlNS0_11use_defaultESG_SG_EEEEEEEPNSB_IJflEEESK_iNS1_9__extrema9arg_max_fIflNSA_4lessIfEEEEEEJSJ_SL_iSQ_EEEvDpT0_,"ax",@progbits
	.align	128
        .global         _ZN6thrust24THRUST_300001_SM_1000_NS8cuda_cub4core6detail13_kernel_agentINS1_8__reduce11ReduceAgentINS0_12zip_iteratorIN4cuda3std3__45tupleIJNS0_10device_ptrIKfEENS0_17counting_iteratorIlNS0_11use_defaultESG_SG_EEEEEEEPNSB_IJflEEESK_iNS1_9__extrema9arg_max_fIflNSA_4lessIfEEEEEEJSJ_SL_iSQ_EEEvDpT0_
        .type           _ZN6thrust24THRUST_300001_SM_1000_NS8cuda_cub4core6detail13_kernel_agentINS1_8__reduce11ReduceAgentINS0_12zip_iteratorIN4cuda3std3__45tupleIJNS0_10device_ptrIKfEENS0_17counting_iteratorIlNS0_11use_defaultESG_SG_EEEEEEEPNSB_IJflEEESK_iNS1_9__extrema9arg_max_fIflNSA_4lessIfEEEEEEJSJ_SL_iSQ_EEEvDpT0_,@function
        .size           _ZN6thrust24THRUST_300001_SM_1000_NS8cuda_cub4core6detail13_kernel_agentINS1_8__reduce11ReduceAgentINS0_12zip_iteratorIN4cuda3std3__45tupleIJNS0_10device_ptrIKfEENS0_17counting_iteratorIlNS0_11use_defaultESG_SG_EEEEEEEPNSB_IJflEEESK_iNS1_9__extrema9arg_max_fIflNSA_4lessIfEEEEEEJSJ_SL_iSQ_EEEvDpT0_,(.L_x_1959 - _ZN6thrust24THRUST_300001_SM_1000_NS8cuda_cub4core6detail13_kernel_agentINS1_8__reduce11ReduceAgentINS0_12zip_iteratorIN4cuda3std3__45tupleIJNS0_10device_ptrIKfEENS0_17counting_iteratorIlNS0_11use_defaultESG_SG_EEEEEEEPNSB_IJflEEESK_iNS1_9__extrema9arg_max_fIflNSA_4lessIfEEEEEEJSJ_SL_iSQ_EEEvDpT0_)
        .other          _ZN6thrust24THRUST_300001_SM_1000_NS8cuda_cub4core6detail13_kernel_agentINS1_8__reduce11ReduceAgentINS0_12zip_iteratorIN4cuda3std3__45tupleIJNS0_10device_ptrIKfEENS0_17counting_iteratorIlNS0_11use_defaultESG_SG_EEEEEEEPNSB_IJflEEESK_iNS1_9__extrema9arg_max_fIflNSA_4lessIfEEEEEEJSJ_SL_iSQ_EEEvDpT0_,@"STO_CUDA_ENTRY STV_DEFAULT"
_ZN6thrust24THRUST_300001_SM_1000_NS8cuda_cub4core6detail13_kernel_agentINS1_8__reduce11ReduceAgentINS0_12zip_iteratorIN4cuda3std3__45tupleIJNS0_10device_ptrIKfEENS0_17counting_iteratorIlNS0_11use_defaultESG_SG_EEEEEEEPNSB_IJflEEESK_iNS1_9__extrema9arg_max_fIflNSA_4lessIfEEEEEEJSJ_SL_iSQ_EEEvDpT0_:
.text._ZN6thrust24THRUST_300001_SM_1000_NS8cuda_cub4core6detail13_kernel_agentINS1_8__reduce11ReduceAgentINS0_12zip_iteratorIN4cuda3std3__45tupleIJNS0_10device_ptrIKfEENS0_17counting_iteratorIlNS0_11use_defaultESG_SG_EEEEEEEPNSB_IJflEEESK_iNS1_9__extrema9arg_max_fIflNSA_4lessIfEEEEEEJSJ_SL_iSQ_EEEvDpT0_:
        /* <DEDUP_REMOVED lines=23> */
.L_x_1794:
[----:B0-----:R-:W-:Y:S05]  /*0170*/  BSYNC.RECONVERGENT B1 ;  /* 0x0000000000017941 */ /* 0x001fea0003800200 */
.L_x_1793:
        /* <DEDUP_REMOVED lines=17> */
.L_x_1801:
        /* <DEDUP_REMOVED lines=24> */
.L_x_1800:
[----:B------:R-:W-:Y:S05]  /*0410*/  BSYNC.RECONVERGENT B3 ;  /* 0x0000000000037941 */ /* 0x000fea0003800200 */
.L_x_1799:
[----:B------:R-:W-:Y:S01]  /*0420*/  IADD3 R5, P0, PT, R5, 0x100, RZ ;  /* 0x0000010005057810 */ /* 0x000fe20007f1e0ff */
[----:B------:R-:W-:Y:S02]  /*0430*/  VIADD R9, R9, 0x100 ;  /* 0x0000010009097836 */ /* 0x000fe40000000000 */
[----:B------:R-:W-:Y:S02]  /*0440*/  IMAD.X R3, RZ, RZ, R3, P3 ;  /* 0x000000ffff037224 */ /* 0x000fe400018e0603 */
[----:B------:R-:W-:Y:S01]  /*0450*/  IMAD.X R10, RZ, RZ, R10, P0 ;  /* 0x000000ffff0a7224 */ /* 0x000fe200000e060a */
[----:B------:R-:W-:Y:S07]  /*0460*/  @P2 BRA `(.L_x_1801) ;  /* 0xfffffffc00882947 */ /* 0x000fee000383ffff */
.L_x_1798:
[----:B------:R-:W-:Y:S05]  /*0470*/  BSYNC.RECONVERGENT B2 ;  /* 0x0000000000027941 */ /* 0x000fea0003800200 */
.L_x_1797:
[----:B------:R-:W-:-:S13]  /*0480*/  ISETP.GE.U32.AND P0, PT, R11, 0x300, PT ;  /* 0x000003000b00780c */ /* 0x000fda0003f06070 */
[----:B------:R-:W-:Y:S05]  /*0490*/  @!P0 BRA `(.L_x_1796) ;  /* 0x00000004007c8947 */ /* 0x000fea0003800000 */
[----:B------:R-:W0:Y:S01]  /*04a0*/  LDC.64 R4, c[0x0][0x380] ;  /* 0x0000e000ff047b82 */ /* 0x000e220000000a00 */
[----:B------:R-:W-:-:S07]  /*04b0*/  VIADD R10, R9, 0x200 ;  /* 0x00000200090a7836 */ /* 0x000fce0000000000 */
[----:B------:R-:W1:Y:S02]  /*04c0*/  LDC.64 R2, c[0x0][0x388] ;  /* 0x0000e200ff027b82 */ /* 0x000e640000000a00 */
.L_x_1810:
        /* <DEDUP_REMOVED lines=26> */
.L_x_1803:
[----:B------:R-:W-:Y:S05]  /*0670*/  BSYNC.RECONVERGENT B2 ;  /* 0x0000000000027941 */ /* 0x000fea0003800200 */
.L_x_1802:
        /* <DEDUP_REMOVED lines=20> */
.L_x_1805:
[----:B------:R-:W-:Y:S05]  /*07c0*/  BSYNC.RECONVERGENT B2 ;  /* 0x0000000000027941 */ /* 0x000fea0003800200 */
.L_x_1804:
        /* <DEDUP_REMOVED lines=20> */
.L_x_1807:
[----:B------:R-:W-:Y:S05]  /*0910*/  BSYNC.RECONVERGENT B2 ;  /* 0x0000000000027941 */ /* 0x000fea0003800200 */
.L_x_1806:
        /* <DEDUP_REMOVED lines=18> */
.L_x_1809:
[----:B------:R-:W-:Y:S05]  /*0a40*/  BSYNC.RECONVERGENT B2 ;  /* 0x0000000000027941 */ /* 0x000fea0003800200 */
.L_x_1808:
[C---:B------:R-:W-:Y:S02]  /*0a50*/  VIADD R9, R10.reuse, 0x200 ;  /* 0x000002000a097836 */ /* 0x040fe40000000000 */
[----:B------:R-:W-:-:S03]  /*0a60*/  VIADD R10, R10, 0x400 ;  /* 0x000004000a0a7836 */ /* 0x000fc60000000000 */
[----:B------:R-:W-:-:S13]  /*0a70*/  ISETP.GE.AND P0, PT, R9, UR5, PT ;  /* 0x0000000509007c0c */ /* 0x000fda000bf06270 */
[----:B------:R-:W-:Y:S05]  /*0a80*/  @!P0 BRA `(.L_x_1810) ;  /* 0xfffffff800908947 */ /* 0x000fea000383ffff */
.L_x_1796:
[----:B------:R-:W-:Y:S05]  /*0a90*/  BSYNC.RECONVERGENT B1 ;  /* 0x0000000000017941 */ /* 0x000fea0003800200 */
.L_x_1795:
        /* <DEDUP_REMOVED lines=31> */
.L_x_1813:
[----:B------:R-:W-:Y:S05]  /*0c90*/  BSYNC.RECONVERGENT B1 ;  /* 0x0000000000017941 */ /* 0x000fea0003800200 */
.L_x_1812:
        /* <DEDUP_REMOVED lines=27> */
.L_x_1815:
[----:B------:R-:W-:Y:S05]  /*0e50*/  BSYNC.RECONVERGENT B1 ;  /* 0x0000000000017941 */ /* 0x000fea0003800200 */
.L_x_1814:
        /* <DEDUP_REMOVED lines=24> */
.L_x_1817:
[----:B------:R-:W-:Y:S05]  /*0fe0*/  BSYNC.RECONVERGENT B1 ;  /* 0x0000000000017941 */ /* 0x000fea0003800200 */
.L_x_1816:
        /* <DEDUP_REMOVED lines=24> */
.L_x_1819:
[----:B------:R-:W-:Y:S05]  /*1170*/  BSYNC.RECONVERGENT B1 ;  /* 0x0000000000017941 */ /* 0x000fea0003800200 */
.L_x_1818:
        /* <DEDUP_REMOVED lines=24> */
.L_x_1821:
[----:B------:R-:W-:Y:S05]  /*1300*/  BSYNC.RECONVERGENT B1 ;  /* 0x0000000000017941 */ /* 0x000fea0003800200 */
.L_x_1820:
        /* <DEDUP_REMOVED lines=12> */
.L_x_1823:
[----:B------:R-:W-:Y:S05]  /*13d0*/  BSYNC.RECONVERGENT B1 ;  /* 0x0000000000017941 */ /* 0x000fea0003800200 */
.L_x_1822:
        /* <DEDUP_REMOVED lines=27> */
.L_x_1826:
[----:B------:R-:W-:Y:S05]  /*1590*/  BSYNC.RECONVERGENT B1 ;  /* 0x0000000000017941 */ /* 0x000fea0003800200 */
.L_x_1825:
        /* <DEDUP_REMOVED lines=27> */
.L_x_1828:
[----:B------:R-:W-:Y:S05]  /*1750*/  BSYNC.RECONVERGENT B1 ;  /* 0x0000000000017941 */ /* 0x000fea0003800200 */
.L_x_1827:
        /* <DEDUP_REMOVED lines=17> */
.L_x_1830:
[----:B------:R-:W-:Y:S05]  /*1870*/  BSYNC.RECONVERGENT B1 ;  /* 0x0000000000017941 */ /* 0x000fea0003800200 */
.L_x_1829:
        /* <DEDUP_REMOVED lines=17> */
.L_x_1832:
[----:B------:R-:W-:Y:S05]  /*1990*/  BSYNC.RECONVERGENT B1 ;  /* 0x0000000000017941 */ /* 0x000fea0003800200 */
.L_x_1831:
        /* <DEDUP_REMOVED lines=17> */
.L_x_1834:
[----:B------:R-:W-:Y:S05]  /*1ab0*/  BSYNC.RECONVERGENT B1 ;  /* 0x0000000000017941 */ /* 0x000fea0003800200 */
.L_x_1833:
        /* <DEDUP_REMOVED lines=17> */
.L_x_1836:
[----:B------:R-:W-:Y:S05]  /*1bd0*/  BSYNC.RECONVERGENT B1 ;  /* 0x0000000000017941 */ /* 0x000fea0003800200 */
.L_x_1835:
        /* <DEDUP_REMOVED lines=18> */
.L_x_1811:
        /* <DEDUP_REMOVED lines=41> */
.L_x_1838:
[----:B------:R-:W-:Y:S05]  /*1f90*/  BSYNC.RECONVERGENT B1 ;  /* 0x0000000000017941 */ /* 0x000fea0003800200 */
.L_x_1837:
        /* <DEDUP_REMOVED lines=24> */
.L_x_1840:
[----:B------:R-:W-:Y:S05]  /*2120*/  BSYNC.RECONVERGENT B1 ;  /* 0x0000000000017941 */ /* 0x000fea0003800200 */
.L_x_1839:
        /* <DEDUP_REMOVED lines=24> */
.L_x_1842:
[----:B------:R-:W-:Y:S05]  /*22b0*/  BSYNC.RECONVERGENT B1 ;  /* 0x0000000000017941 */ /* 0x000fea0003800200 */
.L_x_1841:
        /* <DEDUP_REMOVED lines=24> */
.L_x_1844:
[----:B------:R-:W-:Y:S05]  /*2440*/  BSYNC.RECONVERGENT B1 ;  /* 0x0000000000017941 */ /* 0x000fea0003800200 */
.L_x_1843:
        /* <DEDUP_REMOVED lines=24> */
.L_x_1846:
[----:B------:R-:W-:Y:S05]  /*25d0*/  BSYNC.RECONVERGENT B1 ;  /* 0x0000000000017941 */ /* 0x000fea0003800200 */
.L_x_1845:
        /* <DEDUP_REMOVED lines=12> */
.L_x_1848:
[----:B------:R-:W-:Y:S05]  /*26a0*/  BSYNC.RECONVERGENT B1 ;  /* 0x0000000000017941 */ /* 0x000fea0003800200 */
.L_x_1847:
        /* <DEDUP_REMOVED lines=30> */
.L_x_1850:
[----:B------:R-:W-:Y:S05]  /*2890*/  BSYNC.RECONVERGENT B1 ;  /* 0x0000000000017941 */ /* 0x000fea0003800200 */
.L_x_1849:
        /* <DEDUP_REMOVED lines=27> */
.L_x_1852:
[----:B------:R-:W-:Y:S05]  /*2a50*/  BSYNC.RECONVERGENT B1 ;  /* 0x0000000000017941 */ /* 0x000fea0003800200 */
.L_x_1851:
        /* <DEDUP_REMOVED lines=27> */
.L_x_1854:
[----:B------:R-:W-:Y:S05]  /*2c10*/  BSYNC.RECONVERGENT B1 ;  /* 0x0000000000017941 */ /* 0x000fea0003800200 */
.L_x_1853:
        /* <DEDUP_REMOVED lines=27> */
.L_x_1856:
[----:B------:R-:W-:Y:S05]  /*2dd0*/  BSYNC.RECONVERGENT B1 ;  /* 0x0000000000017941 */ /* 0x000fea0003800200 */
.L_x_1855:
        /* <DEDUP_REMOVED lines=27> */
.L_x_1858:
[----:B------:R-:W-:Y:S05]  /*2f90*/  BSYNC.RECONVERGENT B1 ;  /* 0x0000000000017941 */ /* 0x000fea0003800200 */
.L_x_1857:
        /* <DEDUP_REMOVED lines=27> */
.L_x_1860:
[----:B------:R-:W-:Y:S05]  /*3150*/  BSYNC.RECONVERGENT B1 ;  /* 0x0000000000017941 */ /* 0x000fea0003800200 */
.L_x_1859:
        /* <DEDUP_REMOVED lines=28> */
.L_x_1792:
        /* <DEDUP_REMOVED lines=9> */
[----:B------:R-:W-:Y:S01]  /*33b0*/  VIADD R9, R0, 0x100 ;  /* 0x0000010000097836 */ /* 0x000fe20000000000 */
[----:B------:R-:W-:Y:S01]  /*33c0*/  UISETP.GE.U32.AND UP0, UPT, UR4, 0xa00, UPT ;  /* 0x00000a000400788c */ /* 0x000fe2000bf06070 */
[----:B---3--:R-:W-:-:S04]  /*33d0*/  FSETP.GEU.AND P0, PT, R4, R5, PT ;  /* 0x000000050400720b */ /* 0x008fc80003f0e000 */
[----:B------:R-:W-:Y:S01]  /*33e0*/  FSEL R4, R4, R5, P0 ;  /* 0x0000000504047208 */ /* 0x000fe20000000000 */
[----:B------:R-:W-:-:S03]  /*33f0*/  VIADD R5, R0, 0x200 ;  /* 0x0000020000057836 */ /* 0x000fc60000000000 */
[----:B----4-:R-:W-:-:S04]  /*3400*/  FSETP.GEU.AND P2, PT, R4, R7, PT ;  /* 0x000000070400720b */ /* 0x010fc80003f4e000 */
[----:B------:R-:W-:-:S04]  /*3410*/  FSEL R7, R4, R7, P2 ;  /* 0x0000000704077208 */ /* 0x000fc80001000000 */
[----:B-----5:R-:W-:-:S04]  /*3420*/  FSETP.GEU.AND P3, PT, R7, R8, PT ;  /* 0x000000080700720b */ /* 0x020fc80003f6e000 */
[----:B------:R-:W-:Y:S02]  /*3430*/  FSEL R7, R7, R8, P3 ;  /* 0x0000000807077208 */ /* 0x000fe40001800000 */
        /* <DEDUP_REMOVED lines=11> */
[----:B------:R-:W-:Y:S01]  /*34f0*/  @P1 SEL R8, R5, R8, P0 ;  /* 0x0000000805081207 */ /* 0x000fe20000000000 */
[----:B------:R-:W-:Y:S01]  /*3500*/  IMAD.MOV.U32 R5, RZ, RZ, 0x500 ;  /* 0x00000500ff057424 */ /* 0x000fe200078e00ff */
[----:B------:R-:W-:Y:S02]  /*3510*/  @P1 FSEL R6, R7, R6, P0 ;  /* 0x0000000607061208 */ /* 0x000fe40000000000 */
[----:B------:R-:W-:Y:S01]  /*3520*/  @P1 SEL R9, R4, R9, P0 ;  /* 0x0000000904091207 */ /* 0x000fe20000000000 */
[----:B------:R-:W-:Y:S06]  /*3530*/  BRA.U !UP0, `(.L_x_1861) ;  /* 0x0000000508047547 */ /* 0x000fec000b800000 */
[----:B------:R-:W-:Y:S01]  /*3540*/  IMAD.MOV.U32 R10, RZ, RZ, R6 ;  /* 0x000000ffff0a7224 */ /* 0x000fe200078e0006 */
[----:B------:R-:W0:Y:S01]  /*3550*/  LDCU UR4, c[0x0][0x398] ;  /* 0x00007300ff0477ac */ /* 0x000e220008000800 */
[----:B------:R-:W-:Y:S02]  /*3560*/  IMAD.MOV.U32 R21, RZ, RZ, R8 ;  /* 0x000000ffff157224 */ /* 0x000fe400078e0008 */
[----:B------:R-:W-:Y:S01]  /*3570*/  IMAD.MOV.U32 R20, RZ, RZ, R9 ;  /* 0x000000ffff147224 */ /* 0x000fe200078e0009 */
[----:B------:R-:W1:Y:S01]  /*3580*/  LDCU.64 UR6, c[0x0][0x388] ;  /* 0x00007100ff0677ac */ /* 0x000e620008000a00 */
[----:B------:R-:W-:-:S07]  /*3590*/  IMAD.MOV.U32 R7, RZ, RZ, 0x500 ;  /* 0x00000500ff077424 */ /* 0x000fce00078e00ff */
.L_x_1862:
[----:B------:R-:W-:-:S05]  /*35a0*/  IMAD.WIDE.U32 R4, R7, 0x4, R2 ;  /* 0x0000000407047825 */ /* 0x000fca00078e0002 */
[----:B------:R-:W2:Y:S04]  /*35b0*/  LDG.E R11, desc[UR8][R4.64] ;  /* 0x00000008040b7981 */ /* 0x000ea8000c1e1900 */
[----:B------:R-:W3:Y:S04]  /*35c0*/  LDG.E R12, desc[UR8][R4.64+0x400] ;  /* 0x00040008040c7981 */ /* 0x000ee8000c1e1900 */
[----:B------:R-:W4:Y:S04]  /*35d0*/  LDG.E R13, desc[UR8][R4.64+0x800] ;  /* 0x00080008040d7981 */ /* 0x000f28000c1e1900 */
[----:B------:R-:W5:Y:S04]  /*35e0*/  LDG.E R14, desc[UR8][R4.64+0xc00] ;  /* 0x000c0008040e7981 */ /* 0x000f68000c1e1900 */
[----:B------:R0:W5:Y:S01]  /*35f0*/  LDG.E R6, desc[UR8][R4.64+0x1000] ;  /* 0x0010000804067981 */ /* 0x000162000c1e1900 */
[----:B-1----:R-:W-:-:S04]  /*3600*/  IADD3 R18, P0, P1, R0, UR6, R7 ;  /* 0x0000000600127c10 */ /* 0x002fc8000f91e007 */
[----:B------:R-:W-:Y:S02]  /*3610*/  IADD3.X R19, PT, PT, RZ, UR7, RZ, P0, P1 ;  /* 0x00000007ff137c10 */ /* 0x000fe400087e24ff */
[C---:B------:R-:W-:Y:S02]  /*3620*/  IADD3 R17, P3, PT, R18.reuse, 0x100, RZ ;  /* 0x0000010012117810 */ /* 0x040fe40007f7e0ff */
[C---:B------:R-:W-:Y:S02]  /*3630*/  IADD3 R15, P5, PT, R18.reuse, 0x300, RZ ;  /* 0x00000300120f7810 */ /* 0x040fe40007fbe0ff */
[----:B------:R-:W-:Y:S01]  /*3640*/  IADD3 R8, P6, PT, R18, 0x400, RZ ;  /* 0x0000040012087810 */ /* 0x000fe20007fde0ff */
[--C-:B------:R-:W-:Y:S02]  /*3650*/  IMAD.X R16, RZ, RZ, R19.reuse, P3 ;  /* 0x000000ffff107224 */ /* 0x100fe400018e0613 */
[--C-:B0-----:R-:W-:Y:S02]  /*3660*/  IMAD.X R4, RZ, RZ, R19.reuse, P5 ;  /* 0x000000ffff047224 */ /* 0x101fe400028e0613 */
        /* <DEDUP_REMOVED lines=23> */
[----:B-----5:R-:W-:Y:S02]  /*37e0*/  FSETP.GEU.AND P1, PT, R13, R14, PT ;  /* 0x0000000e0d00720b */ /* 0x020fe40003f2e000 */
[----:B------:R-:W-:-:S11]  /*37f0*/  @P2 SEL R5, R16, R5, P0 ;  /* 0x0000000510052207 */ /* 0x000fd60000000000 */
[----:B------:R-:W-:-:S04]  /*3800*/  @P1 ISETP.GE.U32.AND P0, PT, R10, R15, PT ;  /* 0x0000000f0a00120c */ /* 0x000fc80003f06070 */
[----:B------:R-:W-:-:S04]  /*3810*/  @P1 ISETP.GE.AND.EX P0, PT, R5, R4, PT, P0 ;  /* 0x000000040500120c */ /* 0x000fc80003f06300 */
[----:B------:R-:W-:-:S04]  /*3820*/  @P1 FSETP.LT.OR P0, PT, R14, R13, !P0 ;  /* 0x0000000d0e00120b */ /* 0x000fc80004701400 */
[----:B------:R-:W-:Y:S02]  /*3830*/  @P1 FSEL R14, R13, R14, P0 ;  /* 0x0000000e0d0e1208 */ /* 0x000fe40000000000 */
[----:B------:R-:W-:Y:S01]  /*3840*/  @P1 SEL R15, R10, R15, P0 ;  /* 0x0000000f0a0f1207 */ /* 0x000fe20000000000 */
[----:B------:R-:W-:Y:S01]  /*3850*/  VIADD R10, R7, 0xa00 ;  /* 0x00000a00070a7836 */ /* 0x000fe20000000000 */
[----:B------:R-:W-:Y:S02]  /*3860*/  FSETP.GEU.AND P2, PT, R14, R6, PT ;  /* 0x000000060e00720b */ /* 0x000fe40003f4e000 */
[----:B------:R-:W-:Y:S01]  /*3870*/  @P1 SEL R4, R5, R4, P0 ;  /* 0x0000000405041207 */ /* 0x000fe20000000000 */
[----:B------:R-:W-:Y:S01]  /*3880*/  VIADD R5, R7, 0x500 ;  /* 0x0000050007057836 */ /* 0x000fe20000000000 */
[----:B------:R-:W-:-:S03]  /*3890*/  ISETP.GT.AND P1, PT, R10, UR4, PT ;  /* 0x000000040a007c0c */ /* 0x000fc6000bf24270 */
[----:B------:R-:W-:-:S06]  /*38a0*/  IMAD.MOV.U32 R7, RZ, RZ, R5 ;  /* 0x000000ffff077224 */ /* 0x000fcc00078e0005 */
        /* <DEDUP_REMOVED lines=10> */
.L_x_1861:
        /* <DEDUP_REMOVED lines=16> */
[----:B------:R-:W-:Y:S01]  /*3a50*/  LOP3.LUT R10, R4, 0x3, RZ, 0xc0, !PT ;  /* 0x00000003040a7812 */ /* 0x000fe200078ec0ff */
[----:B------:R-:W-:-:S04]  /*3a60*/  IMAD.MOV.U32 R4, RZ, RZ, R0 ;  /* 0x000000ffff047224 */ /* 0x000fc800078e0000 */
[----:B------:R-:W-:Y:S02]  /*3a70*/  IMAD.MOV R10, RZ, RZ, -R10 ;  /* 0x000000ffff0a7224 */ /* 0x000fe400078e0a0a */
[C---:B0-----:R-:W-:Y:S01]  /*3a80*/  IMAD.WIDE.U32 R2, R11.reuse, 0x4, R2 ;  /* 0x000000040b027825 */ /* 0x041fe200078e0002 */
[----:B------:R-:W-:-:S05]  /*3a90*/  IADD3 R11, P0, PT, R11, UR6, RZ ;  /* 0x000000060b0b7c10 */ /* 0x000fca000ff1e0ff */
[----:B------:R-:W-:-:S08]  /*3aa0*/  IMAD.X R12, RZ, RZ, UR7, P0 ;  /* 0x00000007ff0c7e24 */ /* 0x000fd000080e06ff */
.L_x_1869:
[----:B------:R0:W2:Y:S01]  /*3ab0*/  LDG.E R17, desc[UR8][R2.64] ;  /* 0x0000000802117981 */ /* 0x0000a2000c1e1900 */
[----:B------:R-:W-:Y:S01]  /*3ac0*/  VIADD R10, R10, 0x1 ;  /* 0x000000010a0a7836 */ /* 0x000fe20000000000 */
[----:B------:R-:W-:Y:S01]  /*3ad0*/  BSSY.RECONVERGENT B3, `(.L_x_1867) ;  /* 0x0000016000037945 */ /* 0x000fe20003800200 */
[----:B------:R-:W-:Y:S02]  /*3ae0*/  IMAD.MOV.U32 R14, RZ, RZ, R8 ;  /* 0x000000ffff0e7224 */ /* 0x000fe400078e0008 */
[----:B------:R-:W-:Y:S01]  /*3af0*/  IMAD.MOV.U32 R15, RZ, RZ, R9 ;  /* 0x000000ffff0f7224 */ /* 0x000fe200078e0009 */
[----:B------:R-:W-:Y:S01]  /*3b00*/  ISETP.NE.AND P2, PT, R10, RZ, PT ;  /* 0x000000ff0a00720c */ /* 0x000fe20003f45270 */
[----:B------:R-:W-:Y:S02]  /*3b10*/  IMAD.MOV.U32 R16, RZ, RZ, R6 ;  /* 0x000000ffff107224 */ /* 0x000fe400078e0006 */
        /* <DEDUP_REMOVED lines=17> */
.L_x_1868:
[----:B------:R-:W-:Y:S05]  /*3c30*/  BSYNC.RECONVERGENT B3 ;  /* 0x0000000000037941 */ /* 0x000fea0003800200 */
.L_x_1867:
[----:B------:R-:W-:Y:S01]  /*3c40*/  IADD3 R11, P0, PT, R11, 0x100, RZ ;  /* 0x000001000b0b7810 */ /* 0x000fe20007f1e0ff */
[----:B------:R-:W-:Y:S02]  /*3c50*/  VIADD R4, R4, 0x100 ;  /* 0x0000010004047836 */ /* 0x000fe40000000000 */
[----:B------:R-:W-:Y:S02]  /*3c60*/  IMAD.X R3, RZ, RZ, R3, P3 ;  /* 0x000000ffff037224 */ /* 0x000fe400018e0603 */
[----:B------:R-:W-:Y:S01]  /*3c70*/  IMAD.X R12, RZ, RZ, R12, P0 ;  /* 0x000000ffff0c7224 */ /* 0x000fe200000e060c */
[----:B------:R-:W-:Y:S07]  /*3c80*/  @P2 BRA `(.L_x_1869) ;  /* 0xfffffffc00882947 */ /* 0x000fee000383ffff */
.L_x_1866:
[----:B------:R-:W-:Y:S05]  /*3c90*/  BSYNC.RECONVERGENT B2 ;  /* 0x0000000000027941 */ /* 0x000fea0003800200 */
.L_x_1865:
[----:B------:R-:W-:-:S13]  /*3ca0*/  ISETP.GE.U32.AND P0, PT, R13, 0x300, PT ;  /* 0x000003000d00780c */ /* 0x000fda0003f06070 */
[----:B------:R-:W-:Y:S05]  /*3cb0*/  @!P0 BRA `(.L_x_1864) ;  /* 0x0000000400bc8947 */ /* 0x000fea0003800000 */
[----:B------:R-:W0:Y:S01]  /*3cc0*/  LDCU.128 UR12, c[0x0][0x380] ;  /* 0x00007000ff0c77ac */ /* 0x000e220008000c00 */
[----:B------:R-:W1:Y:S01]  /*3cd0*/  LDC.64 R14, c[0x0][0x380] ;  /* 0x0000e000ff0e7b82 */ /* 0x000e620000000a00 */
[C---:B------:R-:W-:Y:S01]  /*3ce0*/  IADD3 R12, P1, PT, R4.reuse, R5, RZ ;  /* 0x00000005040c7210 */ /* 0x040fe20007f3e0ff */
[C---:B------:R-:W-:Y:S02]  /*3cf0*/  IMAD.IADD R10, R4.reuse, 0x1, R5 ;  /* 0x00000001040a7824 */ /* 0x040fe400078e0205 */
[----:B------:R-:W-:Y:S02]  /*3d00*/  VIADD R13, R4, 0x200 ;  /* 0x00000200040d7836 */ /* 0x000fe40000000000 */
[----:B------:R-:W-:Y:S02]  /*3d10*/  IMAD.X R5, RZ, RZ, RZ, P1 ;  /* 0x000000ffff057224 */ /* 0x000fe400008e06ff */
[----:B------:R-:W2:Y:S01]  /*3d20*/  LDC.64 R2, c[0x0][0x388] ;  /* 0x0000e200ff027b82 */ /* 0x000ea20000000a00 */
[----:B0-----:R-:W-:-:S02]  /*3d30*/  LEA R17, P2, R12, UR12, 0x2 ;  /* 0x0000000c0c117c11 */ /* 0x001fc4000f8410ff */
[----:B------:R-:W-:Y:S02]  /*3d40*/  IADD3 R11, P0, PT, R10, UR14, RZ ;  /* 0x0000000e0a0b7c10 */ /* 0x000fe4000ff1e0ff */
[----:B------:R-:W-:Y:S02]  /*3d50*/  IADD3 R17, P1, PT, R17, 0xc00, RZ ;  /* 0x00000c0011117810 */ /* 0x000fe40007f3e0ff */
[----:B------:R-:W-:Y:S01]  /*3d60*/  LEA.HI.X R5, R12, UR13, R5, 0x2, P2 ;  /* 0x0000000d0c057c11 */ /* 0x000fe200090f1405 */
[----:B-1----:R-:W-:-:S04]  /*3d70*/  IMAD.WIDE.U32 R14, R10, 0x4, R14 ;  /* 0x000000040a0e7825 */ /* 0x002fc800078e000e */
[----:B------:R-:W-:Y:S02]  /*3d80*/  IMAD.X R12, RZ, RZ, UR15, P0 ;  /* 0x0000000fff0c7e24 */ /* 0x000fe400080e06ff */
[----:B------:R-:W-:-:S07]  /*3d90*/  IMAD.X R5, RZ, RZ, R5, P1 ;  /* 0x000000ffff057224 */ /* 0x000fce00008e0605 */
.L_x_1878:
[----:B------:R-:W3:Y:S01]  /*3da0*/  LDG.E R23, desc[UR8][R14.64] ;  /* 0x000000080e177981 */ /* 0x000ee2000c1e1900 */
[----:B------:R-:W-:-:S05]  /*3db0*/  IMAD.MOV.U32 R4, RZ, RZ, R17 ;  /* 0x000000ffff047224 */ /* 0x000fca00078e0011 */
[----:B------:R0:W5:Y:S04]  /*3dc0*/  LDG.E R25, desc[UR8][R4.64+-0x800] ;  /* 0xfff8000804197981 */ /* 0x000168000c1e1900 */
[----:B------:R0:W5:Y:S04]  /*3dd0*/  LDG.E R16, desc[UR8][R4.64+-0x400] ;  /* 0xfffc000804107981 */ /* 0x000168000c1e1900 */
[----:B------:R0:W5:Y:S01]  /*3de0*/  LDG.E R17, desc[UR8][R4.64] ;  /* 0x0000000804117981 */ /* 0x000162000c1e1900 */
[----:B------:R-:W-:Y:S01]  /*3df0*/  BSSY.RECONVERGENT B2, `(.L_x_1870) ;  /* 0x0000012000027945 */ /* 0x000fe20003800200 */
[----:B------:R-:W-:-:S02]  /*3e00*/  IMAD.MOV.U32 R20, RZ, RZ, R11 ;  /* 0x000000ffff147224 */ /* 0x000fc400078e000b */
[----:B------:R-:W-:Y:S02]  /*3e10*/  IMAD.MOV.U32 R21, RZ, RZ, R12 ;  /* 0x000000ffff157224 */ /* 0x000fe400078e000c */
[----:B------:R-:W-:Y:S01]  /*3e20*/  VIADD R19, R10, 0x100 ;  /* 0x000001000a137836 */ /* 0x000fe20000000000 */
[----:B---3--:R-:W-:Y:S01]  /*3e30*/  FSETP.GEU.AND P0, PT, R6, R23, PT ;  /* 0x000000170600720b */ /* 0x008fe20003f0e000 */
        /* <DEDUP_REMOVED lines=13> */
.L_x_1871:
[----:B------:R-:W-:Y:S05]  /*3f10*/  BSYNC.RECONVERGENT B2 ;  /* 0x0000000000027941 */ /* 0x000fea0003800200 */
.L_x_1870:
[----:B-----5:R-:W-:Y:S01]  /*3f20*/  FSETP.GEU.AND P0, PT, R18, R25, PT ;  /* 0x000000191200720b */ /* 0x020fe20003f0e000 */
[----:B------:R-:W-:Y:S01]  /*3f30*/  BSSY.RECONVERGENT B2, `(.L_x_1872) ;  /* 0x0000013000027945 */ /* 0x000fe20003800200 */
[----:B--2---:R-:W-:Y:S01]  /*3f40*/  IADD3 R23, P1, PT, R19, R2, RZ ;  /* 0x0000000213177210 */ /* 0x004fe20007f3e0ff */
        /* <DEDUP_REMOVED lines=17> */
.L_x_1873:
[----:B------:R-:W-:Y:S05]  /*4060*/  BSYNC.RECONVERGENT B2 ;  /* 0x0000000000027941 */ /* 0x000fea0003800200 */
.L_x_1872:
        /* <DEDUP_REMOVED lines=21> */
.L_x_1875:
[----:B------:R-:W-:Y:S05]  /*41c0*/  BSYNC.RECONVERGENT B2 ;  /* 0x0000000000027941 */ /* 0x000fea0003800200 */
.L_x_1874:
[----:B------:R-:W-:Y:S01]  /*41d0*/  FSETP.GEU.AND P0, PT, R18, R17, PT ;  /* 0x000000111200720b */ /* 0x000fe20003f0e000 */
[----:B------:R-:W-:Y:S01]  /*41e0*/  IMAD.X R21, RZ, RZ, R3, P2 ;  /* 0x000000ffff157224 */ /* 0x000fe200010e0603 */
[----:B------:R-:W-:Y:S01]  /*41f0*/  BSSY.RECONVERGENT B2, `(.L_x_1876) ;  /* 0x0000010000027945 */ /* 0x000fe20003800200 */
        /* <DEDUP_REMOVED lines=15> */
.L_x_1877:
[----:B------:R-:W-:Y:S05]  /*42f0*/  BSYNC.RECONVERGENT B2 ;  /* 0x0000000000027941 */ /* 0x000fea0003800200 */
.L_x_1876:
[C---:B------:R-:W-:Y:S01]  /*4300*/  VIADD R16, R13.reuse, 0x200 ;  /* 0x000002000d107836 */ /* 0x040fe20000000000 */
        /* <DEDUP_REMOVED lines=10> */
.L_x_1864:
[----:B------:R-:W-:Y:S05]  /*43b0*/  BSYNC.RECONVERGENT B1 ;  /* 0x0000000000017941 */ /* 0x000fea0003800200 */
.L_x_1863:
        /* <DEDUP_REMOVED lines=31> */
.L_x_1880:
[----:B------:R-:W-:Y:S05]  /*45b0*/  BSYNC.RECONVERGENT B1 ;  /* 0x0000000000017941 */ /* 0x000fea0003800200 */
.L_x_1879:
        /* <DEDUP_REMOVED lines=24> */
.L_x_1882:
[----:B------:R-:W-:Y:S05]  /*4740*/  BSYNC.RECONVERGENT B1 ;  /* 0x0000000000017941 */ /* 0x000fea0003800200 */
.L_x_1881:
[----:B------:R4:W3:Y:S01]  /*4750*/  SHFL.DOWN PT, R8, R3, 0x4, 0x1f ;  /* 0x08801f0003087f89 */ /* 0x0008e200000e0000 */
[----:B------:R-:W-:Y:S01]  /*4760*/  BSSY.RECONVERGENT B1, `(.L_x_1883) ;  /* 0x0000017000017945 */ /* 0x000fe20003800200 */
[----:B0-----:R-:W-:Y:S02]  /*4770*/  IMAD.MOV.U32 R2, RZ, RZ, R3 ;  /* 0x000000ffff027224 */ /* 0x001fe400078e0003 */
[----:B-1----:R4:W0:Y:S01]  /*4780*/  SHFL.DOWN PT, R9, R4, 0x4, 0x1f ;  /* 0x08801f0004097f89 */ /* 0x00282200000e0000 */
[----:B--2---:R-:W-:Y:S02]  /*4790*/  IMAD.MOV.U32 R6, RZ, RZ, R4 ;  /* 0x000000ffff067224 */ /* 0x004fe400078e0004 */
[----:B------:R-:W-:Y:S01]  /*47a0*/  IMAD.MOV.U32 R7, RZ, RZ, R5 ;  /* 0x000000ffff077224 */ /* 0x000fe200078e0005 */
[----:B------:R4:W1:Y:S01]  /*47b0*/  SHFL.DOWN PT, R10, R5, 0x4, 0x1f ;  /* 0x08801f00050a7f89 */ /* 0x00086200000e0000 */
[----:B------:R-:W-:Y:S05]  /*47c0*/  @P5 BRA `(.L_x_1884) ;  /* 0x0000000000405947 */ /* 0x000fea0003800000 */
[----:B---3--:R-:W-:Y:S01]  /*47d0*/  FSETP.GEU.AND P0, PT, R3, R8, PT ;  /* 0x000000080300720b */ /* 0x008fe20003f0e000 */
        /* <DEDUP_REMOVED lines=15> */
.L_x_1884:
[----:B------:R-:W-:Y:S05]  /*48d0*/  BSYNC.RECONVERGENT B1 ;  /* 0x0000000000017941 */ /* 0x000fea0003800200 */
.L_x_1883:
        /* <DEDUP_REMOVED lines=24> */
.L_x_1886:
[----:B------:R-:W-:Y:S05]  /*4a60*/  BSYNC.RECONVERGENT B1 ;  /* 0x0000000000017941 */ /* 0x000fea0003800200 */
.L_x_1885:
[----:B0-----:R0:W0:Y:S01]  /*4a70*/  SHFL.DOWN PT, R2, R3, 0x10, 0x1f ;  /* 0x0a001f0003027f89 */ /* 0x00102200000e0000 */
[----:B------:R-:W-:Y:S01]  /*4a80*/  BSSY.RECONVERGENT B1, `(.L_x_1887) ;  /* 0x0000017000017945 */ /* 0x000fe20003800200 */
[----:B----4-:R-:W-:Y:S02]  /*4a90*/  IMAD.MOV.U32 R8, RZ, RZ, R3 ;  /* 0x000000ffff087224 */ /* 0x010fe400078e0003 */
[----:B--2---:R2:W4:Y:S01]  /*4aa0*/  SHFL.DOWN PT, R9, R4, 0x10, 0x1f ;  /* 0x0a001f0004097f89 */ /* 0x00452200000e0000 */
[----:B------:R-:W-:Y:S02]  /*4ab0*/  IMAD.MOV.U32 R7, RZ, RZ, R4 ;  /* 0x000000ffff077224 */ /* 0x000fe400078e0004 */
[----:B------:R-:W-:Y:S01]  /*4ac0*/  IMAD.MOV.U32 R6, RZ, RZ, R5 ;  /* 0x000000ffff067224 */ /* 0x000fe200078e0005 */
[----:B-1----:R2:W1:Y:S01]  /*4ad0*/  SHFL.DOWN PT, R10, R5, 0x10, 0x1f ;  /* 0x0a001f00050a7f89 */ /* 0x00246200000e0000 */
[----:B------:R-:W-:Y:S05]  /*4ae0*/  @P3 BRA `(.L_x_1888) ;  /* 0x0000000000403947 */ /* 0x000fea0003800000 */
[----:B0-----:R-:W-:Y:S01]  /*4af0*/  FSETP.GEU.AND P0, PT, R3, R2, PT ;  /* 0x000000020300720b */ /* 0x001fe20003f0e000 */
[----:B------:R-:W-:Y:S02]  /*4b00*/  IMAD.MOV.U32 R8, RZ, RZ, R2 ;  /* 0x000000ffff087224 */ /* 0x000fe400078e0002 */
[----:B----4-:R-:W-:Y:S02]  /*4b10*/  IMAD.MOV.U32 R7, RZ, RZ, R9 ;  /* 0x000000ffff077224 */ /* 0x010fe400078e0009 */
        /* <DEDUP_REMOVED lines=13> */
.L_x_1888:
[----:B------:R-:W-:Y:S05]  /*4bf0*/  BSYNC.RECONVERGENT B1 ;  /* 0x0000000000017941 */ /* 0x000fea0003800200 */
.L_x_1887:
        /* <DEDUP_REMOVED lines=12> */
.L_x_1890:
[----:B------:R-:W-:Y:S05]  /*4cc0*/  BSYNC.RECONVERGENT B1 ;  /* 0x0000000000017941 */ /* 0x000fea0003800200 */
.L_x_1889:
[----:B------:R-:W-:Y:S01]  /*4cd0*/  BAR.SYNC.DEFER_BLOCKING 0x0 ;  /* 0x0000000000007b1d */ /* 0x000fe20000010000 */
[----:B------:R-:W-:-:S13]  /*4ce0*/  ISETP.NE.AND P1, PT, R0, RZ, PT ;  /* 0x000000ff0000720c */ /* 0x000fda0003f25270 */
[----:B------:R-:W-:Y:S05]  /*4cf0*/  @P1 BRA `(.L_x_1824) ;  /* 0x0000000800341947 */ /* 0x000fea0003800000 */
[----:B0-----:R-:W0:Y:S01]  /*4d00*/  S2R R3, SR_CgaCtaId ;  /* 0x0000000000037919 */ /* 0x001e220000008800 */
[----:B------:R-:W-:Y:S01]  /*4d10*/  MOV R0, 0x400 ;  /* 0x0000040000007802 */ /* 0x000fe20000000f00 */
[----:B------:R-:W-:Y:S03]  /*4d20*/  BSSY.RECONVERGENT B1, `(.L_x_1891) ;  /* 0x0000016000017945 */ /* 0x000fe60003800200 */
[----:B0-----:R-:W-:-:S05]  /*4d30*/  LEA R24, R3, R0, 0x18 ;  /* 0x0000000003187211 */ /* 0x001fca00078ec0ff */
[----:B------:R-:W0:Y:S04]  /*4d40*/  LDS R3, [R24+0x18] ;  /* 0x0000180018037984 */ /* 0x000e280000000800 */
[----:B--2---:R-:W2:Y:S04]  /*4d50*/  LDS.64 R4, [R24+0x20] ;  /* 0x0000200018047984 */ /* 0x004ea80000000a00 */
[----:B------:R0:W1:Y:S04]  /*4d60*/  LDS R18, [R24+0x28] ;  /* 0x0000280018127984 */ /* 0x0000680000000800 */
[----:B------:R0:W1:Y:S02]  /*4d70*/  LDS R16, [R24+0x38] ;  /* 0x0000380018107984 */ /* 0x0000640000000800 */
[----:B0-----:R-:W-:Y:S01]  /*4d80*/  FSETP.GEU.AND P0, PT, R8, R3, PT ;  /* 0x000000030800720b */ /* 0x001fe20003f0e000 */
[----:B------:R-:W-:-:S02]  /*4d90*/  IMAD.MOV.U32 R19, RZ, RZ, R3 ;  /* 0x000000ffff137224 */ /* 0x000fc400078e0003 */
[----:B--2---:R-:W-:Y:S02]  /*4da0*/  IMAD.MOV.U32 R21, RZ, RZ, R4 ;  /* 0x000000ffff157224 */ /* 0x004fe400078e0004 */
[----:B------:R-:W-:-:S08]  /*4db0*/  IMAD.MOV.U32 R20, RZ, RZ, R5 ;  /* 0x000000ffff147224 */ /* 0x000fd000078e0005 */
[----:B-1----:R-:W-:Y:S05]  /*4dc0*/  @!P0 BRA `(.L_x_1892) ;  /* 0x00000000002c8947 */ /* 0x002fea0003800000 */
        /* <DEDUP_REMOVED lines=11> */
.L_x_1892:
[----:B------:R-:W-:Y:S05]  /*4e80*/  BSYNC.RECONVERGENT B1 ;  /* 0x0000000000017941 */ /* 0x000fea0003800200 */
.L_x_1891:
        /* <DEDUP_REMOVED lines=8> */
[----:B------:R0:W1:Y:S04]  /*4f10*/  LDS.64 R6, [R24+0x40] ;  /* 0x0000400018067984 */ /* 0x0000680000000a00 */
[----:B----4-:R4:W1:Y:S04]  /*4f20*/  LDS.64 R8, [R24+0x50] ;  /* 0x0000500018087984 */ /* 0x0108680000000a00 */
[----:B---3--:R4:W3:Y:S04]  /*4f30*/  LDS.64 R10, [R24+0x60] ;  /* 0x00006000180a7984 */ /* 0x0088e80000000a00 */
        /* <DEDUP_REMOVED lines=16> */
.L_x_1894:
[----:B------:R-:W-:Y:S05]  /*5040*/  BSYNC.RECONVERGENT B1 ;  /* 0x0000000000017941 */ /* 0x000fea0003800200 */
.L_x_1893:
        /* <DEDUP_REMOVED lines=17> */
.L_x_1896:
[----:B------:R-:W-:Y:S05]  /*5160*/  BSYNC.RECONVERGENT B1 ;  /* 0x0000000000017941 */ /* 0x000fea0003800200 */
.L_x_1895:
        /* <DEDUP_REMOVED lines=17> */
.L_x_1898:
[----:B------:R-:W-:Y:S05]  /*5280*/  BSYNC.RECONVERGENT B1 ;  /* 0x0000000000017941 */ /* 0x000fea0003800200 */
.L_x_1897:
[----:B------:R-:W-:Y:S01]  /*5290*/  FSETP.GEU.AND P0, PT, R6, R15, PT ;  /* 0x0000000f0600720b */ /* 0x000fe20003f0e000 */
[----:B------:R-:W-:Y:S01]  /*52a0*/  BSSY.RECONVERGENT B1, `(.L_x_1899) ;  /* 0x0000010000017945 */ /* 0x000fe20003800200 */
[----:B------:R-:W-:Y:S02]  /*52b0*/  IMAD.MOV.U32 R5, RZ, RZ, R15 ;  /* 0x000000ffff057224 */ /* 0x000fe400078e000f */
[----:B---3--:R-:W-:Y:S02]  /*52c0*/  IMAD.MOV.U32 R7, RZ, RZ, R10 ;  /* 0x000000ffff077224 */ /* 0x008fe400078e000a */
        /* <DEDUP_REMOVED lines=13> */
.L_x_1900:
[----:B------:R-:W-:Y:S05]  /*53a0*/  BSYNC.RECONVERGENT B1 ;  /* 0x0000000000017941 */ /* 0x000fea0003800200 */
.L_x_1899:
        /* <DEDUP_REMOVED lines=17> */
.L_x_1902:
[----:B------:R-:W-:Y:S05]  /*54c0*/  BSYNC.RECONVERGENT B1 ;  /* 0x0000000000017941 */ /* 0x000fea0003800200 */
.L_x_1901:
        /* <DEDUP_REMOVED lines=16> */
.L_x_1824:
[----:B------:R-:W-:Y:S05]  /*55d0*/  BSYNC.RECONVERGENT B0 ;  /* 0x0000000000007941 */ /* 0x000fea0003800200 */
.L_x_1791:
[----:B------:R-:W-:Y:S05]  /*55e0*/  @P1 EXIT ;  /* 0x000000000000194d */ /* 0x000fea0003800000 */
[----:B0-234-:R-:W0:Y:S01]  /*55f0*/  LDC.64 R2, c[0x0][0x390] ;  /* 0x0000e400ff027b82 */ /* 0x01de220000000a00 */
[----:B------:R-:W-:-:S04]  /*5600*/  LOP3.LUT R7, R7, R6, RZ, 0x3c, !PT ;  /* 0x0000000607077212 */ /* 0x000fc800078e3cff */
[----:B------:R-:W-:-:S04]  /*5610*/  LOP3.LUT R6, R7, R6, RZ, 0x3c, !PT ;  /* 0x0000000607067212 */ /* 0x000fc800078e3cff */
[----:B------:R-:W-:-:S05]  /*5620*/  LOP3.LUT R7, R7, R6, RZ, 0x3c, !PT ;  /* 0x0000000607077212 */ /* 0x000fca00078e3cff */
[----:B0-----:R-:W-:Y:S04]  /*5630*/  STG.E.64 desc[UR8][R2.64+0x8], R6 ;  /* 0x0000080602007986 */ /* 0x001fe8000c101b08 */
[----:B------:R-:W-:Y:S01]  /*5640*/  STG.E desc[UR8][R2.64], R8 ;  /* 0x0000000802007986 */ /* 0x000fe2000c101908 */
[----:B------:R-:W-:Y:S05]  /*5650*/  EXIT ;  /* 0x000000000000794d */ /* 0x000fea0003800000 */
.L_x_1903:
        /* <DEDUP_REMOVED lines=10> */
.L_x_1959:


//--------------------- .text._Z14exclusive_scanPjS_mmm --------------------------
	.section	.text._Z14exclusive_scanPjS_mmm,"ax",@progbits
	.align	128
        .global         _Z14exclusive_scanPjS_mmm
        .type           _Z14exclusive_scanPjS_mmm,@function
        .size           _Z14exclusive_scanPjS_mmm,(.L_x_1960 - _Z14exclusive_scanPjS_mmm)
        .other          _Z14exclusive_scanPjS_mmm,@"STO_CUDA_ENTRY STV_DEFAULT"
_Z14exclusive_scanPjS_mmm:
.text._Z14exclusive_scanPjS_mmm:
[----:B------:R-:W-:Y:S01]  /*0000*/  LDC R1, c[0x0][0x37c] ;  /* 0x0000df00ff017b82 */ /* 0x000fe20000000800 */
[----:B------:R-:W0:Y:S07]  /*0010*/  S2R R5, SR_TID.Y ;  /* 0x0000000000057919 */ /* 0x000e2e0000002200 */
[----:B------:R-:W1:Y:S01]  /*0020*/  LDC.64 R2, c[0x0][0x380] ;  /* 0x0000e000ff027b82 */ /* 0x000e620000000a00 */
[----:B------:R-:W0:Y:S01]  /*0030*/  LDCU UR4, c[0x0][0x360] ;  /* 0x00006c00ff0477ac */ /* 0x000e220008000800 */
[----:B------:R-:W0:Y:S01]  /*0040*/  S2R R0, SR_TID.X ;  /* 0x0000000000007919 */ /* 0x000e220000002100 */
[----:B------:R-:W2:Y:S05]  /*0050*/  LDCU.64 UR8, c[0x0][0x358] ;  /* 0x00006b00ff0877ac */ /* 0x000eaa0008000a00 */
[----:B------:R-:W3:Y:S01]  /*0060*/  S2UR UR5, SR_CgaCtaId ;  /* 0x00000000000579c3 */ /* 0x000ee20000008800 */
[----:B------:R-:W4:Y:S01]  /*0070*/  LDCU.64 UR6, c[0x0][0x390] ;  /* 0x00007200ff0677ac */ /* 0x000f220008000a00 */
[----:B0-----:R-:W-:-:S04]  /*0080*/  IMAD R5, R5, UR4, R0 ;  /* 0x0000000405057c24 */ /* 0x001fc8000f8e0200 */
[----:B-1----:R-:W-:-:S06]  /*0090*/  IMAD.WIDE.U32 R2, R5, 0x4, R2 ;  /* 0x0000000405027825 */ /* 0x002fcc00078e0002 */
[----:B--2---:R-:W2:Y:S01]  /*00a0*/  LDG.E R2, desc[UR8][R2.64] ;  /* 0x0000000802027981 */ /* 0x004ea2000c1e1900 */
[----:B------:R-:W-:Y:S01]  /*00b0*/  ISETP.NE.AND P1, PT, R5, RZ, PT ;  /* 0x000000ff0500720c */ /* 0x000fe20003f25270 */
[----:B------:R-:W-:Y:S01]  /*00c0*/  UMOV UR4, 0x400 ;  /* 0x0000040000047882 */ /* 0x000fe20000000000 */
[----:B------:R-:W-:Y:S01]  /*00d0*/  IMAD.MOV.U32 R0, RZ, RZ, 0x1 ;  /* 0x00000001ff007424 */ /* 0x000fe200078e00ff */
[----:B---3--:R-:W-:Y:S02]  /*00e0*/  ULEA UR4, UR5, UR4, 0x18 ;  /* 0x0000000405047291 */ /* 0x008fe4000f8ec0ff */
[----:B----4-:R-:W-:-:S04]  /*00f0*/  USHF.R.U64 UR5, UR6, 0x1, UR7 ;  /* 0x0000000106057899 */ /* 0x010fc80008001207 */
[----:B------:R-:W-:Y:S01]  /*0100*/  LEA R7, R5, UR4, 0x2 ;  /* 0x0000000405077c11 */ /* 0x000fe2000f8e10ff */
[----:B------:R-:W-:-:S03]  /*0110*/  UISETP.NE.AND UP0, UPT, UR5, URZ, UPT ;  /* 0x000000ff0500728c */ /* 0x000fc6000bf05270 */
[----:B------:R-:W0:Y:S01]  /*0120*/  @!P1 LDC R6, c[0x0][0x390] ;  /* 0x0000e400ff069b82 */ /* 0x000e220000000800 */
[----:B--2---:R1:W-:Y:S05]  /*0130*/  STS [R7], R2 ;  /* 0x0000000207007388 */ /* 0x0043ea0000000800 */
[----:B0-----:R-:W-:Y:S05]  /*0140*/  BRA.U !UP0, `(.L_x_1904) ;  /* 0x0000000108407547 */ /* 0x001fea000b800000 */
[----:B------:R-:W-:Y:S01]  /*0150*/  LEA R3, R5, 0x1, 0x1 ;  /* 0x0000000105037811 */ /* 0x000fe200078e08ff */
[----:B------:R-:W-:-:S07]  /*0160*/  IMAD.MOV.U32 R0, RZ, RZ, 0x1 ;  /* 0x00000001ff007424 */ /* 0x000fce00078e00ff */
.L_x_1905:
[----:B------:R-:W-:Y:S01]  /*0170*/  BAR.SYNC.DEFER_BLOCKING 0x0 ;  /* 0x0000000000007b1d */ /* 0x000fe20000010000 */
[----:B------:R-:W-:Y:S01]  /*0180*/  ISETP.GE.U32.AND P0, PT, R5, UR5, PT ;  /* 0x0000000505007c0c */ /* 0x000fe2000bf06070 */
[----:B------:R-:W-:Y:S02]  /*0190*/  UISETP.GT.U32.AND UP0, UPT, UR5, 0x1, UPT ;  /* 0x000000010500788c */ /* 0x000fe4000bf04070 */
[----:B------:R-:W-:-:S07]  /*01a0*/  USHF.R.U32.HI UR6, URZ, 0x1, UR5 ;  /* 0x00000001ff067899 */ /* 0x000fce0008011605 */
[----:B------:R-:W-:-:S03]  /*01b0*/  UMOV UR5, UR6 ;  /* 0x0000000600057c82 */ /* 0x000fc60008000000 */
[----:B01----:R-:W-:-:S05]  /*01c0*/  @!P0 IMAD R2, R3, R0, RZ ;  /* 0x0000000003028224 */ /* 0x003fca00078e02ff */
[----:B------:R-:W-:-:S05]  /*01d0*/  @!P0 LEA R9, R2, UR4, 0x2 ;  /* 0x0000000402098c11 */ /* 0x000fca000f8e10ff */
[C---:B------:R-:W-:Y:S02]  /*01e0*/  @!P0 IMAD R2, R0.reuse, 0x4, R9 ;  /* 0x0000000400028824 */ /* 0x040fe400078e0209 */
[----:B------:R-:W-:Y:S01]  /*01f0*/  @!P0 LDS R9, [R9+-0x4] ;  /* 0xfffffc0009098984 */ /* 0x000fe20000000800 */
[----:B------:R-:W-:-:S03]  /*0200*/  IMAD.SHL.U32 R0, R0, 0x2, RZ ;  /* 0x0000000200007824 */ /* 0x000fc600078e00ff */
[----:B------:R-:W0:Y:S02]  /*0210*/  @!P0 LDS R4, [R2+-0x4] ;  /* 0xfffffc0002048984 */ /* 0x000e240000000800 */
[----:B0-----:R-:W-:-:S05]  /*0220*/  @!P0 IADD3 R11, PT, PT, R9, R4, RZ ;  /* 0x00000004090b8210 */ /* 0x001fca0007ffe0ff */
[----:B------:R0:W-:Y:S01]  /*0230*/  @!P0 STS [R2+-0x4], R11 ;  /* 0xfffffc0b02008388 */ /* 0x0001e20000000800 */
[----:B------:R-:W-:Y:S05]  /*0240*/  BRA.U UP0, `(.L_x_1905) ;  /* 0xfffffffd00c87547 */ /* 0x000fea000b83ffff */
.L_x_1904:
[----:B------:R-:W2:Y:S01]  /*0250*/  LDCU.64 UR6, c[0x0][0x390] ;  /* 0x00007200ff0677ac */ /* 0x000ea20008000a00 */
[----:B01----:R-:W-:-:S05]  /*0260*/  @!P1 LEA R2, R6, UR4, 0x2 ;  /* 0x0000000406029c11 */ /* 0x003fca000f8e10ff */
[----:B------:R0:W-:Y:S01]  /*0270*/  @!P1 STS [R2+-0x4], RZ ;  /* 0xfffffcff02009388 */ /* 0x0001e20000000800 */
[----:B--2---:R-:W-:-:S04]  /*0280*/  UISETP.GE.U32.AND UP0, UPT, UR6, 0x2, UPT ;  /* 0x000000020600788c */ /* 0x004fc8000bf06070 */
[----:B------:R-:W-:-:S09]  /*0290*/  UISETP.GE.U32.AND.EX UP0, UPT, UR7, URZ, UPT, UP0 ;  /* 0x000000ff0700728c */ /* 0x000fd2000bf06100 */
[----:B0-----:R-:W-:Y:S05]  /*02a0*/  BRA.U !UP0, `(.L_x_1906) ;  /* 0x00000001084c7547 */ /* 0x001fea000b800000 */
[----:B------:R-:W-:Y:S01]  /*02b0*/  LEA R11, R5, 0x1, 0x1 ;  /* 0x00000001050b7811 */ /* 0x000fe200078e08ff */
[----:B------:R-:W0:Y:S01]  /*02c0*/  LDCU.64 UR10, c[0x0][0x390] ;  /* 0x00007200ff0a77ac */ /* 0x000e220008000a00 */
[----:B------:R-:W-:-:S05]  /*02d0*/  UMOV UR5, 0x1 ;  /* 0x0000000100057882 */ /* 0x000fca0000000000 */
.L_x_1907:
[----:B------:R-:W-:Y:S01]  /*02e0*/  BAR.SYNC.DEFER_BLOCKING 0x0 ;  /* 0x0000000000007b1d */ /* 0x000fe20000010000 */
[----:B------:R-:W-:Y:S01]  /*02f0*/  ISETP.GE.AND P0, PT, R5, UR5, PT ;  /* 0x0000000505007c0c */ /* 0x000fe2000bf06270 */
[----:B------:R-:W-:Y:S01]  /*0300*/  USHF.L.U32 UR5, UR5, 0x1, URZ ;  /* 0x0000000105057899 */ /* 0x000fe200080006ff */
[----:B------:R-:W-:-:S03]  /*0310*/  SHF.R.U32.HI R0, RZ, 0x1, R0 ;  /* 0x00000001ff007819 */ /* 0x000fc60000011600 */
[----:B------:R-:W-:Y:S02]  /*0320*/  USHF.R.S32.HI UR6, URZ, 0x1f, UR5 ;  /* 0x0000001fff067899 */ /* 0x000fe40008011405 */
[----:B0-----:R-:W-:-:S04]  /*0330*/  UISETP.GE.U32.AND UP0, UPT, UR5, UR10, UPT ;  /* 0x0000000a0500728c */ /* 0x001fc8000bf06070 */
[----:B------:R-:W-:Y:S02]  /*0340*/  UISETP.GE.U32.AND.EX UP0, UPT, UR6, UR11, UPT, UP0 ;  /* 0x0000000b0600728c */ /* 0x000fe4000bf06100 */
[----:B------:R-:W-:-:S05]  /*0350*/  @!P0 IMAD R2, R0, R11, RZ ;  /* 0x0000000b00028224 */ /* 0x000fca00078e02ff */
[----:B-1----:R-:W-:-:S05]  /*0360*/  @!P0 LEA R3, R2, UR4, 0x2 ;  /* 0x0000000402038c11 */ /* 0x002fca000f8e10ff */
[----:B------:R-:W-:Y:S01]  /*0370*/  @!P0 IMAD R4, R0, 0x4, R3 ;  /* 0x0000000400048824 */ /* 0x000fe200078e0203 */
[----:B------:R-:W-:Y:S04]  /*0380*/  @!P0 LDS R2, [R3+-0x4] ;  /* 0xfffffc0003028984 */ /* 0x000fe80000000800 */
[----:B------:R-:W0:Y:S02]  /*0390*/  @!P0 LDS R6, [R4+-0x4] ;  /* 0xfffffc0004068984 */ /* 0x000e240000000800 */
[----:B0-----:R-:W-:Y:S02]  /*03a0*/  @!P0 IADD3 R9, PT, PT, R2, R6, RZ ;  /* 0x0000000602098210 */ /* 0x001fe40007ffe0ff */
[----:B------:R1:W-:Y:S04]  /*03b0*/  @!P0 STS [R3+-0x4], R6 ;  /* 0xfffffc0603008388 */ /* 0x0003e80000000800 */
[----:B------:R1:W-:Y:S01]  /*03c0*/  @!P0 STS [R4+-0x4], R9 ;  /* 0xfffffc0904008388 */ /* 0x0003e20000000800 */
[----:B------:R-:W-:Y:S05]  /*03d0*/  BRA.U !UP0, `(.L_x_1907) ;  /* 0xfffffffd08c07547 */ /* 0x000fea000b83ffff */
.L_x_1906:
[----:B------:R-:W-:Y:S08]  /*03e0*/  BAR.SYNC.DEFER_BLOCKING 0x0 ;  /* 0x0000000000007b1d */ /* 0x000ff00000010000 */
[----:B-1----:R-:W0:Y:S01]  /*03f0*/  LDC.64 R2, c[0x0][0x388] ;  /* 0x0000e200ff027b82 */ /* 0x002e220000000a00 */
[----:B------:R-:W1:Y:S01]  /*0400*/  LDS R7, [R7] ;  /* 0x0000000007077984 */ /* 0x000e620000000800 */
[----:B0-----:R-:W-:-:S05]  /*0410*/  IMAD.WIDE.U32 R2, R5, 0x4, R2 ;  /* 0x0000000405027825 */ /* 0x001fca00078e0002 */
[----:B-1----:R-:W-:Y:S01]  /*0420*/  STG.E desc[UR8][R2.64], R7 ;  /* 0x0000000702007986 */ /* 0x002fe2000c101908 */
[----:B------:R-:W-:Y:S05]  /*0430*/  EXIT ;  /* 0x000000000000794d */ /* 0x000fea0003800000 */
.L_x_1908:
        /* <DEDUP_REMOVED lines=12> */
.L_x_1960:


//--------------------- .text._Z17generateHistogramPKfmPjffmm --------------------------
	.section	.text._Z17generateHistogramPKfmPjffmm,"ax",@progbits
	.align	128
        .global         _Z17generateHistogramPKfmPjffmm
        .type           _Z17generateHistogramPKfmPjffmm,@function
        .size           _Z17generateHistogramPKfmPjffmm,(.L_x_1937 - _Z17generateHistogramPKfmPjffmm)
        .other          _Z17generateHistogramPKfmPjffmm,@"STO_CUDA_ENTRY STV_DEFAULT"
_Z17generateHistogramPKfmPjffmm:
.text._Z17generateHistogramPKfmPjffmm:
[----:B------:R-:W-:Y:S01]  /*0000*/  LDC R1, c[0x0][0x37c] ;  /* 0x0000df00ff017b82 */ /* 0x000fe20000000800 */
[----:B------:R-:W0:Y:S07]  /*0010*/  S2R R2, SR_TID.Y ;  /* 0x0000000000027919 */ /* 0x000e2e0000002200 */
[----:B------:R-:W1:Y:S01]  /*0020*/  LDC R0, c[0x0][0x360] ;  /* 0x0000d800ff007b82 */ /* 0x000e620000000800 */
[----:B------:R-:W2:Y:S01]  /*0030*/  LDCU.128 UR8, c[0x0][0x3a0] ;  /* 0x00007400ff0877ac */ /* 0x000ea20008000c00 */
[----:B------:R-:W1:Y:S06]  /*0040*/  S2R R5, SR_TID.X ;  /* 0x0000000000057919 */ /* 0x000e6c0000002100 */
[----:B------:R-:W0:Y:S08]  /*0050*/  S2UR UR5, SR_CTAID.Y ;  /* 0x00000000000579c3 */ /* 0x000e300000002600 */
[----:B------:R-:W0:Y:S08]  /*0060*/  LDC R3, c[0x0][0x364] ;  /* 0x0000d900ff037b82 */ /* 0x000e300000000800 */
[----:B------:R-:W1:Y:S01]  /*0070*/  S2UR UR4, SR_CTAID.X ;  /* 0x00000000000479c3 */ /* 0x000e620000002500 */
[----:B0-----:R-:W-:-:S05]  /*0080*/  IMAD R3, R3, UR5, R2 ;  /* 0x0000000503037c24 */ /* 0x001fca000f8e0202 */
[----:B--2---:R-:W-:Y:S01]  /*0090*/  ISETP.GE.U32.AND P0, PT, R3, UR8, PT ;  /* 0x0000000803007c0c */ /* 0x004fe2000bf06070 */
[----:B-1----:R-:W-:-:S03]  /*00a0*/  IMAD R0, R0, UR4, R5 ;  /* 0x0000000400007c24 */ /* 0x002fc6000f8e0205 */
[----:B------:R-:W-:Y:S02]  /*00b0*/  ISETP.GE.U32.AND.EX P0, PT, RZ, UR9, PT, P0 ;  /* 0x00000009ff007c0c */ /* 0x000fe4000bf06100 */
[----:B------:R-:W-:Y:S02]  /*00c0*/  ISETP.GE.U32.AND P1, PT, R0, UR10, PT ;  /* 0x0000000a00007c0c */ /* 0x000fe4000bf26070 */
[----:B------:R-:W-:-:S04]  /*00d0*/  SHF.R.S32.HI R2, RZ, 0x1f, R0 ;  /* 0x0000001fff027819 */ /* 0x000fc80000011400 */
[----:B------:R-:W-:-:S13]  /*00e0*/  ISETP.GE.U32.OR.EX P0, PT, R2, UR11, P0, P1 ;  /* 0x0000000b02007c0c */ /* 0x000fda0008706510 */
[----:B------:R-:W-:Y:S05]  /*00f0*/  @P0 EXIT ;  /* 0x000000000000094d */ /* 0x000fea0003800000 */
[----:B------:R-:W0:Y:S01]  /*0100*/  LDC.64 R4, c[0x0][0x380] ;  /* 0x0000e000ff047b82 */ /* 0x000e220000000a00 */
[----:B------:R-:W1:Y:S01]  /*0110*/  LDCU.64 UR6, c[0x0][0x358] ;  /* 0x00006b00ff0677ac */ /* 0x000e620008000a00 */
[----:B------:R-:W-:-:S06]  /*0120*/  IMAD R3, R3, UR10, R0 ;  /* 0x0000000a03037c24 */ /* 0x000fcc000f8e0200 */
[----:B------:R-:W2:Y:S01]  /*0130*/  LDC.64 R8, c[0x0][0x398] ;  /* 0x0000e600ff087b82 */ /* 0x000ea20000000a00 */
[----:B0-----:R-:W-:-:S06]  /*0140*/  IMAD.WIDE R4, R3, 0x4, R4 ;  /* 0x0000000403047825 */ /* 0x001fcc00078e0204 */
[----:B-1----:R-:W3:Y:S01]  /*0150*/  LDG.E R4, desc[UR6][R4.64] ;  /* 0x0000000604047981 */ /* 0x002ee2000c1e1900 */
[----:B------:R-:W-:Y:S01]  /*0160*/  BSSY.RECONVERGENT B0, `(.L_x_1909) ;  /* 0x000000c000007945 */ /* 0x000fe20003800200 */
[----:B--2---:R-:W0:Y:S02]  /*0170*/  MUFU.RCP R7, R8 ;  /* 0x0000000800077308 */ /* 0x004e240000001000 */
[----:B0-----:R-:W-:-:S04]  /*0180*/  FFMA R0, R7, -R8, 1 ;  /* 0x3f80000007007423 */ /* 0x001fc80000000808 */
[----:B------:R-:W-:Y:S01]  /*0190*/  FFMA R0, R7, R0, R7 ;  /* 0x0000000007007223 */ /* 0x000fe20000000007 */
[----:B---3--:R-:W-:-:S04]  /*01a0*/  FADD R3, R4, -R9 ;  /* 0x8000000904037221 */ /* 0x008fc80000000000 */
[----:B------:R-:W0:Y:S01]  /*01b0*/  FCHK P0, R3, R8 ;  /* 0x0000000803007302 */ /* 0x000e220000000000 */
[----:B------:R-:W-:-:S04]  /*01c0*/  FFMA R7, R3, R0, RZ ;  /* 0x0000000003077223 */ /* 0x000fc800000000ff */
[----:B------:R-:W-:-:S04]  /*01d0*/  FFMA R2, R7, -R8, R3 ;  /* 0x8000000807027223 */ /* 0x000fc80000000003 */
[----:B------:R-:W-:Y:S01]  /*01e0*/  FFMA R0, R0, R2, R7 ;  /* 0x0000000200007223 */ /* 0x000fe20000000007 */
[----:B0-----:R-:W-:Y:S06]  /*01f0*/  @!P0 BRA `(.L_x_1910) ;  /* 0x0000000000088947 */ /* 0x001fec0003800000 */
[----:B------:R-:W-:-:S07]  /*0200*/  MOV R2, 0x220 ;  /* 0x0000022000027802 */ /* 0x000fce0000000f00 */
[----:B------:R-:W-:Y:S05]  /*0210*/  CALL.REL.NOINC `($__internal_2_$__cuda_sm3x_div_rn_noftz_f32_slowpath) ;  /* 0x00000000003c7944 */ /* 0x000fea0003c00000 */
.L_x_1910:
[----:B------:R-:W-:Y:S05]  /*0220*/  BSYNC.RECONVERGENT B0 ;  /* 0x0000000000007941 */ /* 0x000fea0003800200 */
.L_x_1909:
[----:B------:R-:W0:Y:S01]  /*0230*/  LDCU.64 UR4, c[0x0][0x388] ;  /* 0x00007100ff0477ac */ /* 0x000e220008000a00 */
[----:B------:R-:W-:Y:S02]  /*0240*/  IMAD.MOV.U32 R5, RZ, RZ, 0x3f000000 ;  /* 0x3f000000ff057424 */ /* 0x000fe400078e00ff */
[----:B------:R-:W-:Y:S01]  /*0250*/  IMAD.MOV.U32 R7, RZ, RZ, 0x1 ;  /* 0x00000001ff077424 */ /* 0x000fe200078e00ff */
[----:B0-----:R-:W-:-:S04]  /*0260*/  UIADD3 UR4, UP0, UPT, UR4, -0x1, URZ ;  /* 0xffffffff04047890 */ /* 0x001fc8000ff1e0ff */
[----:B------:R-:W-:-:S09]  /*0270*/  UIADD3.X UR5, UPT, UPT, UR5, -0x1, URZ, UP0, !UPT ;  /* 0xffffffff05057890 */ /* 0x000fd200087fe4ff */
[----:B------:R-:W0:Y:S02]  /*0280*/  I2F.U64 R3, UR4 ;  /* 0x0000000400037d12 */ /* 0x000e240008301000 */
[----:B0-----:R-:W-:Y:S02]  /*0290*/  FMUL R0, R3, R0 ;  /* 0x0000000003007220 */ /* 0x001fe40000400000 */
[----:B------:R-:W0:Y:S03]  /*02a0*/  LDC.64 R2, c[0x0][0x390] ;  /* 0x0000e400ff027b82 */ /* 0x000e260000000a00 */
[----:B------:R-:W-:-:S05]  /*02b0*/  LOP3.LUT R5, R5, 0x80000000, R0, 0xb8, !PT ;  /* 0x8000000005057812 */ /* 0x000fca00078eb800 */
[----:B------:R-:W-:-:S06]  /*02c0*/  FADD.RZ R5, R0, R5 ;  /* 0x0000000500057221 */ /* 0x000fcc000000c000 */
[----:B------:R-:W0:Y:S02]  /*02d0*/  F2I.U32.TRUNC.NTZ R5, R5 ;  /* 0x0000000500057305 */ /* 0x000e24000020f000 */
[----:B0-----:R-:W-:-:S05]  /*02e0*/  IMAD.WIDE.U32 R2, R5, 0x4, R2 ;  /* 0x0000000405027825 */ /* 0x001fca00078e0002 */
[----:B------:R-:W-:Y:S01]  /*02f0*/  REDG.E.ADD.STRONG.GPU desc[UR6][R2.64], R7 ;  /* 0x000000070200798e */ /* 0x000fe2000c12e106 */
[----:B------:R-:W-:Y:S05]  /*0300*/  EXIT ;  /* 0x000000000000794d */ /* 0x000fea0003800000 */
        .weak           $__internal_2_$__cuda_sm3x_div_rn_noftz_f32_slowpath
        .type           $__internal_2_$__cuda_sm3x_div_rn_noftz_f32_slowpath,@function
        .size           $__internal_2_$__cuda_sm3x_div_rn_noftz_f32_slowpath,(.L_x_1937 - $__internal_2_$__cuda_sm3x_div_rn_noftz_f32_slowpath)
$__internal_2_$__cuda_sm3x_div_rn_noftz_f32_slowpath:
[----:B------:R-:W0:Y:S01]  /*0310*/  LDC R0, c[0x0][0x398] ;  /* 0x0000e600ff007b82 */ /* 0x000e220000000800 */
[--C-:B------:R-:W-:Y:S01]  /*0320*/  SHF.R.U32.HI R4, RZ, 0x17, R3.reuse ;  /* 0x00000017ff047819 */ /* 0x100fe20000011603 */
[----:B------:R-:W1:Y:S01]  /*0330*/  LDCU UR4, c[0x0][0x398] ;  /* 0x00007300ff0477ac */ /* 0x000e620008000800 */
[----:B------:R-:W-:Y:S01]  /*0340*/  BSSY.RECONVERGENT B1, `(.L_x_1911) ;  /* 0x0000064000017945 */ /* 0x000fe20003800200 */
[----:B------:R-:W-:Y:S01]  /*0350*/  IMAD.MOV.U32 R6, RZ, RZ, R3 ;  /* 0x000000ffff067224 */ /* 0x000fe200078e0003 */
[----:B------:R-:W-:-:S05]  /*0360*/  LOP3.LUT R4, R4, 0xff, RZ, 0xc0, !PT ;  /* 0x000000ff04047812 */ /* 0x000fca00078ec0ff */
[----:B------:R-:W-:Y:S02]  /*0370*/  VIADD R9, R4, 0xffffffff ;  /* 0xffffffff04097836 */ /* 0x000fe40000000000 */
[----:B-1----:R-:W-:Y:S01]  /*0380*/  IMAD.U32 R7, RZ, RZ, UR4 ;  /* 0x00000004ff077e24 */ /* 0x002fe2000f8e00ff */
[----:B0-----:R-:W-:-:S04]  /*0390*/  SHF.R.U32.HI R5, RZ, 0x17, R0 ;  /* 0x00000017ff057819 */ /* 0x001fc80000011600 */
[----:B------:R-:W-:-:S05]  /*03a0*/  LOP3.LUT R5, R5, 0xff, RZ, 0xc0, !PT ;  /* 0x000000ff05057812 */ /* 0x000fca00078ec0ff */
[----:B------:R-:W-:-:S05]  /*03b0*/  VIADD R10, R5, 0xffffffff ;  /* 0xffffffff050a7836 */ /* 0x000fca0000000000 */
[----:B------:R-:W-:-:S04]  /*03c0*/  ISETP.GT.U32.AND P0, PT, R10, 0xfd, PT ;  /* 0x000000fd0a00780c */ /* 0x000fc80003f04070 */
[----:B------:R-:W-:-:S13]  /*03d0*/  ISETP.GT.U32.OR P0, PT, R9, 0xfd, P0 ;  /* 0x000000fd0900780c */ /* 0x000fda0000704470 */
[----:B------:R-:W-:Y:S01]  /*03e0*/  @!P0 IMAD.MOV.U32 R8, RZ, RZ, RZ ;  /* 0x000000ffff088224 */ /* 0x000fe200078e00ff */
        /* <DEDUP_REMOVED lines=19> */
[----:B------:R-:W-:Y:S02]  /*0520*/  @P0 IMAD.MOV.U32 R8, RZ, RZ, RZ ;  /* 0x000000ffff080224 */ /* 0x000fe400078e00ff */
[----:B------:R-:W-:Y:S01]  /*0530*/  @!P0 FFMA R6, R3, 1.84467440737095516160e+19, RZ ;  /* 0x5f80000003068823 */ /* 0x000fe200000000ff */
[----:B------:R-:W-:Y:S02]  /*0540*/  @!P0 IMAD.MOV.U32 R8, RZ, RZ, -0x40 ;  /* 0xffffffc0ff088424 */ /* 0x000fe400078e00ff */
[----:B------:R-:W-:Y:S02]  /*0550*/  @!P1 FFMA R7, R0, 1.84467440737095516160e+19, RZ ;  /* 0x5f80000000079823 */ /* 0x000fe400000000ff */
[----:B------:R-:W-:-:S07]  /*0560*/  @!P1 VIADD R8, R8, 0x40 ;  /* 0x0000004008089836 */ /* 0x000fce0000000000 */
.L_x_1912:
[----:B------:R-:W-:Y:S01]  /*0570*/  LEA R0, R5, 0xc0800000, 0x17 ;  /* 0xc080000005007811 */ /* 0x000fe200078eb8ff */
[----:B------:R-:W-:Y:S01]  /*0580*/  VIADD R4, R4, 0xffffff81 ;  /* 0xffffff8104047836 */ /* 0x000fe20000000000 */
[----:B------:R-:W-:Y:S03]  /*0590*/  BSSY.RECONVERGENT B2, `(.L_x_1917) ;  /* 0x0000035000027945 */ /* 0x000fe60003800200 */
[----:B------:R-:W-:Y:S01]  /*05a0*/  IMAD.IADD R7, R7, 0x1, -R0 ;  /* 0x0000000107077824 */ /* 0x000fe200078e0a00 */
[C---:B------:R-:W-:Y:S01]  /*05b0*/  IADD3 R5, PT, PT, R4.reuse, 0x7f, -R5 ;  /* 0x0000007f04057810 */ /* 0x040fe20007ffe805 */
[----:B------:R-:W-:Y:S02]  /*05c0*/  IMAD R0, R4, -0x800000, R6 ;  /* 0xff80000004007824 */ /* 0x000fe400078e0206 */
[----:B------:R-:W0:Y:S01]  /*05d0*/  MUFU.RCP R3, R7 ;  /* 0x0000000700037308 */ /* 0x000e220000001000 */
[----:B------:R-:W-:Y:S01]  /*05e0*/  FADD.FTZ R9, -R7, -RZ ;  /* 0x800000ff07097221 */ /* 0x000fe20000010100 */
[----:B------:R-:W-:-:S03]  /*05f0*/  IMAD.IADD R5, R5, 0x1, R8 ;  /* 0x0000000105057824 */ /* 0x000fc600078e0208 */
        /* <DEDUP_REMOVED lines=8> */
[----:B------:R-:W-:-:S05]  /*0680*/  LOP3.LUT R0, R0, 0xff, RZ, 0xc0, !PT ;  /* 0x000000ff00007812 */ /* 0x000fca00078ec0ff */
[----:B------:R-:W-:-:S04]  /*0690*/  IMAD.IADD R8, R0, 0x1, R5 ;  /* 0x0000000100087824 */ /* 0x000fc800078e0205 */
[----:B------:R-:W-:-:S05]  /*06a0*/  VIADD R0, R8, 0xffffffff ;  /* 0xffffffff08007836 */ /* 0x000fca0000000000 */
        /* <DEDUP_REMOVED lines=9> */
[-CC-:B------:R-:W-:Y:S01]  /*0740*/  FFMA.RZ R0, R10, R6.reuse, R11.reuse ;  /* 0x000000060a007223 */ /* 0x180fe2000000c00b */
[----:B------:R-:W-:Y:S02]  /*0750*/  VIADD R7, R8, 0x20 ;  /* 0x0000002008077836 */ /* 0x000fe40000000000 */
[-CC-:B------:R-:W-:Y:S01]  /*0760*/  FFMA.RM R5, R10, R6.reuse, R11.reuse ;  /* 0x000000060a057223 */ /* 0x180fe2000000400b */
[----:B------:R-:W-:Y:S02]  /*0770*/  ISETP.NE.AND P2, PT, R8, RZ, PT ;  /* 0x000000ff0800720c */ /* 0x000fe40003f45270 */
[----:B------:R-:W-:Y:S01]  /*0780*/  LOP3.LUT R4, R0, 0x7fffff, RZ, 0xc0, !PT ;  /* 0x007fffff00047812 */ /* 0x000fe200078ec0ff */
[----:B------:R-:W-:Y:S01]  /*0790*/  FFMA.RP R0, R10, R6, R11 ;  /* 0x000000060a007223 */ /* 0x000fe2000000800b */
[----:B------:R-:W-:Y:S01]  /*07a0*/  IMAD.MOV R6, RZ, RZ, -R8 ;  /* 0x000000ffff067224 */ /* 0x000fe200078e0a08 */
[----:B------:R-:W-:Y:S02]  /*07b0*/  ISETP.NE.AND P1, PT, R8, RZ, PT ;  /* 0x000000ff0800720c */ /* 0x000fe40003f25270 */
[----:B------:R-:W-:-:S02]  /*07c0*/  LOP3.LUT R4, R4, 0x800000, RZ, 0xfc, !PT ;  /* 0x0080000004047812 */ /* 0x000fc400078efcff */
[----:B------:R-:W-:Y:S02]  /*07d0*/  FSETP.NEU.FTZ.AND P0, PT, R0, R5, PT ;  /* 0x000000050000720b */ /* 0x000fe40003f1d000 */
[----:B------:R-:W-:Y:S02]  /*07e0*/  SHF.L.U32 R7, R4, R7, RZ ;  /* 0x0000000704077219 */ /* 0x000fe400000006ff */
[----:B------:R-:W-:Y:S02]  /*07f0*/  SEL R5, R6, RZ, P2 ;  /* 0x000000ff06057207 */ /* 0x000fe40001000000 */
[----:B------:R-:W-:Y:S02]  /*0800*/  ISETP.NE.AND P1, PT, R7, RZ, P1 ;  /* 0x000000ff0700720c */ /* 0x000fe40000f25270 */
[----:B------:R-:W-:Y:S02]  /*0810*/  SHF.R.U32.HI R5, RZ, R5, R4 ;  /* 0x00000005ff057219 */ /* 0x000fe40000011604 */
[----:B------:R-:W-:-:S02]  /*0820*/  PLOP3.LUT P0, PT, P0, P1, PT, 0xf8, 0x8f ;  /* 0x00000000008f781c */ /* 0x000fc40000703f70 */
[----:B------:R-:W-:Y:S02]  /*0830*/  SHF.R.U32.HI R7, RZ, 0x1, R5 ;  /* 0x00000001ff077819 */ /* 0x000fe40000011605 */
[----:B------:R-:W-:-:S04]  /*0840*/  SEL R0, RZ, 0x1, !P0 ;  /* 0x00000001ff007807 */ /* 0x000fc80004000000 */
[----:B------:R-:W-:-:S04]  /*0850*/  LOP3.LUT R0, R0, 0x1, R7, 0xf8, !PT ;  /* 0x0000000100007812 */ /* 0x000fc800078ef807 */
[----:B------:R-:W-:-:S05]  /*0860*/  LOP3.LUT R0, R0, R5, RZ, 0xc0, !PT ;  /* 0x0000000500007212 */ /* 0x000fca00078ec0ff */
[----:B------:R-:W-:-:S05]  /*0870*/  IMAD.IADD R0, R7, 0x1, R0 ;  /* 0x0000000107007824 */ /* 0x000fca00078e0200 */
[----:B------:R-:W-:Y:S01]  /*0880*/  LOP3.LUT R3, R0, R3, RZ, 0xfc, !PT ;  /* 0x0000000300037212 */ /* 0x000fe200078efcff */
[----:B------:R-:W-:Y:S06]  /*0890*/  BRA `(.L_x_1920) ;  /* 0x0000000000107947 */ /* 0x000fec0003800000 */
.L_x_1919:
[----:B------:R-:W-:-:S04]  /*08a0*/  LOP3.LUT R3, R3, 0x80000000, RZ, 0xc0, !PT ;  /* 0x8000000003037812 */ /* 0x000fc800078ec0ff */
[----:B------:R-:W-:Y:S01]  /*08b0*/  LOP3.LUT R3, R3, 0x7f800000, RZ, 0xfc, !PT ;  /* 0x7f80000003037812 */ /* 0x000fe200078efcff */
[----:B------:R-:W-:Y:S06]  /*08c0*/  BRA `(.L_x_1920) ;  /* 0x0000000000047947 */ /* 0x000fec0003800000 */
.L_x_1918:
[----:B------:R-:W-:-:S07]  /*08d0*/  IMAD R3, R5, 0x800000, R3 ;  /* 0x0080000005037824 */ /* 0x000fce00078e0203 */
.L_x_1920:
[----:B------:R-:W-:Y:S05]  /*08e0*/  BSYNC.RECONVERGENT B2 ;  /* 0x0000000000027941 */ /* 0x000fea0003800200 */
.L_x_1917:
[----:B------:R-:W-:Y:S05]  /*08f0*/  BRA `(.L_x_1921) ;  /* 0x0000000000207947 */ /* 0x000fea0003800000 */
.L_x_1916:
[----:B------:R-:W-:-:S04]  /*0900*/  LOP3.LUT R3, R7, 0x80000000, R6, 0x48, !PT ;  /* 0x8000000007037812 */ /* 0x000fc800078e4806 */
[----:B------:R-:W-:Y:S01]  /*0910*/  LOP3.LUT R3, R3, 0x7f800000, RZ, 0xfc, !PT ;  /* 0x7f80000003037812 */ /* 0x000fe200078efcff */
[----:B------:R-:W-:Y:S06]  /*0920*/  BRA `(.L_x_1921) ;  /* 0x0000000000147947 */ /* 0x000fec0003800000 */
.L_x_1915:
[----:B------:R-:W-:Y:S01]  /*0930*/  LOP3.LUT R3, R7, 0x80000000, R6, 0x48, !PT ;  /* 0x8000000007037812 */ /* 0x000fe200078e4806 */
[----:B------:R-:W-:Y:S06]  /*0940*/  BRA `(.L_x_1921) ;  /* 0x00000000000c7947 */ /* 0x000fec0003800000 */
.L_x_1914:
[----:B------:R-:W0:Y:S01]  /*0950*/  MUFU.RSQ R3, -QNAN ;  /* 0xffc0000000037908 */ /* 0x000e220000001400 */
[----:B------:R-:W-:Y:S05]  /*0960*/  BRA `(.L_x_1921) ;  /* 0x0000000000047947 */ /* 0x000fea0003800000 */
.L_x_1913:
[----:B------:R-:W-:-:S07]  /*0970*/  FADD.FTZ R3, R3, R0 ;  /* 0x0000000003037221 */ /* 0x000fce0000010000 */
.L_x_1921:
[----:B------:R-:W-:Y:S05]  /*0980*/  BSYNC.RECONVERGENT B1 ;  /* 0x0000000000017941 */ /* 0x000fea0003800200 */
.L_x_1911:
[----:B0-----:R-:W-:Y:S02]  /*0990*/  IMAD.MOV.U32 R0, RZ, RZ, R3 ;  /* 0x000000ffff007224 */ /* 0x001fe400078e0003 */
[----:B------:R-:W-:-:S04]  /*09a0*/  IMAD.MOV.U32 R3, RZ, RZ, 0x0 ;  /* 0x00000000ff037424 */ /* 0x000fc800078e00ff */
[----:B------:R-:W-:Y:S05]  /*09b0*/  RET.REL.NODEC R2 `(_Z17generateHistogramPKfmPjffmm) ;  /* 0xfffffff402907950 */ /* 0x000fea0003c3ffff */
.L_x_1922:
        /* <DEDUP_REMOVED lines=12> */
.L_x_1937:


//--------------------- .text._Z15get_min_max_auxPfS_m --------------------------
	.section	.text._Z15get_min_max_auxPfS_m,"ax",@progbits
	.align	128
        .global         _Z15get_min_max_auxPfS_m
        .type           _Z15get_min_max_auxPfS_m,@function
        .size           _Z15get_min_max_auxPfS_m,(.L_x_1962 - _Z15get_min_max_auxPfS_m)
        .other          _Z15get_min_max_auxPfS_m,@"STO_CUDA_ENTRY STV_DEFAULT"
_Z15get_min_max_auxPfS_m:
.text._Z15get_min_max_auxPfS_m:
[----:B------:R-:W-:Y:S01]  /*0000*/  LDC R1, c[0x0][0x37c] ;  /* 0x0000df00ff017b82 */ /* 0x000fe20000000800 */
[----:B------:R-:W0:Y:S07]  /*0010*/  S2R R6, SR_TID.X ;  /* 0x0000000000067919 */ /* 0x000e2e0000002100 */
[----:B------:R-:W0:Y:S01]  /*0020*/  S2UR UR10, SR_CTAID.Y ;  /* 0x00000000000a79c3 */ /* 0x000e220000002600 */
[----:B------:R-:W1:Y:S01]  /*0030*/  LDCU.64 UR4, c[0x0][0x390] ;  /* 0x00007200ff0477ac */ /* 0x000e620008000a00 */
[----:B------:R-:W2:Y:S01]  /*0040*/  S2R R3, SR_TID.Y ;  /* 0x0000000000037919 */ /* 0x000ea20000002200 */
[----:B------:R-:W3:Y:S05]  /*0050*/  LDCU.64 UR8, c[0x0][0x358] ;  /* 0x00006b00ff0877ac */ /* 0x000eea0008000a00 */
[----:B------:R-:W4:Y:S08]  /*0060*/  S2UR UR7, SR_CTAID.X ;  /* 0x00000000000779c3 */ /* 0x000f300000002500 */
[----:B------:R-:W4:Y:S01]  /*0070*/  LDC R7, c[0x0][0x360] ;  /* 0x0000d800ff077b82 */ /* 0x000f220000000800 */
[----:B------:R-:W5:Y:S01]  /*0080*/  LDCU UR11, c[0x0][0x364] ;  /* 0x00006c80ff0b77ac */ /* 0x000f620008000800 */
[----:B0-----:R-:W-:-:S04]  /*0090*/  VIADD R0, R6, UR10 ;  /* 0x0000000a06007c36 */ /* 0x001fc80008000000 */
[C---:B----4-:R-:W-:Y:S02]  /*00a0*/  IMAD R0, R7.reuse, UR7, R0 ;  /* 0x0000000707007c24 */ /* 0x050fe4000f8e0200 */
[----:B--2---:R-:W-:Y:S02]  /*00b0*/  IMAD R6, R7, R3, R6 ;  /* 0x0000000307067224 */ /* 0x004fe400078e0206 */
[----:B-----5:R-:W-:-:S05]  /*00c0*/  IMAD R0, R0, UR11, R3 ;  /* 0x0000000b00007c24 */ /* 0x020fca000f8e0203 */
[----:B-1----:R-:W-:Y:S02]  /*00d0*/  ISETP.GE.U32.AND P0, PT, R0, UR4, PT ;  /* 0x0000000400007c0c */ /* 0x002fe4000bf06070 */
[----:B------:R-:W-:-:S04]  /*00e0*/  SHF.R.S32.HI R5, RZ, 0x1f, R0 ;  /* 0x0000001fff057819 */ /* 0x000fc80000011400 */
[----:B------:R-:W-:-:S13]  /*00f0*/  ISETP.GE.U32.AND.EX P0, PT, R5, UR5, PT, P0 ;  /* 0x0000000505007c0c */ /* 0x000fda000bf06100 */
[----:B---3--:R-:W-:Y:S05]  /*0100*/  @!P0 BRA `(.L_x_1923) ;  /* 0x00000000002c8947 */ /* 0x008fea0003800000 */
[----:B------:R-:W0:Y:S01]  /*0110*/  S2UR UR6, SR_CgaCtaId ;  /* 0x00000000000679c3 */ /* 0x000e220000008800 */
[----:B------:R-:W-:Y:S01]  /*0120*/  UMOV UR4, 0x400 ;  /* 0x0000040000047882 */ /* 0x000fe20000000000 */
[----:B------:R-:W-:Y:S01]  /*0130*/  IMAD.MOV.U32 R3, RZ, RZ, 0x7f800000 ;  /* 0x7f800000ff037424 */ /* 0x000fe200078e00ff */
[----:B------:R-:W-:Y:S02]  /*0140*/  UIADD3 UR5, UPT, UPT, UR4, 0x1000, URZ ;  /* 0x0000100004057890 */ /* 0x000fe4000fffe0ff */
[----:B0-----:R-:W-:Y:S02]  /*0150*/  ULEA UR4, UR6, UR4, 0x18 ;  /* 0x0000000406047291 */ /* 0x001fe4000f8ec0ff */
[----:B------:R-:W-:-:S04]  /*0160*/  ULEA UR5, UR6, UR5, 0x18 ;  /* 0x0000000506057291 */ /* 0x000fc8000f8ec0ff */
[C---:B------:R-:W-:Y:S02]  /*0170*/  LEA R0, R6.reuse, UR4, 0x2 ;  /* 0x0000000406007c11 */ /* 0x040fe4000f8e10ff */
[----:B------:R-:W-:-:S03]  /*0180*/  LEA R6, R6, UR5, 0x2 ;  /* 0x0000000506067c11 */ /* 0x000fc6000f8e10ff */
[----:B------:R-:W-:Y:S04]  /*0190*/  STS [R0], RZ ;  /* 0x000000ff00007388 */ /* 0x000fe80000000800 */
[----:B------:R-:W-:Y:S01]  /*01a0*/  STS [R6], R3 ;  /* 0x0000000306007388 */ /* 0x000fe20000000800 */
[----:B------:R-:W-:Y:S05]  /*01b0*/  EXIT ;  /* 0x000000000000794d */ /* 0x000fea0003800000 */
.L_x_1923:
[----:B------:R-:W0:Y:S01]  /*01c0*/  LDCU.128 UR12, c[0x0][0x380] ;  /* 0x00007000ff0c77ac */ /* 0x000e220008000c00 */
[C---:B------:R-:W-:Y:S01]  /*01d0*/  IMAD.SHL.U32 R4, R0.reuse, 0x4, RZ ;  /* 0x0000000400047824 */ /* 0x040fe200078e00ff */
[----:B------:R-:W-:-:S04]  /*01e0*/  SHF.L.U64.HI R0, R0, 0x2, R5 ;  /* 0x0000000200007819 */ /* 0x000fc80000010205 */
[C---:B0-----:R-:W-:Y:S02]  /*01f0*/  IADD3 R2, P0, PT, R4.reuse, UR14, RZ ;  /* 0x0000000e04027c10 */ /* 0x041fe4000ff1e0ff */
[----:B------:R-:W-:Y:S02]  /*0200*/  IADD3 R4, P1, PT, R4, UR12, RZ ;  /* 0x0000000c04047c10 */ /* 0x000fe4000ff3e0ff */
[C---:B------:R-:W-:Y:S02]  /*0210*/  IADD3.X R3, PT, PT, R0.reuse, UR15, RZ, P0, !PT ;  /* 0x0000000f00037c10 */ /* 0x040fe400087fe4ff */
[----:B------:R-:W-:-:S03]  /*0220*/  IADD3.X R5, PT, PT, R0, UR13, RZ, P1, !PT ;  /* 0x0000000d00057c10 */ /* 0x000fc60008ffe4ff */
[----:B------:R-:W2:Y:S04]  /*0230*/  LDG.E R2, desc[UR8][R2.64] ;  /* 0x0000000802027981 */ /* 0x000ea8000c1e1900 */
[----:B------:R-:W3:Y:S01]  /*0240*/  LDG.E R4, desc[UR8][R4.64] ;  /* 0x0000000804047981 */ /* 0x000ee2000c1e1900 */
[----:B------:R-:W0:Y:S01]  /*0250*/  S2UR UR5, SR_CgaCtaId ;  /* 0x00000000000579c3 */ /* 0x000e220000008800 */
[----:B------:R-:W-:Y:S01]  /*0260*/  UMOV UR4, 0x400 ;  /* 0x0000040000047882 */ /* 0x000fe20000000000 */
[----:B------:R-:W-:Y:S01]  /*0270*/  IMAD R0, R7, UR11, RZ ;  /* 0x0000000b07007c24 */ /* 0x000fe2000f8e02ff */
[----:B------:R-:W-:-:S04]  /*0280*/  UIADD3 UR6, UPT, UPT, UR4, 0x1000, URZ ;  /* 0x0000100004067890 */ /* 0x000fc8000fffe0ff */
[----:B------:R-:W-:Y:S01]  /*0290*/  ISETP.GE.U32.AND P0, PT, R0, 0x2, PT ;  /* 0x000000020000780c */ /* 0x000fe20003f06070 */
[----:B0-----:R-:W-:Y:S02]  /*02a0*/  ULEA UR4, UR5, UR4, 0x18 ;  /* 0x0000000405047291 */ /* 0x001fe4000f8ec0ff */
[----:B------:R-:W-:-:S04]  /*02b0*/  ULEA UR6, UR5, UR6, 0x18 ;  /* 0x0000000605067291 */ /* 0x000fc8000f8ec0ff */
[C---:B------:R-:W-:Y:S02]  /*02c0*/  LEA R9, R6.reuse, UR4, 0x2 ;  /* 0x0000000406097c11 */ /* 0x040fe4000f8e10ff */
[----:B------:R-:W-:Y:S01]  /*02d0*/  LEA R11, R6, UR6, 0x2 ;  /* 0x00000006060b7c11 */ /* 0x000fe2000f8e10ff */
[----:B------:R-:W-:Y:S05]  /*02e0*/  WARPSYNC.ALL ;  /* 0x0000000000007948 */ /* 0x000fea0003800000 */
[----:B--2---:R0:W-:Y:S04]  /*02f0*/  STS [R9], R2 ;  /* 0x0000000209007388 */ /* 0x0041e80000000800 */
[----:B---3--:R0:W-:Y:S01]  /*0300*/  STS [R11], R4 ;  /* 0x000000040b007388 */ /* 0x0081e20000000800 */
[----:B------:R-:W-:Y:S06]  /*0310*/  BAR.SYNC.DEFER_BLOCKING 0x0 ;  /* 0x0000000000007b1d */ /* 0x000fec0000010000 */
[----:B------:R-:W-:Y:S05]  /*0320*/  @!P0 BRA `(.L_x_1924) ;  /* 0x0000000000508947 */ /* 0x000fea0003800000 */
.L_x_1927:
[--C-:B------:R-:W-:Y:S01]  /*0330*/  IMAD.MOV.U32 R5, RZ, RZ, R0.reuse ;  /* 0x000000ffff057224 */ /* 0x100fe200078e0000 */
[----:B------:R-:W-:Y:S01]  /*0340*/  SHF.R.U32.HI R0, RZ, 0x1, R0 ;  /* 0x00000001ff007819 */ /* 0x000fe20000011600 */
[----:B------:R-:W-:Y:S03]  /*0350*/  BSSY.RECONVERGENT B0, `(.L_x_1925) ;  /* 0x000000d000007945 */ /* 0x000fe60003800200 */
[----:B------:R-:W-:-:S13]  /*0360*/  ISETP.GE.U32.AND P0, PT, R6, R0, PT ;  /* 0x000000000600720c */ /* 0x000fda0003f06070 */
[----:B-1----:R-:W-:Y:S05]  /*0370*/  @P0 BRA `(.L_x_1926) ;  /* 0x0000000000280947 */ /* 0x002fea0003800000 */
[C---:B------:R-:W-:Y:S01]  /*0380*/  IMAD R3, R0.reuse, 0x4, R9 ;  /* 0x0000000400037824 */ /* 0x040fe200078e0209 */
[----:B0-----:R-:W-:Y:S01]  /*0390*/  LDS R2, [R9] ;  /* 0x0000000009027984 */ /* 0x001fe20000000800 */
[----:B------:R-:W-:-:S04]  /*03a0*/  IMAD R4, R0, 0x4, R11 ;  /* 0x0000000400047824 */ /* 0x000fc800078e020b */
[----:B------:R-:W0:Y:S02]  /*03b0*/  LDS R3, [R3] ;  /* 0x0000000003037984 */ /* 0x000e240000000800 */
[----:B0-----:R-:W-:-:S13]  /*03c0*/  FSETP.GEU.AND P0, PT, R2, R3, PT ;  /* 0x000000030200720b */ /* 0x001fda0003f0e000 */
[----:B------:R-:W-:Y:S04]  /*03d0*/  @!P0 STS [R9], R3 ;  /* 0x0000000309008388 */ /* 0x000fe80000000800 */
[----:B------:R-:W-:Y:S04]  /*03e0*/  LDS R7, [R4] ;  /* 0x0000000004077984 */ /* 0x000fe80000000800 */
[----:B------:R-:W0:Y:S02]  /*03f0*/  LDS R2, [R11] ;  /* 0x000000000b027984 */ /* 0x000e240000000800 */
[----:B0-----:R-:W-:-:S13]  /*0400*/  FSETP.GT.AND P0, PT, R2, R7, PT ;  /* 0x000000070200720b */ /* 0x001fda0003f04000 */
[----:B------:R1:W-:Y:S02]  /*0410*/  @P0 STS [R11], R7 ;  /* 0x000000070b000388 */ /* 0x0003e40000000800 */
.L_x_1926:
[----:B------:R-:W-:Y:S05]  /*0420*/  BSYNC.RECONVERGENT B0 ;  /* 0x0000000000007941 */ /* 0x000fea0003800200 */
.L_x_1925:
[----:B------:R-:W-:Y:S01]  /*0430*/  BAR.SYNC.DEFER_BLOCKING 0x0 ;  /* 0x0000000000007b1d */ /* 0x000fe20000010000 */
[----:B------:R-:W-:-:S05]  /*0440*/  ISETP.GT.U32.AND P0, PT, R5, 0x3, PT ;  /* 0x000000030500780c */ /* 0x000fca0003f04070 */
[----:B------:R-:W-:Y:S08]  /*0450*/  WARPSYNC.ALL ;  /* 0x0000000000007948 */ /* 0x000ff00003800000 */
[----:B------:R-:W-:Y:S05]  /*0460*/  @P0 BRA `(.L_x_1927) ;  /* 0xfffffffc00b00947 */ /* 0x000fea000383ffff */
.L_x_1924:
[----:B------:R-:W-:-:S13]  /*0470*/  ISETP.NE.AND P0, PT, R6, RZ, PT ;  /* 0x000000ff0600720c */ /* 0x000fda0003f05270 */
[----:B------:R-:W-:Y:S05]  /*0480*/  @P0 EXIT ;  /* 0x000000000000094d */ /* 0x000fea0003800000 */
[----:B------:R-:W2:Y:S01]  /*0490*/  LDCU.64 UR12, c[0x0][0x390] ;  /* 0x00007200ff0c77ac */ /* 0x000ea20008000a00 */
[----:B------:R-:W3:Y:S01]  /*04a0*/  S2UR UR5, SR_CgaCtaId ;  /* 0x00000000000579c3 */ /* 0x000ee20000008800 */
[----:B0-----:R-:W-:Y:S01]  /*04b0*/  I2FP.F32.U32 R9, UR7 ;  /* 0x0000000700097c45 */ /* 0x001fe20008201000 */
[----:B------:R-:W-:-:S06]  /*04c0*/  UMOV UR4, 0x400 ;  /* 0x0000040000047882 */ /* 0x000fcc0000000000 */
[----:B------:R-:W0:Y:S08]  /*04d0*/  LDC.64 R2, c[0x0][0x388] ;  /* 0x0000e200ff027b82 */ /* 0x000e300000000a00 */
[----:B------:R-:W4:Y:S01]  /*04e0*/  LDC.64 R4, c[0x0][0x380] ;  /* 0x0000e000ff047b82 */ /* 0x000f220000000a00 */
[----:B--2---:R-:W2:Y:S01]  /*04f0*/  I2F.U64 R0, UR12 ;  /* 0x0000000c00007d12 */ /* 0x004ea20008301000 */
[----:B---3--:R-:W-:Y:S01]  /*0500*/  ULEA UR4, UR5, UR4, 0x18 ;  /* 0x0000000405047291 */ /* 0x008fe2000f8ec0ff */
[----:B--2---:R-:W-:-:S08]  /*0510*/  FMUL R6, R0, 0.03125 ;  /* 0x3d00000000067820 */ /* 0x004fd00000400000 */
[----:B-1----:R-:W1:Y:S01]  /*0520*/  LDS R11, [UR4] ;  /* 0x00000004ff0b7984 */ /* 0x002e620008000800 */
[----:B------:R-:W-:Y:S01]  /*0530*/  I2FP.F32.U32 R0, UR10 ;  /* 0x0000000a00007c45 */ /* 0x000fe20008201000 */
[----:B------:R-:W2:Y:S02]  /*0540*/  FRND.CEIL R7, R6 ;  /* 0x0000000600077307 */ /* 0x000ea40000209000 */
[----:B------:R-:W3:Y:S02]  /*0550*/  LDS R13, [UR4+0x1000] ;  /* 0x00100004ff0d7984 */ /* 0x000ee40008000800 */
[----:B--2---:R-:W-:-:S04]  /*0560*/  FFMA R0, R0, R7, R9 ;  /* 0x0000000700007223 */ /* 0x004fc80000000009 */
[----:B------:R-:W0:Y:S02]  /*0570*/  F2I.U32.TRUNC.NTZ R7, R0 ;  /* 0x0000000000077305 */ /* 0x000e24000020f000 */
[----:B0-----:R-:W-:-:S04]  /*0580*/  IMAD.WIDE.U32 R2, R7, 0x4, R2 ;  /* 0x0000000407027825 */ /* 0x001fc800078e0002 */
[----:B----4-:R-:W-:Y:S01]  /*0590*/  IMAD.WIDE.U32 R4, R7, 0x4, R4 ;  /* 0x0000000407047825 */ /* 0x010fe200078e0004 */
[----:B-1----:R-:W-:Y:S04]  /*05a0*/  STG.E desc[UR8][R2.64], R11 ;  /* 0x0000000b02007986 */ /* 0x002fe8000c101908 */
[----:B---3--:R-:W-:Y:S01]  /*05b0*/  STG.E desc[UR8][R4.64], R13 ;  /* 0x0000000d04007986 */ /* 0x008fe2000c101908 */
[----:B------:R-:W-:Y:S05]  /*05c0*/  EXIT ;  /* 0x000000000000794d */ /* 0x000fea0003800000 */
.L_x_1928:
        /* <DEDUP_REMOVED lines=11> */
.L_x_1962:


//--------------------- .text._Z11get_min_maxPKfPfS1_mm --------------------------
	.section	.text._Z11get_min_maxPKfPfS1_mm,"ax",@progbits
	.align	128
        .global         _Z11get_min_maxPKfPfS1_mm
        .type           _Z11get_min_maxPKfPfS1_mm,@function
        .size           _Z11get_min_maxPKfPfS1_mm,(.L_x_1963 - _Z11get_min_maxPKfPfS1_mm)
        .other          _Z11get_min_maxPKfPfS1_mm,@"STO_CUDA_ENTRY STV_DEFAULT"
_Z11get_min_maxPKfPfS1_mm:
.text._Z11get_min_maxPKfPfS1_mm:
[----:B------:R-:W-:Y:S01]  /*0000*/  LDC R1, c[0x0][0x37c] ;  /* 0x0000df00ff017b82 */ /* 0x000fe20000000800 */
[----:B------:R-:W0:Y:S07]  /*0010*/  S2R R3, SR_TID.X ;  /* 0x0000000000037919 */ /* 0x000e2e0000002100 */
[----:B------:R-:W0:Y:S01]  /*0020*/  LDC R6, c[0x0][0x360] ;  /* 0x0000d800ff067b82 */ /* 0x000e220000000800 */
[----:B------:R-:W1:Y:S01]  /*0030*/  LDCU.64 UR12, c[0x0][0x3a0] ;  /* 0x00007400ff0c77ac */ /* 0x000e620008000a00 */
[----:B------:R-:W2:Y:S01]  /*0040*/  S2R R4, SR_TID.Y ;  /* 0x0000000000047919 */ /* 0x000ea20000002200 */
[----:B------:R-:W3:Y:S05]  /*0050*/  LDCU.64 UR4, c[0x0][0x398] ;  /* 0x00007300ff0477ac */ /* 0x000eea0008000a00 */
[----:B------:R-:W0:Y:S01]  /*0060*/  S2UR UR7, SR_CTAID.X ;  /* 0x00000000000779c3 */ /* 0x000e220000002500 */
[----:B------:R-:W4:Y:S07]  /*0070*/  LDCU.64 UR8, c[0x0][0x358] ;  /* 0x00006b00ff0877ac */ /* 0x000f2e0008000a00 */
[----:B------:R-:W2:Y:S08]  /*0080*/  S2UR UR10, SR_CTAID.Y ;  /* 0x00000000000a79c3 */ /* 0x000eb00000002600 */
[----:B------:R-:W2:Y:S01]  /*0090*/  LDC R7, c[0x0][0x364] ;  /* 0x0000d900ff077b82 */ /* 0x000ea20000000800 */
[----:B0-----:R-:W-:-:S05]  /*00a0*/  IMAD R0, R6, UR7, R3 ;  /* 0x0000000706007c24 */ /* 0x001fca000f8e0203 */
[----:B-1----:R-:W-:Y:S02]  /*00b0*/  ISETP.LT.U32.AND P0, PT, R0, UR12, PT ;  /* 0x0000000c00007c0c */ /* 0x002fe4000bf01070 */
[----:B------:R-:W-:-:S04]  /*00c0*/  SHF.R.S32.HI R2, RZ, 0x1f, R0 ;  /* 0x0000001fff027819 */ /* 0x000fc80000011400 */
[----:B------:R-:W-:Y:S01]  /*00d0*/  ISETP.LT.U32.AND.EX P0, PT, R2, UR13, PT, P0 ;  /* 0x0000000d02007c0c */ /* 0x000fe2000bf01100 */
[----:B--2---:R-:W-:Y:S02]  /*00e0*/  IMAD R5, R7, UR10, R4 ;  /* 0x0000000a07057c24 */ /* 0x004fe4000f8e0204 */
[----:B------:R-:W-:-:S03]  /*00f0*/  IMAD R4, R6, R4, R3 ;  /* 0x0000000406047224 */ /* 0x000fc600078e0203 */
[----:B---3--:R-:W-:-:S04]  /*0100*/  ISETP.GE.U32.AND P1, PT, R5, UR4, PT ;  /* 0x0000000405007c0c */ /* 0x008fc8000bf26070 */
[----:B------:R-:W-:-:S13]  /*0110*/  ISETP.GE.U32.AND.EX P1, PT, RZ, UR5, PT, P1 ;  /* 0x00000005ff007c0c */ /* 0x000fda000bf26110 */
[----:B----4-:R-:W-:Y:S05]  /*0120*/  @!P1 BRA P0, `(.L_x_1929) ;  /* 0x00000000002c9947 */ /* 0x010fea0000000000 */
        /* <DEDUP_REMOVED lines=11> */
.L_x_1929:
[----:B------:R-:W0:Y:S01]  /*01e0*/  LDC.64 R2, c[0x0][0x380] ;  /* 0x0000e000ff027b82 */ /* 0x000e220000000a00 */
[----:B------:R-:W-:-:S04]  /*01f0*/  IMAD R5, R5, UR12, R0 ;  /* 0x0000000c05057c24 */ /* 0x000fc8000f8e0200 */
[----:B0-----:R-:W-:-:S06]  /*0200*/  IMAD.WIDE R2, R5, 0x4, R2 ;  /* 0x0000000405027825 */ /* 0x001fcc00078e0202 */
[----:B------:R-:W2:Y:S01]  /*0210*/  LDG.E R2, desc[UR8][R2.64] ;  /* 0x0000000802027981 */ /* 0x000ea2000c1e1900 */
[----:B------:R-:W0:Y:S01]  /*0220*/  S2UR UR5, SR_CgaCtaId ;  /* 0x00000000000579c3 */ /* 0x000e220000008800 */
[----:B------:R-:W-:Y:S01]  /*0230*/  UMOV UR4, 0x400 ;  /* 0x0000040000047882 */ /* 0x000fe20000000000 */
[----:B------:R-:W-:Y:S01]  /*0240*/  IMAD R0, R6, R7, RZ ;  /* 0x0000000706007224 */ /* 0x000fe200078e02ff */
        /* <DEDUP_REMOVED lines=8> */
[----:B------:R0:W-:Y:S01]  /*02d0*/  STS [R11], R2 ;  /* 0x000000020b007388 */ /* 0x0001e20000000800 */
[----:B------:R-:W-:Y:S06]  /*02e0*/  BAR.SYNC.DEFER_BLOCKING 0x0 ;  /* 0x0000000000007b1d */ /* 0x000fec0000010000 */
[----:B------:R-:W-:Y:S05]  /*02f0*/  @!P0 BRA `(.L_x_1930) ;  /* 0x0000000000508947 */ /* 0x000fea0003800000 */
.L_x_1933:
        /* <DEDUP_REMOVED lines=15> */
.L_x_1932:
[----:B------:R-:W-:Y:S05]  /*03f0*/  BSYNC.RECONVERGENT B0 ;  /* 0x0000000000007941 */ /* 0x000fea0003800200 */
.L_x_1931:
[----:B------:R-:W-:Y:S01]  /*0400*/  BAR.SYNC.DEFER_BLOCKING 0x0 ;  /* 0x0000000000007b1d */ /* 0x000fe20000010000 */
[----:B------:R-:W-:-:S05]  /*0410*/  ISETP.GT.U32.AND P0, PT, R6, 0x3, PT ;  /* 0x000000030600780c */ /* 0x000fca0003f04070 */
[----:B------:R-:W-:Y:S08]  /*0420*/  WARPSYNC.ALL ;  /* 0x0000000000007948 */ /* 0x000ff00003800000 */
[----:B------:R-:W-:Y:S05]  /*0430*/  @P0 BRA `(.L_x_1933) ;  /* 0xfffffffc00b00947 */ /* 0x000fea000383ffff */
.L_x_1930:
[----:B------:R-:W-:-:S13]  /*0440*/  ISETP.NE.AND P0, PT, R4, RZ, PT ;  /* 0x000000ff0400720c */ /* 0x000fda0003f05270 */
[----:B------:R-:W-:Y:S05]  /*0450*/  @P0 EXIT ;  /* 0x000000000000094d */ /* 0x000fea0003800000 */
[----:B------:R-:W2:Y:S01]  /*0460*/  LDCU.64 UR12, c[0x0][0x3a0] ;  /* 0x00007400ff0c77ac */ /* 0x000ea20008000a00 */
[----:B------:R-:W3:Y:S01]  /*0470*/  S2UR UR5, SR_CgaCtaId ;  /* 0x00000000000579c3 */ /* 0x000ee20000008800 */
[----:B0-----:R-:W-:Y:S01]  /*0480*/  I2FP.F32.U32 R9, UR7 ;  /* 0x0000000700097c45 */ /* 0x001fe20008201000 */
[----:B------:R-:W-:-:S06]  /*0490*/  UMOV UR4, 0x400 ;  /* 0x0000040000047882 */ /* 0x000fcc0000000000 */
[----:B------:R-:W0:Y:S08]  /*04a0*/  LDC.64 R2, c[0x0][0x390] ;  /* 0x0000e400ff027b82 */ /* 0x000e300000000a00 */
[----:B-1----:R-:W1:Y:S01]  /*04b0*/  LDC.64 R4, c[0x0][0x388] ;  /* 0x0000e200ff047b82 */ /* 0x002e620000000a00 */
[----:B--2---:R-:W2:Y:S01]  /*04c0*/  I2F.U64 R0, UR12 ;  /* 0x0000000c00007d12 */ /* 0x004ea20008301000 */
[----:B---3--:R-:W-:Y:S01]  /*04d0*/  ULEA UR4, UR5, UR4, 0x18 ;  /* 0x0000000405047291 */ /* 0x008fe2000f8ec0ff */
[----:B--2---:R-:W-:-:S08]  /*04e0*/  FMUL R6, R0, 0.03125 ;  /* 0x3d00000000067820 */ /* 0x004fd00000400000 */
[----:B------:R-:W2:Y:S01]  /*04f0*/  LDS R11, [UR4] ;  /* 0x00000004ff0b7984 */ /* 0x000ea20008000800 */
[----:B------:R-:W-:Y:S01]  /*0500*/  I2FP.F32.U32 R0, UR10 ;  /* 0x0000000a00007c45 */ /* 0x000fe20008201000 */
[----:B------:R-:W3:Y:S02]  /*0510*/  FRND.CEIL R7, R6 ;  /* 0x0000000600077307 */ /* 0x000ee40000209000 */
[----:B------:R-:W4:Y:S02]  /*0520*/  LDS R13, [UR4+0x1000] ;  /* 0x00100004ff0d7984 */ /* 0x000f240008000800 */
[----:B---3--:R-:W-:-:S04]  /*0530*/  FFMA R0, R0, R7, R9 ;  /* 0x0000000700007223 */ /* 0x008fc80000000009 */
[----:B------:R-:W0:Y:S02]  /*0540*/  F2I.U32.TRUNC.NTZ R7, R0 ;  /* 0x0000000000077305 */ /* 0x000e24000020f000 */
[----:B0-----:R-:W-:-:S04]  /*0550*/  IMAD.WIDE.U32 R2, R7, 0x4, R2 ;  /* 0x0000000407027825 */ /* 0x001fc800078e0002 */
[----:B-1----:R-:W-:Y:S01]  /*0560*/  IMAD.WIDE.U32 R4, R7, 0x4, R4 ;  /* 0x0000000407047825 */ /* 0x002fe200078e0004 */
[----:B--2---:R-:W-:Y:S04]  /*0570*/  STG.E desc[UR8][R2.64], R11 ;  /* 0x0000000b02007986 */ /* 0x004fe8000c101908 */
[----:B----4-:R-:W-:Y:S01]  /*0580*/  STG.E desc[UR8][R4.64], R13 ;  /* 0x0000000d04007986 */ /* 0x010fe2000c101908 */
[----:B------:R-:W-:Y:S05]  /*0590*/  EXIT ;  /* 0x000000000000794d */ /* 0x000fea0003800000 */
.L_x_1934:
        /* <DEDUP_REMOVED lines=14> */
.L_x_1963:


//--------------------- .nv.shared._ZN3cub18CUB_300001_SM_10006detail9transform16transform_kernelINS2_10policy_hubILb1EN4cuda3std3__45tupleIJN6thrust24THRUST_300001_SM_1000_NS6detail15normal_iteratorINSA_10device_ptrIfEEEEEEEE10policy1000El12calculateBinSF_JPfEEEvT0_iT1_T2_DpNS2_10kernel_argIT3_EE --------------------------
	.section	.nv.shared._ZN3cub18CUB_300001_SM_10006detail9transform16transform_kernelINS2_10policy_hubILb1EN4cuda3std3__45tupleIJN6thrust24THRUST_300001_SM_1000_NS6detail15normal_iteratorINSA_10device_ptrIfEEEEEEEE10policy1000El12calculateBinSF_JPfEEEvT0_iT1_T2_DpNS2_10kernel_argIT3_EE,"aw",@nobits
	.sectionflags	@""
	.align	16
	.zero		1024


//--------------------- .nv.shared.reserved.0     --------------------------
	.section	.nv.shared.reserved.0,"aw",@nobits
	.weak		__nv_reservedSMEM_offset_0_alias
	.size		__nv_reservedSMEM_offset_0_alias, 0, 64
	.other		__nv_reservedSMEM_offset_0_alias,@"STO_CUDA_RESERVED_SHARED STV_DEFAULT"
__nv_reservedSMEM_offset_0_alias:
	.zero		0
	.zero		64


//--------------------- .nv.global                --------------------------
	.section	.nv.global,"aw",@nobits
.nv.global:
	.type		_ZN34_INTERNAL_50f0d048_4_k_cu_b1fd1e816thrust24THRUST_300001_SM_1000_NS12placeholders2_8E,@object
	.size		_ZN34_INTERNAL_50f0d048_4_k_cu_b1fd1e816thrust24THRUST_300001_SM_1000_NS12placeholders2_8E,(_ZN34_INTERNAL_50f0d048_4_k_cu_b1fd1e814cuda3std3__436_GLOBAL__N__50f0d048_4_k_cu_b1fd1e816ignoreE - _ZN34_INTERNAL_50f0d048_4_k_cu_b1fd1e816thrust24THRUST_300001_SM_1000_NS12placeholders2_8E)
_ZN34_INTERNAL_50f0d048_4_k_cu_b1fd1e816thrust24THRUST_300001_SM_1000_NS12placeholders2_8E:
	.zero		1
	.type		_ZN34_INTERNAL_50f0d048_4_k_cu_b1fd1e814cuda3std3__436_GLOBAL__N__50f0d048_4_k_cu_b1fd1e816ignoreE,@object
	.size		_ZN34_INTERNAL_50f0d048_4_k_cu_b1fd1e814cuda3std3__436_GLOBAL__N__50f0d048_4_k_cu_b1fd1e816ignoreE,(_ZN34_INTERNAL_50f0d048_4_k_cu_b1fd1e814cuda3std6ranges3__45__cpo4dataE - _ZN34_INTERNAL_50f0d048_4_k_cu_b1fd1e814cuda3std3__436_GLOBAL__N__50f0d048_4_k_cu_b1fd1e816ignoreE)
_ZN34_INTERNAL_50f0d048_4_k_cu_b1fd1e814cuda3std3__436_GLOBAL__N__50f0d048_4_k_cu_b1fd1e816ignoreE:
	.zero		1
	.type		_ZN34_INTERNAL_50f0d048_4_k_cu_b1fd1e814cuda3std6ranges3__45__cpo4dataE,@object
	.size		_ZN34_INTERNAL_50f0d048_4_k_cu_b1fd1e814cuda3std6ranges3__45__cpo4dataE,(_ZN34_INTERNAL_50f0d048_4_k_cu_b1fd1e816thrust24THRUST_300001_SM_1000_NS6system3cpp3parE - _ZN34_INTERNAL_50f0d048_4_k_cu_b1fd1e814cuda3std6ranges3__45__cpo4dataE)
_ZN34_INTERNAL_50f0d048_4_k_cu_b1fd1e814cuda3std6ranges3__45__cpo4dataE:
	.zero		1
	.type		_ZN34_INTERNAL_50f0d048_4_k_cu_b1fd1e816thrust24THRUST_300001_SM_1000_NS6system3cpp3parE,@object
	.size		_ZN34_INTERNAL_50f0d048_4_k_cu_b1fd1e816thrust24THRUST_300001_SM_1000_NS6system3cpp3parE,(_ZN34_INTERNAL_50f0d048_4_k_cu_b1fd1e814cuda3std3__45__cpo5beginE - _ZN34_INTERNAL_50f0d048_4_k_cu_b1fd1e816thrust24THRUST_300001_SM_1000_NS6system3cpp3parE)
_ZN34_INTERNAL_50f0d048_4_k_cu_b1fd1e816thrust24THRUST_300001_SM_1000_NS6system3cpp3parE:
	.zero		1
	.type		_ZN34_INTERNAL_50f0d048_4_k_cu_b1fd1e814cuda3std3__45__cpo5beginE,@object
	.size		_ZN34_INTERNAL_50f0d048_4_k_cu_b1fd1e814cuda3std3__45__cpo5beginE,(_ZN34_INTERNAL_50f0d048_4_k_cu_b1fd1e814cuda3std6ranges3__45__cpo5beginE - _ZN34_INTERNAL_50f0d048_4_k_cu_b1fd1e814cuda3std3__45__cpo5beginE)
_ZN34_INTERNAL_50f0d048_4_k_cu_b1fd1e814cuda3std3__45__cpo5beginE:
	.zero		1
	.type		_ZN34_INTERNAL_50f0d048_4_k_cu_b1fd1e814cuda3std6ranges3__45__cpo5beginE,@object
	.size		_ZN34_INTERNAL_50f0d048_4_k_cu_b1fd1e814cuda3std6ranges3__45__cpo5beginE,(_ZN34_INTERNAL_50f0d048_4_k_cu_b1fd1e816thrust24THRUST_300001_SM_1000_NS6deviceE - _ZN34_INTERNAL_50f0d048_4_k_cu_b1fd1e814cuda3std6ranges3__45__cpo5beginE)
_ZN34_INTERNAL_50f0d048_4_k_cu_b1fd1e814cuda3std6ranges3__45__cpo5beginE:
	.zero		1
	.type		_ZN34_INTERNAL_50f0d048_4_k_cu_b1fd1e816thrust24THRUST_300001_SM_1000_NS6deviceE,@object
	.size		_ZN34_INTERNAL_50f0d048_4_k_cu_b1fd1e816thrust24THRUST_300001_SM_1000_NS6deviceE,(_ZN34_INTERNAL_50f0d048_4_k_cu_b1fd1e814cuda3std3__47nulloptE - _ZN34_INTERNAL_50f0d048_4_k_cu_b1fd1e816thrust24THRUST_300001_SM_1000_NS6deviceE)
_ZN34_INTERNAL_50f0d048_4_k_cu_b1fd1e816thrust24THRUST_300001_SM_1000_NS6deviceE:
	.zero		1
	.type		_ZN34_INTERNAL_50f0d048_4_k_cu_b1fd1e814cuda3std3__47nulloptE,@object
	.size		_ZN34_INTERNAL_50f0d048_4_k_cu_b1fd1e814cuda3std3__47nulloptE,(_ZN34_INTERNAL_50f0d048_4_k_cu_b1fd1e814cuda3std6ranges3__45__cpo8distanceE - _ZN34_INTERNAL_50f0d048_4_k_cu_b1fd1e814cuda3std3__47nulloptE)
_ZN34_INTERNAL_50f0d048_4_k_cu_b1fd1e814cuda3std3__47nulloptE:
	.zero		1
	.type		_ZN34_INTERNAL_50f0d048_4_k_cu_b1fd1e814cuda3std6ranges3__45__cpo8distanceE,@object
	.size		_ZN34_INTERNAL_50f0d048_4_k_cu_b1fd1e814cuda3std6ranges3__45__cpo8distanceE,(_ZN34_INTERNAL_50f0d048_4_k_cu_b1fd1e816thrust24THRUST_300001_SM_1000_NS12placeholders2_4E - _ZN34_INTERNAL_50f0d048_4_k_cu_b1fd1e814cuda3std6ranges3__45__cpo8distanceE)
_ZN34_INTERNAL_50f0d048_4_k_cu_b1fd1e814cuda3std6ranges3__45__cpo8distanceE:
	.zero		1
	.type		_ZN34_INTERNAL_50f0d048_4_k_cu_b1fd1e816thrust24THRUST_300001_SM_1000_NS12placeholders2_4E,@object
	.size		_ZN34_INTERNAL_50f0d048_4_k_cu_b1fd1e816thrust24THRUST_300001_SM_1000_NS12placeholders2_4E,(_ZN34_INTERNAL_50f0d048_4_k_cu_b1fd1e814cuda3std3__45__cpo6rbeginE - _ZN34_INTERNAL_50f0d048_4_k_cu_b1fd1e816thrust24THRUST_300001_SM_1000_NS12placeholders2_4E)
_ZN34_INTERNAL_50f0d048_4_k_cu_b1fd1e816thrust24THRUST_300001_SM_1000_NS12placeholders2_4E:
	.zero		1
	.type		_ZN34_INTERNAL_50f0d048_4_k_cu_b1fd1e814cuda3std3__45__cpo6rbeginE,@object
	.size		_ZN34_INTERNAL_50f0d048_4_k_cu_b1fd1e814cuda3std3__45__cpo6rbeginE,(_ZN34_INTERNAL_50f0d048_4_k_cu_b1fd1e814cuda3std6ranges3__45__cpo7advanceE - _ZN34_INTERNAL_50f0d048_4_k_cu_b1fd1e814cuda3std3__45__cpo6rbeginE)
_ZN34_INTERNAL_50f0d048_4_k_cu_b1fd1e814cuda3std3__45__cpo6rbeginE:
	.zero		1
	.type		_ZN34_INTERNAL_50f0d048_4_k_cu_b1fd1e814cuda3std6ranges3__45__cpo7advanceE,@object
	.size		_ZN34_INTERNAL_50f0d048_4_k_cu_b1fd1e814cuda3std6ranges3__45__cpo7advanceE,(_ZN34_INTERNAL_50f0d048_4_k_cu_b1fd1e816thrust24THRUST_300001_SM_1000_NS12placeholders3_10E - _ZN34_INTERNAL_50f0d048_4_k_cu_b1fd1e814cuda3std6ranges3__45__cpo7advanceE)
_ZN34_INTERNAL_50f0d048_4_k_cu_b1fd1e814cuda3std6ranges3__45__cpo7advanceE:
	.zero		1
	.type		_ZN34_INTERNAL_50f0d048_4_k_cu_b1fd1e816thrust24THRUST_300001_SM_1000_NS12placeholders3_10E,@object
	.size		_ZN34_INTERNAL_50f0d048_4_k_cu_b1fd1e816thrust24THRUST_300001_SM_1000_NS12placeholders3_10E,(_ZN34_INTERNAL_50f0d048_4_k_cu_b1fd1e814cuda3std3__48in_placeE - _ZN34_INTERNAL_50f0d048_4_k_cu_b1fd1e816thrust24THRUST_300001_SM_1000_NS12placeholders3_10E)
_ZN34_INTERNAL_50f0d048_4_k_cu_b1fd1e816thrust24THRUST_300001_SM_1000_NS12placeholders3_10E:
	.zero		1
	.type		_ZN34_INTERNAL_50f0d048_4_k_cu_b1fd1e814cuda3std3__48in_placeE,@object
	.size		_ZN34_INTERNAL_50f0d048_4_k_cu_b1fd1e814cuda3std3__48in_placeE,(_ZN34_INTERNAL_50f0d048_4_k_cu_b1fd1e814cuda3std6ranges3__45__cpo4sizeE - _ZN34_INTERNAL_50f0d048_4_k_cu_b1fd1e814cuda3std3__48in_placeE)
_ZN34_INTERNAL_50f0d048_4_k_cu_b1fd1e814cuda3std3__48in_placeE:
	.zero		1
	.type		_ZN34_INTERNAL_50f0d048_4_k_cu_b1fd1e814cuda3std6ranges3__45__cpo4sizeE,@object
	.size		_ZN34_INTERNAL_50f0d048_4_k_cu_b1fd1e814cuda3std6ranges3__45__cpo4sizeE,(_ZN34_INTERNAL_50f0d048_4_k_cu_b1fd1e816thrust24THRUST_300001_SM_1000_NS12placeholders2_2E - _ZN34_INTERNAL_50f0d048_4_k_cu_b1fd1e814cuda3std6ranges3__45__cpo4sizeE)
_ZN34_INTERNAL_50f0d048_4_k_cu_b1fd1e814cuda3std6ranges3__45__cpo4sizeE:
	.zero		1
	.type		_ZN34_INTERNAL_50f0d048_4_k_cu_b1fd1e816thrust24THRUST_300001_SM_1000_NS12placeholders2_2E,@object
	.size		_ZN34_INTERNAL_50f0d048_4_k_cu_b1fd1e816thrust24THRUST_300001_SM_1000_NS12placeholders2_2E,(_ZN34_INTERNAL_50f0d048_4_k_cu_b1fd1e814cuda3std3__45__cpo6cbeginE - _ZN34_INTERNAL_50f0d048_4_k_cu_b1fd1e816thrust24THRUST_300001_SM_1000_NS12placeholders2_2E)
_ZN34_INTERNAL_50f0d048_4_k_cu_b1fd1e816thrust24THRUST_300001_SM_1000_NS12placeholders2_2E:
	.zero		1
	.type		_ZN34_INTERNAL_50f0d048_4_k_cu_b1fd1e814cuda3std3__45__cpo6cbeginE,@object
	.size		_ZN34_INTERNAL_50f0d048_4_k_cu_b1fd1e814cuda3std3__45__cpo6cbeginE,(_ZN34_INTERNAL_50f0d048_4_k_cu_b1fd1e814cuda3std6ranges3__45__cpo6cbeginE - _ZN34_INTERNAL_50f0d048_4_k_cu_b1fd1e814cuda3std3__45__cpo6cbeginE)
_ZN34_INTERNAL_50f0d048_4_k_cu_b1fd1e814cuda3std3__45__cpo6cbeginE:
	.zero		1
	.type		_ZN34_INTERNAL_50f0d048_4_k_cu_b1fd1e814cuda3std6ranges3__45__cpo6cbeginE,@object
	.size		_ZN34_INTERNAL_50f0d048_4_k_cu_b1fd1e814cuda3std6ranges3__45__cpo6cbeginE,(_ZN34_INTERNAL_50f0d048_4_k_cu_b1fd1e816thrust24THRUST_300001_SM_1000_NS12placeholders2_6E - _ZN34_INTERNAL_50f0d048_4_k_cu_b1fd1e814cuda3std6ranges3__45__cpo6cbeginE)
_ZN34_INTERNAL_50f0d048_4_k_cu_b1fd1e814cuda3std6ranges3__45__cpo6cbeginE:
	.zero		1
	.type		_ZN34_INTERNAL_50f0d048_4_k_cu_b1fd1e816thrust24THRUST_300001_SM_1000_NS12placeholders2_6E,@object
	.size		_ZN34_INTERNAL_50f0d048_4_k_cu_b1fd1e816thrust24THRUST_300001_SM_1000_NS12placeholders2_6E,(_ZN34_INTERNAL_50f0d048_4_k_cu_b1fd1e814cuda3std3__45__cpo7crbeginE - _ZN34_INTERNAL_50f0d048_4_k_cu_b1fd1e816thrust24THRUST_300001_SM_1000_NS12placeholders2_6E)
_ZN34_INTERNAL_50f0d048_4_k_cu_b1fd1e816thrust24THRUST_300001_SM_1000_NS12placeholders2_6E:
	.zero		1
	.type		_ZN34_INTERNAL_50f0d048_4_k_cu_b1fd1e814cuda3std3__45__cpo7crbeginE,@object
	.size		_ZN34_INTERNAL_50f0d048_4_k_cu_b1fd1e814cuda3std3__45__cpo7crbeginE,(_ZN34_INTERNAL_50f0d048_4_k_cu_b1fd1e814cuda3std6ranges3__45__cpo4nextE - _ZN34_INTERNAL_50f0d048_4_k_cu_b1fd1e814cuda3std3__45__cpo7crbeginE)
_ZN34_INTERNAL_50f0d048_4_k_cu_b1fd1e814cuda3std3__45__cpo7crbeginE:
	.zero		1
	.type		_ZN34_INTERNAL_50f0d048_4_k_cu_b1fd1e814cuda3std6ranges3__45__cpo4nextE,@object
	.size		_ZN34_INTERNAL_50f0d048_4_k_cu_b1fd1e814cuda3std6ranges3__45__cpo4nextE,(_ZN34_INTERNAL_50f0d048_4_k_cu_b1fd1e814cuda3std6ranges3__45__cpo4swapE - _ZN34_INTERNAL_50f0d048_4_k_cu_b1fd1e814cuda3std6ranges3__45__cpo4nextE)
_ZN34_INTERNAL_50f0d048_4_k_cu_b1fd1e814cuda3std6ranges3__45__cpo4nextE:
	.zero		1
	.type		_ZN34_INTERNAL_50f0d048_4_k_cu_b1fd1e814cuda3std6ranges3__45__cpo4swapE,@object
	.size		_ZN34_INTERNAL_50f0d048_4_k_cu_b1fd1e814cuda3std6ranges3__45__cpo4swapE,(_ZN34_INTERNAL_50f0d048_4_k_cu_b1fd1e816thrust24THRUST_300001_SM_1000_NS8cuda_cub10par_nosyncE - _ZN34_INTERNAL_50f0d048_4_k_cu_b1fd1e814cuda3std6ranges3__45__cpo4swapE)
_ZN34_INTERNAL_50f0d048_4_k_cu_b1fd1e814cuda3std6ranges3__45__cpo4swapE:
	.zero		1
	.type		_ZN34_INTERNAL_50f0d048_4_k_cu_b1fd1e816thrust24THRUST_300001_SM_1000_NS8cuda_cub10par_nosyncE,@object
	.size		_ZN34_INTERNAL_50f0d048_4_k_cu_b1fd1e816thrust24THRUST_300001_SM_1000_NS8cuda_cub10par_nosyncE,(_ZN34_INTERNAL_50f0d048_4_k_cu_b1fd1e816thrust24THRUST_300001_SM_1000_NS3seqE - _ZN34_INTERNAL_50f0d048_4_k_cu_b1fd1e816thrust24THRUST_300001_SM_1000_NS8cuda_cub10par_nosyncE)
_ZN34_INTERNAL_50f0d048_4_k_cu_b1fd1e816thrust24THRUST_300001_SM_1000_NS8cuda_cub10par_nosyncE:
	.zero		1
	.type		_ZN34_INTERNAL_50f0d048_4_k_cu_b1fd1e816thrust24THRUST_300001_SM_1000_NS3seqE,@object
	.size		_ZN34_INTERNAL_50f0d048_4_k_cu_b1fd1e816thrust24THRUST_300001_SM_1000_NS3seqE,(_ZN34_INTERNAL_50f0d048_4_k_cu_b1fd1e814cuda3std3__420unreachable_sentinelE - _ZN34_INTERNAL_50f0d048_4_k_cu_b1fd1e816thrust24THRUST_300001_SM_1000_NS3seqE)
_ZN34_INTERNAL_50f0d048_4_k_cu_b1fd1e816thrust24THRUST_300001_SM_1000_NS3seqE:
	.zero		1
	.type		_ZN34_INTERNAL_50f0d048_4_k_cu_b1fd1e814cuda3std3__420unreachable_sentinelE,@object
	.size		_ZN34_INTERNAL_50f0d048_4_k_cu_b1fd1e814cuda3std3__420unreachable_sentinelE,(_ZN34_INTERNAL_50f0d048_4_k_cu_b1fd1e814cuda3std6ranges3__45__cpo5ssizeE - _ZN34_INTERNAL_50f0d048_4_k_cu_b1fd1e814cuda3std3__420unreachable_sentinelE)
_ZN34_INTERNAL_50f0d048_4_k_cu_b1fd1e814cuda3std3__420unreachable_sentinelE:
	.zero		1
	.type		_ZN34_INTERNAL_50f0d048_4_k_cu_b1fd1e814cuda3std6ranges3__45__cpo5ssizeE,@object
	.size		_ZN34_INTERNAL_50f0d048_4_k_cu_b1fd1e814cuda3std6ranges3__45__cpo5ssizeE,(_ZN34_INTERNAL_50f0d048_4_k_cu_b1fd1e816thrust24THRUST_300001_SM_1000_NS12placeholders2_3E - _ZN34_INTERNAL_50f0d048_4_k_cu_b1fd1e814cuda3std6ranges3__45__cpo5ssizeE)
_ZN34_INTERNAL_50f0d048_4_k_cu_b1fd1e814cuda3std6ranges3__45__cpo5ssizeE:
	.zero		1
	.type		_ZN34_INTERNAL_50f0d048_4_k_cu_b1fd1e816thrust24THRUST_300001_SM_1000_NS12placeholders2_3E,@object
	.size		_ZN34_INTERNAL_50f0d048_4_k_cu_b1fd1e816thrust24THRUST_300001_SM_1000_NS12placeholders2_3E,(_ZN34_INTERNAL_50f0d048_4_k_cu_b1fd1e814cuda3std3__45__cpo4cendE - _ZN34_INTERNAL_50f0d048_4_k_cu_b1fd1e816thrust24THRUST_300001_SM_1000_NS12placeholders2_3E)
_ZN34_INTERNAL_50f0d048_4_k_cu_b1fd1e816thrust24THRUST_300001_SM_1000_NS12placeholders2_3E:
	.zero		1
	.type		_ZN34_INTERNAL_50f0d048_4_k_cu_b1fd1e814cuda3std3__45__cpo4cendE,@object
	.size		_ZN34_INTERNAL_50f0d048_4_k_cu_b1fd1e814cuda3std3__45__cpo4cendE,(_ZN34_INTERNAL_50f0d048_4_k_cu_b1fd1e814cuda3std6ranges3__45__cpo4cendE - _ZN34_INTERNAL_50f0d048_4_k_cu_b1fd1e814cuda3std3__45__cpo4cendE)
_ZN34_INTERNAL_50f0d048_4_k_cu_b1fd1e814cuda3std3__45__cpo4cendE:
	.zero		1
	.type		_ZN34_INTERNAL_50f0d048_4_k_cu_b1fd1e814cuda3std6ranges3__45__cpo4cendE,@object
	.size		_ZN34_INTERNAL_50f0d048_4_k_cu_b1fd1e814cuda3std6ranges3__45__cpo4cendE,(_ZN34_INTERNAL_50f0d048_4_k_cu_b1fd1e816thrust24THRUST_300001_SM_1000_NS12placeholders2_7E - _ZN34_INTERNAL_50f0d048_4_k_cu_b1fd1e814cuda3std6ranges3__45__cpo4cendE)
_ZN34_INTERNAL_50f0d048_4_k_cu_b1fd1e814cuda3std6ranges3__45__cpo4cendE:
	.zero		1
	.type		_ZN34_INTERNAL_50f0d048_4_k_cu_b1fd1e816thrust24THRUST_300001_SM_1000_NS12placeholders2_7E,@object
	.size		_ZN34_INTERNAL_50f0d048_4_k_cu_b1fd1e816thrust24THRUST_300001_SM_1000_NS12placeholders2_7E,(_ZN34_INTERNAL_50f0d048_4_k_cu_b1fd1e814cuda3std3__45__cpo5crendE - _ZN34_INTERNAL_50f0d048_4_k_cu_b1fd1e816thrust24THRUST_300001_SM_1000_NS12placeholders2_7E)
_ZN34_INTERNAL_50f0d048_4_k_cu_b1fd1e816thrust24THRUST_300001_SM_1000_NS12placeholders2_7E:
	.zero		1
	.type		_ZN34_INTERNAL_50f0d048_4_k_cu_b1fd1e814cuda3std3__45__cpo5crendE,@object
	.size		_ZN34_INTERNAL_50f0d048_4_k_cu_b1fd1e814cuda3std3__45__cpo5crendE,(_ZN34_INTERNAL_50f0d048_4_k_cu_b1fd1e814cuda3std6ranges3__45__cpo4prevE - _ZN34_INTERNAL_50f0d048_4_k_cu_b1fd1e814cuda3std3__45__cpo5crendE)
_ZN34_INTERNAL_50f0d048_4_k_cu_b1fd1e814cuda3std3__45__cpo5crendE:
	.zero		1
	.type		_ZN34_INTERNAL_50f0d048_4_k_cu_b1fd1e814cuda3std6ranges3__45__cpo4prevE,@object
	.size		_ZN34_INTERNAL_50f0d048_4_k_cu_b1fd1e814cuda3std6ranges3__45__cpo4prevE,(_ZN34_INTERNAL_50f0d048_4_k_cu_b1fd1e814cuda3std6ranges3__45__cpo9iter_moveE - _ZN34_INTERNAL_50f0d048_4_k_cu_b1fd1e814cuda3std6ranges3__45__cpo4prevE)
_ZN34_INTERNAL_50f0d048_4_k_cu_b1fd1e814cuda3std6ranges3__45__cpo4prevE:
	.zero		1
	.type		_ZN34_INTERNAL_50f0d048_4_k_cu_b1fd1e814cuda3std6ranges3__45__cpo9iter_moveE,@object
	.size		_ZN34_INTERNAL_50f0d048_4_k_cu_b1fd1e814cuda3std6ranges3__45__cpo9iter_moveE,(_ZN34_INTERNAL_50f0d048_4_k_cu_b1fd1e816thrust24THRUST_300001_SM_1000_NS6system6detail10sequential3seqE - _ZN34_INTERNAL_50f0d048_4_k_cu_b1fd1e814cuda3std6ranges3__45__cpo9iter_moveE)
_ZN34_INTERNAL_50f0d048_4_k_cu_b1fd1e814cuda3std6ranges3__45__cpo9iter_moveE:
	.zero		1
	.type		_ZN34_INTERNAL_50f0d048_4_k_cu_b1fd1e816thrust24THRUST_300001_SM_1000_NS6system6detail10sequential3seqE,@object
	.size		_ZN34_INTERNAL_50f0d048_4_k_cu_b1fd1e816thrust24THRUST_300001_SM_1000_NS6system6detail10sequential3seqE,(_ZN34_INTERNAL_50f0d048_4_k_cu_b1fd1e816thrust24THRUST_300001_SM_1000_NS12placeholders2_9E - _ZN34_INTERNAL_50f0d048_4_k_cu_b1fd1e816thrust24THRUST_300001_SM_1000_NS6system6detail10sequential3seqE)
_ZN34_INTERNAL_50f0d048_4_k_cu_b1fd1e816thrust24THRUST_300001_SM_1000_NS6system6detail10sequential3seqE:
	.zero		1
	.type		_ZN34_INTERNAL_50f0d048_4_k_cu_b1fd1e816thrust24THRUST_300001_SM_1000_NS12placeholders2_9E,@object
	.size		_ZN34_INTERNAL_50f0d048_4_k_cu_b1fd1e816thrust24THRUST_300001_SM_1000_NS12placeholders2_9E,(_ZN34_INTERNAL_50f0d048_4_k_cu_b1fd1e814cuda3std3__419piecewise_constructE - _ZN34_INTERNAL_50f0d048_4_k_cu_b1fd1e816thrust24THRUST_300001_SM_1000_NS12placeholders2_9E)
_ZN34_INTERNAL_50f0d048_4_k_cu_b1fd1e816thrust24THRUST_300001_SM_1000_NS12placeholders2_9E:
	.zero		1
	.type		_ZN34_INTERNAL_50f0d048_4_k_cu_b1fd1e814cuda3std3__419piecewise_constructE,@object
	.size		_ZN34_INTERNAL_50f0d048_4_k_cu_b1fd1e814cuda3std3__419piecewise_constructE,(_ZN34_INTERNAL_50f0d048_4_k_cu_b1fd1e814cuda3std6ranges3__45__cpo5cdataE - _ZN34_INTERNAL_50f0d048_4_k_cu_b1fd1e814cuda3std3__419piecewise_constructE)
_ZN34_INTERNAL_50f0d048_4_k_cu_b1fd1e814cuda3std3__419piecewise_constructE:
	.zero		1
	.type		_ZN34_INTERNAL_50f0d048_4_k_cu_b1fd1e814cuda3std6ranges3__45__cpo5cdataE,@object
	.size		_ZN34_INTERNAL_50f0d048_4_k_cu_b1fd1e814cuda3std6ranges3__45__cpo5cdataE,(_ZN34_INTERNAL_50f0d048_4_k_cu_b1fd1e816thrust24THRUST_300001_SM_1000_NS12placeholders2_1E - _ZN34_INTERNAL_50f0d048_4_k_cu_b1fd1e814cuda3std6ranges3__45__cpo5cdataE)
_ZN34_INTERNAL_50f0d048_4_k_cu_b1fd1e814cuda3std6ranges3__45__cpo5cdataE:
	.zero		1
	.type		_ZN34_INTERNAL_50f0d048_4_k_cu_b1fd1e816thrust24THRUST_300001_SM_1000_NS12placeholders2_1E,@object
	.size		_ZN34_INTERNAL_50f0d048_4_k_cu_b1fd1e816thrust24THRUST_300001_SM_1000_NS12placeholders2_1E,(_ZN34_INTERNAL_50f0d048_4_k_cu_b1fd1e814cuda3std3__45__cpo3endE - _ZN34_INTERNAL_50f0d048_4_k_cu_b1fd1e816thrust24THRUST_300001_SM_1000_NS12placeholders2_1E)
_ZN34_INTERNAL_50f0d048_4_k_cu_b1fd1e816thrust24THRUST_300001_SM_1000_NS12placeholders2_1E:
	.zero		1
	.type		_ZN34_INTERNAL_50f0d048_4_k_cu_b1fd1e814cuda3std3__45__cpo3endE,@object
	.size		_ZN34_INTERNAL_50f0d048_4_k_cu_b1fd1e814cuda3std3__45__cpo3endE,(_ZN34_INTERNAL_50f0d048_4_k_cu_b1fd1e814cuda3std6ranges3__45__cpo3endE - _ZN34_INTERNAL_50f0d048_4_k_cu_b1fd1e814cuda3std3__45__cpo3endE)
_ZN34_INTERNAL_50f0d048_4_k_cu_b1fd1e814cuda3std3__45__cpo3endE:
	.zero		1
	.type		_ZN34_INTERNAL_50f0d048_4_k_cu_b1fd1e814cuda3std6ranges3__45__cpo3endE,@object
	.size		_ZN34_INTERNAL_50f0d048_4_k_cu_b1fd1e814cuda3std6ranges3__45__cpo3endE,(_ZN34_INTERNAL_50f0d048_4_k_cu_b1fd1e816thrust24THRUST_300001_SM_1000_NS12placeholders2_5E - _ZN34_INTERNAL_50f0d048_4_k_cu_b1fd1e814cuda3std6ranges3__45__cpo3endE)
_ZN34_INTERNAL_50f0d048_4_k_cu_b1fd1e814cuda3std6ranges3__45__cpo3endE:
	.zero		1
	.type		_ZN34_INTERNAL_50f0d048_4_k_cu_b1fd1e816thrust24THRUST_300001_SM_1000_NS12placeholders2_5E,@object
	.size		_ZN34_INTERNAL_50f0d048_4_k_cu_b1fd1e816thrust24THRUST_300001_SM_1000_NS12placeholders2_5E,(_ZN34_INTERNAL_50f0d048_4_k_cu_b1fd1e814cuda3std3__45__cpo4rendE - _ZN34_INTERNAL_50f0d048_4_k_cu_b1fd1e816thrust24THRUST_300001_SM_1000_NS12placeholders2_5E)
_ZN34_INTERNAL_50f0d048_4_k_cu_b1fd1e816thrust24THRUST_300001_SM_1000_NS12placeholders2_5E:
	.zero		1
	.type		_ZN34_INTERNAL_50f0d048_4_k_cu_b1fd1e814cuda3std3__45__cpo4rendE,@object
	.size		_ZN34_INTERNAL_50f0d048_4_k_cu_b1fd1e814cuda3std3__45__cpo4rendE,(_ZN34_INTERNAL_50f0d048_4_k_cu_b1fd1e814cuda3std6ranges3__45__cpo9iter_swapE - _ZN34_INTERNAL_50f0d048_4_k_cu_b1fd1e814cuda3std3__45__cpo4rendE)
_ZN34_INTERNAL_50f0d048_4_k_cu_b1fd1e814cuda3std3__45__cpo4rendE:
	.zero		1
	.type		_ZN34_INTERNAL_50f0d048_4_k_cu_b1fd1e814cuda3std6ranges3__45__cpo9iter_swapE,@object
	.size		_ZN34_INTERNAL_50f0d048_4_k_cu_b1fd1e814cuda3std6ranges3__45__cpo9iter_swapE,(_ZN34_INTERNAL_50f0d048_4_k_cu_b1fd1e814cuda3std3__48unexpectE - _ZN34_INTERNAL_50f0d048_4_k_cu_b1fd1e814cuda3std6ranges3__45__cpo9iter_swapE)
_ZN34_INTERNAL_50f0d048_4_k_cu_b1fd1e814cuda3std6ranges3__45__cpo9iter_swapE:
	.zero		1
	.type		_ZN34_INTERNAL_50f0d048_4_k_cu_b1fd1e814cuda3std3__48unexpectE,@object
	.size		_ZN34_INTERNAL_50f0d048_4_k_cu_b1fd1e814cuda3std3__48unexpectE,(_ZN34_INTERNAL_50f0d048_4_k_cu_b1fd1e816thrust24THRUST_300001_SM_1000_NS8cuda_cub3parE - _ZN34_INTERNAL_50f0d048_4_k_cu_b1fd1e814cuda3std3__48unexpectE)
_ZN34_INTERNAL_50f0d048_4_k_cu_b1fd1e814cuda3std3__48unexpectE:
	.zero		1
	.type		_ZN34_INTERNAL_50f0d048_4_k_cu_b1fd1e816thrust24THRUST_300001_SM_1000_NS8cuda_cub3parE,@object
	.size		_ZN34_INTERNAL_50f0d048_4_k_cu_b1fd1e816thrust24THRUST_300001_SM_1000_NS8cuda_cub3parE,(.L_29 - _ZN34_INTERNAL_50f0d048_4_k_cu_b1fd1e816thrust24THRUST_300001_SM_1000_NS8cuda_cub3parE)
_ZN34_INTERNAL_50f0d048_4_k_cu_b1fd1e816thrust24THRUST_300001_SM_1000_NS8cuda_cub3parE:
	.zero		1
.L_29:


//--------------------- .nv.shared._ZN3cub18CUB_300001_SM_10006detail9transform16transform_kernelINS2_10policy_hubILb1EN4cuda3std3__45tupleIJN6thrust24THRUST_300001_SM_1000_NS6detail15normal_iteratorINSA_10device_ptrIfEEEEEEEE10policy1000Ei12calculateBinSF_JPfEEEvT0_iT1_T2_DpNS2_10kernel_argIT3_EE --------------------------
	.section	.nv.shared._ZN3cub18CUB_300001_SM_10006detail9transform16transform_kernelINS2_10policy_hubILb1EN4cuda3std3__45tupleIJN6thrust24THRUST_300001_SM_1000_NS6detail15normal_iteratorINSA_10device_ptrIfEEEEEEEE10policy1000Ei12calculateBinSF_JPfEEEvT0_iT1_T2_DpNS2_10kernel_argIT3_EE,"aw",@nobits
	.sectionflags	@""
	.align	16
	.zero		1024


//--------------------- .nv.shared._ZN3cub18CUB_300001_SM_10006detail8for_each13static_kernelINS2_12policy_hub_t12policy_500_tElN6thrust24THRUST_300001_SM_1000_NS8cuda_cub6__fill7functorINS7_6detail15normal_iteratorINS7_10device_ptrIiEEEEiEEEEvT0_T1_ --------------------------
	.section	.nv.shared._ZN3cub18CUB_300001_SM_10006detail8for_each13static_kernelINS2_12policy_hub_t12policy_500_tElN6thrust24THRUST_300001_SM_1000_NS8cuda_cub6__fill7functorINS7_6detail15normal_iteratorINS7_10device_ptrIiEEEEiEEEEvT0_T1_,"aw",@nobits
	.sectionflags	@""
	.align	16
	.zero		1024


//--------------------- .nv.shared._ZN3cub18CUB_300001_SM_10006detail8for_each13static_kernelINS2_12policy_hub_t12policy_500_tEmN6thrust24THRUST_300001_SM_1000_NS8cuda_cub20__uninitialized_fill7functorINS7_10device_ptrIiEEiEEEEvT0_T1_ --------------------------
	.section	.nv.shared._ZN3cub18CUB_300001_SM_10006detail8for_each13static_kernelINS2_12policy_hub_t12policy_500_tEmN6thrust24THRUST_300001_SM_1000_NS8cuda_cub20__uninitialized_fill7functorINS7_10device_ptrIiEEiEEEEvT0_T1_,"aw",@nobits
	.sectionflags	@""
	.align	16
	.zero		1024


//--------------------- .nv.shared._ZN3cub18CUB_300001_SM_10006detail4scan16DeviceScanKernelINS2_10policy_hubIijimN4cuda3std3__44plusIvEEE10Policy1000EN6thrust24THRUST_300001_SM_1000_NS6detail15normal_iteratorINSD_10device_ptrIiEEEEPjNS0_13ScanTileStateIiLb1EEES9_NS1_10InputValueIiPiEEmiLb0EiEEvT0_T1_T2_iT3_T4_T5_ --------------------------
	.section	.nv.shared._ZN3cub18CUB_300001_SM_10006detail4scan16DeviceScanKernelINS2_10policy_hubIijimN4cuda3std3__44plusIvEEE10Policy1000EN6thrust24THRUST_300001_SM_1000_NS6detail15normal_iteratorINSD_10device_ptrIiEEEEPjNS0_13ScanTileStateIiLb1EEES9_NS1_10InputValueIiPiEEmiLb0EiEEvT0_T1_T2_iT3_T4_T5_,"aw",@nobits
	.sectionflags	@""
	.align	16
.nv.shared._ZN3cub18CUB_300001_SM_10006detail4scan16DeviceScanKernelINS2_10policy_hubIijimN4cuda3std3__44plusIvEEE10Policy1000EN6thrust24THRUST_300001_SM_1000_NS6detail15normal_iteratorINSD_10device_ptrIiEEEEPjNS0_13ScanTileStateIiLb1EEES9_NS1_10InputValueIiPiEEmiLb0EiEEvT0_T1_T2_iT3_T4_T5_:
	.zero		32656


//--------------------- .nv.shared._ZN3cub18CUB_300001_SM_10006detail4scan16DeviceScanKernelINS2_10policy_hubIijijN4cuda3std3__44plusIvEEE10Policy1000EN6thrust24THRUST_300001_SM_1000_NS6detail15normal_iteratorINSD_10device_ptrIiEEEEPjNS0_13ScanTileStateIiLb1EEES9_NS1_10InputValueIiPiEEjiLb0EiEEvT0_T1_T2_iT3_T4_T5_ --------------------------
	.section	.nv.shared._ZN3cub18CUB_300001_SM_10006detail4scan16DeviceScanKernelINS2_10policy_hubIijijN4cuda3std3__44plusIvEEE10Policy1000EN6thrust24THRUST_300001_SM_1000_NS6detail15normal_iteratorINSD_10device_ptrIiEEEEPjNS0_13ScanTileStateIiLb1EEES9_NS1_10InputValueIiPiEEjiLb0EiEEvT0_T1_T2_iT3_T4_T5_,"aw",@nobits
	.sectionflags	@""
	.align	16
.nv.shared._ZN3cub18CUB_300001_SM_10006detail4scan16DeviceScanKernelINS2_10policy_hubIijijN4cuda3std3__44plusIvEEE10Policy1000EN6thrust24THRUST_300001_SM_1000_NS6detail15normal_iteratorINSD_10device_ptrIiEEEEPjNS0_13ScanTileStateIiLb1EEES9_NS1_10InputValueIiPiEEjiLb0EiEEvT0_T1_T2_iT3_T4_T5_:
	.zero		34832


//--------------------- .nv.shared._ZN3cub18CUB_300001_SM_10006detail4scan20DeviceScanInitKernelINS0_13ScanTileStateIiLb1EEEEEvT_i --------------------------
	.section	.nv.shared._ZN3cub18CUB_300001_SM_10006detail4scan20DeviceScanInitKernelINS0_13ScanTileStateIiLb1EEEEEvT_i,"aw",@nobits
	.sectionflags	@""
	.align	16
	.zero		1024


//--------------------- .nv.shared._ZN3cub18CUB_300001_SM_10006detail11EmptyKernelIvEEvv --------------------------
	.section	.nv.shared._ZN3cub18CUB_300001_SM_10006detail11EmptyKernelIvEEvv,"aw",@nobits
	.sectionflags	@""
	.align	16
	.zero		1024


//--------------------- .nv.shared._ZN6thrust24THRUST_300001_SM_1000_NS8cuda_cub4core6detail13_kernel_agentINS1_8__reduce11ReduceAgentIPN4cuda3std3__45tupleIJflEEESC_SB_lNS1_9__extrema9arg_min_fIflNS9_4lessIfEEEEEEJSC_SC_iSH_EEEvDpT0_ --------------------------
	.section	.nv.shared._ZN6thrust24THRUST_300001_SM_1000_NS8cuda_cub4core6detail13_kernel_agentINS1_8__reduce11ReduceAgentIPN4cuda3std3__45tupleIJflEEESC_SB_lNS1_9__extrema9arg_min_fIflNS9_4lessIfEEEEEEJSC_SC_iSH_EEEvDpT0_,"aw",@nobits
	.sectionflags	@""
	.align	16
	.zero		1024


//--------------------- .nv.shared._ZN6thrust24THRUST_300001_SM_1000_NS8cuda_cub4core6detail13_kernel_agentINS1_8__reduce11ReduceAgentINS0_12zip_iteratorIN4cuda3std3__45tupleIJNS0_10device_ptrIKfEENS0_17counting_iteratorIlNS0_11use_defaultESG_SG_EEEEEEEPNSB_IJflEEESK_lNS1_9__extrema9arg_min_fIflNSA_4lessIfEEEEEEJSJ_SL_lN3cub18CUB_300001_SM_100013GridEvenShareIlEENST_9GridQueueIyEESQ_EEEvDpT0_ --------------------------
	.section	.nv.shared._ZN6thrust24THRUST_300001_SM_1000_NS8cuda_cub4core6detail13_kernel_agentINS1_8__reduce11ReduceAgentINS0_12zip_iteratorIN4cuda3std3__45tupleIJNS0_10device_ptrIKfEENS0_17counting_iteratorIlNS0_11use_defaultESG_SG_EEEEEEEPNSB_IJflEEESK_lNS1_9__extrema9arg_min_fIflNSA_4lessIfEEEEEEJSJ_SL_lN3cub18CUB_300001_SM_100013GridEvenShareIlEENST_9GridQueueIyEESQ_EEEvDpT0_,"aw",@nobits
	.sectionflags	@""
	.align	16
	.zero		1024


//--------------------- .nv.shared._ZN6thrust24THRUST_300001_SM_1000_NS8cuda_cub4core6detail13_kernel_agentINS1_8__reduce11ReduceAgentINS0_12zip_iteratorIN4cuda3std3__45tupleIJNS0_10device_ptrIKfEENS0_17counting_iteratorIlNS0_11use_defaultESG_SG_EEEEEEEPNSB_IJflEEESK_lNS1_9__extrema9arg_min_fIflNSA_4lessIfEEEEEEJSJ_SL_lSQ_EEEvDpT0_ --------------------------
	.section	.nv.shared._ZN6thrust24THRUST_300001_SM_1000_NS8cuda_cub4core6detail13_kernel_agentINS1_8__reduce11ReduceAgentINS0_12zip_iteratorIN4cuda3std3__45tupleIJNS0_10device_ptrIKfEENS0_17counting_iteratorIlNS0_11use_defaultESG_SG_EEEEEEEPNSB_IJflEEESK_lNS1_9__extrema9arg_min_fIflNSA_4lessIfEEEEEEJSJ_SL_lSQ_EEEvDpT0_,"aw",@nobits
	.sectionflags	@""
	.align	16
	.zero		1024


//--------------------- .nv.shared._ZN6thrust24THRUST_300001_SM_1000_NS8cuda_cub4core6detail13_kernel_agentINS1_8__reduce11ReduceAgentIPN4cuda3std3__45tupleIJflEEESC_SB_iNS1_9__extrema9arg_min_fIflNS9_4lessIfEEEEEEJSC_SC_iSH_EEEvDpT0_ --------------------------
	.section	.nv.shared._ZN6thrust24THRUST_300001_SM_1000_NS8cuda_cub4core6detail13_kernel_agentINS1_8__reduce11ReduceAgentIPN4cuda3std3__45tupleIJflEEESC_SB_iNS1_9__extrema9arg_min_fIflNS9_4lessIfEEEEEEJSC_SC_iSH_EEEvDpT0_,"aw",@nobits
	.sectionflags	@""
	.align	16
	.zero		1024


//--------------------- .nv.shared._ZN6thrust24THRUST_300001_SM_1000_NS8cuda_cub4core6detail13_kernel_agentINS1_8__reduce11ReduceAgentINS0_12zip_iteratorIN4cuda3std3__45tupleIJNS0_10device_ptrIKfEENS0_17counting_iteratorIlNS0_11use_defaultESG_SG_EEEEEEEPNSB_IJflEEESK_iNS1_9__extrema9arg_min_fIflNSA_4lessIfEEEEEEJSJ_SL_iN3cub18CUB_300001_SM_100013GridEvenShareIiEENST_9GridQueueIjEESQ_EEEvDpT0_ --------------------------
	.section	.nv.shared._ZN6thrust24THRUST_300001_SM_1000_NS8cuda_cub4core6detail13_kernel_agentINS1_8__reduce11ReduceAgentINS0_12zip_iteratorIN4cuda3std3__45tupleIJNS0_10device_ptrIKfEENS0_17counting_iteratorIlNS0_11use_defaultESG_SG_EEEEEEEPNSB_IJflEEESK_iNS1_9__extrema9arg_min_fIflNSA_4lessIfEEEEEEJSJ_SL_iN3cub18CUB_300001_SM_100013GridEvenShareIiEENST_9GridQueueIjEESQ_EEEvDpT0_,"aw",@nobits
	.sectionflags	@""
	.align	16
	.zero		1024


//--------------------- .nv.shared._ZN6thrust24THRUST_300001_SM_1000_NS8cuda_cub4core6detail13_kernel_agentINS1_8__reduce11ReduceAgentINS0_12zip_iteratorIN4cuda3std3__45tupleIJNS0_10device_ptrIKfEENS0_17counting_iteratorIlNS0_11use_defaultESG_SG_EEEEEEEPNSB_IJflEEESK_iNS1_9__extrema9arg_min_fIflNSA_4lessIfEEEEEEJSJ_SL_iSQ_EEEvDpT0_ --------------------------
	.section	.nv.shared._ZN6thrust24THRUST_300001_SM_1000_NS8cuda_cub4core6detail13_kernel_agentINS1_8__reduce11ReduceAgentINS0_12zip_iteratorIN4cuda3std3__45tupleIJNS0_10device_ptrIKfEENS0_17counting_iteratorIlNS0_11use_defaultESG_SG_EEEEEEEPNSB_IJflEEESK_iNS1_9__extrema9arg_min_fIflNSA_4lessIfEEEEEEJSJ_SL_iSQ_EEEvDpT0_,"aw",@nobits
	.sectionflags	@""
	.align	16
	.zero		1024


//--------------------- .nv.shared._ZN6thrust24THRUST_300001_SM_1000_NS8cuda_cub4core6detail13_kernel_agentINS1_8__reduce11ReduceAgentIPN4cuda3std3__45tupleIJflEEESC_SB_lNS1_9__extrema9arg_max_fIflNS9_4lessIfEEEEEEJSC_SC_iSH_EEEvDpT0_ --------------------------
	.section	.nv.shared._ZN6thrust24THRUST_300001_SM_1000_NS8cuda_cub4core6detail13_kernel_agentINS1_8__reduce11ReduceAgentIPN4cuda3std3__45tupleIJflEEESC_SB_lNS1_9__extrema9arg_max_fIflNS9_4lessIfEEEEEEJSC_SC_iSH_EEEvDpT0_,"aw",@nobits
	.sectionflags	@""
	.align	16
	.zero		1024


//--------------------- .nv.shared._ZN6thrust24THRUST_300001_SM_1000_NS8cuda_cub4core6detail13_kernel_agentINS1_8__reduce10DrainAgentIlEEJN3cub18CUB_300001_SM_10009GridQueueIyEElEEEvDpT0_ --------------------------
	.section	.nv.shared._ZN6thrust24THRUST_300001_SM_1000_NS8cuda_cub4core6detail13_kernel_agentINS1_8__reduce10DrainAgentIlEEJN3cub18CUB_300001_SM_10009GridQueueIyEElEEEvDpT0_,"aw",@nobits
	.sectionflags	@""
	.align	16
	.zero		1024


//--------------------- .nv.shared._ZN6thrust24THRUST_300001_SM_1000_NS8cuda_cub4core6detail13_kernel_agentINS1_8__reduce11ReduceAgentINS0_12zip_iteratorIN4cuda3std3__45tupleIJNS0_10device_ptrIKfEENS0_17counting_iteratorIlNS0_11use_defaultESG_SG_EEEEEEEPNSB_IJflEEESK_lNS1_9__extrema9arg_max_fIflNSA_4lessIfEEEEEEJSJ_SL_lN3cub18CUB_300001_SM_100013GridEvenShareIlEENST_9GridQueueIyEESQ_EEEvDpT0_ --------------------------
	.section	.nv.shared._ZN6thrust24THRUST_300001_SM_1000_NS8cuda_cub4core6detail13_kernel_agentINS1_8__reduce11ReduceAgentINS0_12zip_iteratorIN4cuda3std3__45tupleIJNS0_10device_ptrIKfEENS0_17counting_iteratorIlNS0_11use_defaultESG_SG_EEEEEEEPNSB_IJflEEESK_lNS1_9__extrema9arg_max_fIflNSA_4lessIfEEEEEEJSJ_SL_lN3cub18CUB_300001_SM_100013GridEvenShareIlEENST_9GridQueueIyEESQ_EEEvDpT0_,"aw",@nobits
	.sectionflags	@""
	.align	16
	.zero		1024


//--------------------- .nv.shared._ZN6thrust24THRUST_300001_SM_1000_NS8cuda_cub4core6detail13_kernel_agentINS1_8__reduce11ReduceAgentINS0_12zip_iteratorIN4cuda3std3__45tupleIJNS0_10device_ptrIKfEENS0_17counting_iteratorIlNS0_11use_defaultESG_SG_EEEEEEEPNSB_IJflEEESK_lNS1_9__extrema9arg_max_fIflNSA_4lessIfEEEEEEJSJ_SL_lSQ_EEEvDpT0_ --------------------------
	.section	.nv.shared._ZN6thrust24THRUST_300001_SM_1000_NS8cuda_cub4core6detail13_kernel_agentINS1_8__reduce11ReduceAgentINS0_12zip_iteratorIN4cuda3std3__45tupleIJNS0_10device_ptrIKfEENS0_17counting_iteratorIlNS0_11use_defaultESG_SG_EEEEEEEPNSB_IJflEEESK_lNS1_9__extrema9arg_max_fIflNSA_4lessIfEEEEEEJSJ_SL_lSQ_EEEvDpT0_,"aw",@nobits
	.sectionflags	@""
	.align	16
	.zero		1024


//--------------------- .nv.shared._ZN6thrust24THRUST_300001_SM_1000_NS8cuda_cub4core6detail13_kernel_agentINS1_8__reduce11ReduceAgentIPN4cuda3std3__45tupleIJflEEESC_SB_iNS1_9__extrema9arg_max_fIflNS9_4lessIfEEEEEEJSC_SC_iSH_EEEvDpT0_ --------------------------
	.section	.nv.shared._ZN6thrust24THRUST_300001_SM_1000_NS8cuda_cub4core6detail13_kernel_agentINS1_8__reduce11ReduceAgentIPN4cuda3std3__45tupleIJflEEESC_SB_iNS1_9__extrema9arg_max_fIflNS9_4lessIfEEEEEEJSC_SC_iSH_EEEvDpT0_,"aw",@nobits
	.sectionflags	@""
	.align	16
	.zero		1024


//--------------------- .nv.shared._ZN6thrust24THRUST_300001_SM_1000_NS8cuda_cub4core6detail13_kernel_agentINS1_8__reduce10DrainAgentIiEEJN3cub18CUB_300001_SM_10009GridQueueIjEEiEEEvDpT0_ --------------------------
	.section	.nv.shared._ZN6thrust24THRUST_300001_SM_1000_NS8cuda_cub4core6detail13_kernel_agentINS1_8__reduce10DrainAgentIiEEJN3cub18CUB_300001_SM_10009GridQueueIjEEiEEEvDpT0_,"aw",@nobits
	.sectionflags	@""
	.align	16
	.zero		1024


//--------------------- .nv.shared._ZN6thrust24THRUST_300001_SM_1000_NS8cuda_cub4core6detail13_kernel_agentINS1_8__reduce11ReduceAgentINS0_12zip_iteratorIN4cuda3std3__45tupleIJNS0_10device_ptrIKfEENS0_17counting_iteratorIlNS0_11use_defaultESG_SG_EEEEEEEPNSB_IJflEEESK_iNS1_9__extrema9arg_max_fIflNSA_4lessIfEEEEEEJSJ_SL_iN3cub18CUB_300001_SM_100013GridEvenShareIiEENST_9GridQueueIjEESQ_EEEvDpT0_ --------------------------
	.section	.nv.shared._ZN6thrust24THRUST_300001_SM_1000_NS8cuda_cub4core6detail13_kernel_agentINS1_8__reduce11ReduceAgentINS0_12zip_iteratorIN4cuda3std3__45tupleIJNS0_10device_ptrIKfEENS0_17counting_iteratorIlNS0_11use_defaultESG_SG_EEEEEEEPNSB_IJflEEESK_iNS1_9__extrema9arg_max_fIflNSA_4lessIfEEEEEEJSJ_SL_iN3cub18CUB_300001_SM_100013GridEvenShareIiEENST_9GridQueueIjEESQ_EEEvDpT0_,"aw",@nobits
	.sectionflags	@""
	.align	16
	.zero		1024


//--------------------- .nv.shared._ZN6thrust24THRUST_300001_SM_1000_NS8cuda_cub4core6detail13_kernel_agentINS1_8__reduce11ReduceAgentINS0_12zip_iteratorIN4cuda3std3__45tupleIJNS0_10device_ptrIKfEENS0_17counting_iteratorIlNS0_11use_defaultESG_SG_EEEEEEEPNSB_IJflEEESK_iNS1_9__extrema9arg_max_fIflNSA_4lessIfEEEEEEJSJ_SL_iSQ_EEEvDpT0_ --------------------------
	.section	.nv.shared._ZN6thrust24THRUST_300001_SM_1000_NS8cuda_cub4core6detail13_kernel_agentINS1_8__reduce11ReduceAgentINS0_12zip_iteratorIN4cuda3std3__45tupleIJNS0_10device_ptrIKfEENS0_17counting_iteratorIlNS0_11use_defaultESG_SG_EEEEEEEPNSB_IJflEEESK_iNS1_9__extrema9arg_max_fIflNSA_4lessIfEEEEEEJSJ_SL_iSQ_EEEvDpT0_,"aw",@nobits
	.sectionflags	@""
	.align	16
	.zero		1024


//--------------------- .nv.shared._Z14exclusive_scanPjS_mmm --------------------------
	.section	.nv.shared._Z14exclusive_scanPjS_mmm,"aw",@nobits
	.sectionflags	@""
	.align	16
.nv.shared._Z14exclusive_scanPjS_mmm:
	.zero		5120


//--------------------- .nv.shared._Z17generateHistogramPKfmPjffmm --------------------------
	.section	.nv.shared._Z17generateHistogramPKfmPjffmm,"aw",@nobits
	.sectionflags	@""
	.align	16
	.zero		1024


//--------------------- .nv.shared._Z15get_min_max_auxPfS_m --------------------------
	.section	.nv.shared._Z15get_min_max_auxPfS_m,"aw",@nobits
	.sectionflags	@""
	.align	16
.nv.shared._Z15get_min_max_auxPfS_m:
	.zero		9216


//--------------------- .nv.shared._Z11get_min_maxPKfPfS1_mm --------------------------
	.section	.nv.shared._Z11get_min_maxPKfPfS1_mm,"aw",@nobits
	.sectionflags	@""
	.align	16
.nv.shared._Z11get_min_maxPKfPfS1_mm:
	.zero		9216


//--------------------- .nv.constant0._ZN3cub18CUB_300001_SM_10006detail9transform16transform_kernelINS2_10policy_hubILb1EN4cuda3std3__45tupleIJN6thrust24THRUST_300001_SM_1000_NS6detail15normal_iteratorINSA_10device_ptrIfEEEEEEEE10policy1000El12calculateBinSF_JPfEEEvT0_iT1_T2_DpNS2_10kernel_argIT3_EE --------------------------
	.section	.nv.constant0._ZN3cub18CUB_300001_SM_10006detail9transform16transform_kernelINS2_10policy_hubILb1EN4cuda3std3__45tupleIJN6thrust24THRUST_300001_SM_1000_NS6detail15normal_iteratorINSA_10device_ptrIfEEEEEEEE10policy1000El12calculateBinSF_JPfEEEvT0_iT1_T2_DpNS2_10kernel_argIT3_EE,"a",@progbits
	.sectionflags	@""
	.align	4
.nv.constant0._ZN3cub18CUB_300001_SM_10006detail9transform16transform_kernelINS2_10policy_hubILb1EN4cuda3std3__45tupleIJN6thrust24THRUST_300001_SM_1000_NS6detail15normal_iteratorINSA_10device_ptrIfEEEEEEEE10policy1000El12calculateBinSF_JPfEEEvT0_iT1_T2_DpNS2_10kernel_argIT3_EE:
	.zero		960


//--------------------- .nv.constant0._ZN3cub18CUB_300001_SM_10006detail9transform16transform_kernelINS2_10policy_hubILb1EN4cuda3std3__45tupleIJN6thrust24THRUST_300001_SM_1000_NS6detail15normal_iteratorINSA_10device_ptrIfEEEEEEEE10policy1000Ei12calculateBinSF_JPfEEEvT0_iT1_T2_DpNS2_10kernel_argIT3_EE --------------------------
	.section	.nv.constant0._ZN3cub18CUB_300001_SM_10006detail9transform16transform_kernelINS2_10policy_hubILb1EN4cuda3std3__45tupleIJN6thrust24THRUST_300001_SM_1000_NS6detail15normal_iteratorINSA_10device_ptrIfEEEEEEEE10policy1000Ei12calculateBinSF_JPfEEEvT0_iT1_T2_DpNS2_10kernel_argIT3_EE,"a",@progbits
	.sectionflags	@""
	.align	4
.nv.constant0._ZN3cub18CUB_300001_SM_10006detail9transform16transform_kernelINS2_10policy_hubILb1EN4cuda3std3__45tupleIJN6thrust24THRUST_300001_SM_1000_NS6detail15normal_iteratorINSA_10device_ptrIfEEEEEEEE10policy1000Ei12calculateBinSF_JPfEEEvT0_iT1_T2_DpNS2_10kernel_argIT3_EE:
	.zero		952


//--------------------- .nv.constant0._ZN3cub18CUB_300001_SM_10006detail8for_each13static_kernelINS2_12policy_hub_t12policy_500_tElN6thrust24THRUST_300001_SM_1000_NS8cuda_cub6__fill7functorINS7_6detail15normal_iteratorINS7_10device_ptrIiEEEEiEEEEvT0_T1_ --------------------------
	.section	.nv.constant0._ZN3cub18CUB_300001_SM_10006detail8for_each13static_kernelINS2_12policy_hub_t12policy_500_tElN6thrust24THRUST_300001_SM_1000_NS8cuda_cub6__fill7functorINS7_6detail15normal_iteratorINS7_10device_ptrIiEEEEiEEEEvT0_T1_,"a",@progbits
	.sectionflags	@""
	.align	4
.nv.constant0._ZN3cub18CUB_300001_SM_10006detail8for_each13static_kernelINS2_12policy_hub_t12policy_500_tElN6thrust24THRUST_300001_SM_1000_NS8cuda_cub6__fill7functorINS7_6detail15normal_iteratorINS7_10device_ptrIiEEEEiEEEEvT0_T1_:
	.zero		920


//--------------------- .nv.constant0._ZN3cub18CUB_300001_SM_10006detail8for_each13static_kernelINS2_12policy_hub_t12policy_500_tEmN6thrust24THRUST_300001_SM_1000_NS8cuda_cub20__uninitialized_fill7functorINS7_10device_ptrIiEEiEEEEvT0_T1_ --------------------------
	.section	.nv.constant0._ZN3cub18CUB_300001_SM_10006detail8for_each13static_kernelINS2_12policy_hub_t12policy_500_tEmN6thrust24THRUST_300001_SM_1000_NS8cuda_cub20__uninitialized_fill7functorINS7_10device_ptrIiEEiEEEEvT0_T1_,"a",@progbits
	.sectionflags	@""
	.align	4
.nv.constant0._ZN3cub18CUB_300001_SM_10006detail8for_each13static_kernelINS2_12policy_hub_t12policy_500_tEmN6thrust24THRUST_300001_SM_1000_NS8cuda_cub20__uninitialized_fill7functorINS7_10device_ptrIiEEiEEEEvT0_T1_:
	.zero		920


//--------------------- .nv.constant0._ZN3cub18CUB_300001_SM_10006detail4scan16DeviceScanKernelINS2_10policy_hubIijimN4cuda3std3__44plusIvEEE10Policy1000EN6thrust24THRUST_300001_SM_1000_NS6detail15normal_iteratorINSD_10device_ptrIiEEEEPjNS0_13ScanTileStateIiLb1EEES9_NS1_10InputValueIiPiEEmiLb0EiEEvT0_T1_T2_iT3_T4_T5_ --------------------------
	.section	.nv.constant0._ZN3cub18CUB_300001_SM_10006detail4scan16DeviceScanKernelINS2_10policy_hubIijimN4cuda3std3__44plusIvEEE10Policy1000EN6thrust24THRUST_300001_SM_1000_NS6detail15normal_iteratorINSD_10device_ptrIiEEEEPjNS0_13ScanTileStateIiLb1EEES9_NS1_10InputValueIiPiEEmiLb0EiEEvT0_T1_T2_iT3_T4_T5_,"a",@progbits
	.sectionflags	@""
	.align	4
.nv.constant0._ZN3cub18CUB_300001_SM_10006detail4scan16DeviceScanKernelINS2_10policy_hubIijimN4cuda3std3__44plusIvEEE10Policy1000EN6thrust24THRUST_300001_SM_1000_NS6detail15normal_iteratorINSD_10device_ptrIiEEEEPjNS0_13ScanTileStateIiLb1EEES9_NS1_10InputValueIiPiEEmiLb0EiEEvT0_T1_T2_iT3_T4_T5_:
	.zero		952


//--------------------- .nv.constant0._ZN3cub18CUB_300001_SM_10006detail4scan16DeviceScanKernelINS2_10policy_hubIijijN4cuda3std3__44plusIvEEE10Policy1000EN6thrust24THRUST_300001_SM_1000_NS6detail15normal_iteratorINSD_10device_ptrIiEEEEPjNS0_13ScanTileStateIiLb1EEES9_NS1_10InputValueIiPiEEjiLb0EiEEvT0_T1_T2_iT3_T4_T5_ --------------------------
	.section	.nv.constant0._ZN3cub18CUB_300001_SM_10006detail4scan16DeviceScanKernelINS2_10policy_hubIijijN4cuda3std3__44plusIvEEE10Policy1000EN6thrust24THRUST_300001_SM_1000_NS6detail15normal_iteratorINSD_10device_ptrIiEEEEPjNS0_13ScanTileStateIiLb1EEES9_NS1_10InputValueIiPiEEjiLb0EiEEvT0_T1_T2_iT3_T4_T5_,"a",@progbits
	.sectionflags	@""
	.align	4
.nv.constant0._ZN3cub18CUB_300001_SM_10006detail4scan16DeviceScanKernelINS2_10policy_hubIijijN4cuda3std3__44plusIvEEE10Policy1000EN6thrust24THRUST_300001_SM_1000_NS6detail15normal_iteratorINSD_10device_ptrIiEEEEPjNS0_13ScanTileStateIiLb1EEES9_NS1_10InputValueIiPiEEjiLb0EiEEvT0_T1_T2_iT3_T4_T5_:
	.zero		948


//--------------------- .nv.constant0._ZN3cub18CUB_300001_SM_10006detail4scan20DeviceScanInitKernelINS0_13ScanTileStateIiLb1EEEEEvT_i --------------------------
	.section	.nv.constant0._ZN3cub18CUB_300001_SM_10006detail4scan20DeviceScanInitKernelINS0_13ScanTileStateIiLb1EEEEEvT_i,"a",@progbits
	.sectionflags	@""
	.align	4
.nv.constant0._ZN3cub18CUB_300001_SM_10006detail4scan20DeviceScanInitKernelINS0_13ScanTileStateIiLb1EEEEEvT_i:
	.zero		908


//--------------------- .nv.constant0._ZN3cub18CUB_300001_SM_10006detail11EmptyKernelIvEEvv --------------------------
	.section	.nv.constant0._ZN3cub18CUB_300001_SM_10006detail11EmptyKernelIvEEvv,"a",@progbits
	.sectionflags	@""
	.align	4
.nv.constant0._ZN3cub18CUB_300001_SM_10006detail11EmptyKernelIvEEvv:
	.zero		896


//--------------------- .nv.constant0._ZN6thrust24THRUST_300001_SM_1000_NS8cuda_cub4core6detail13_kernel_agentINS1_8__reduce11ReduceAgentIPN4cuda3std3__45tupleIJflEEESC_SB_lNS1_9__extrema9arg_min_fIflNS9_4lessIfEEEEEEJSC_SC_iSH_EEEvDpT0_ --------------------------
	.section	.nv.constant0._ZN6thrust24THRUST_300001_SM_1000_NS8cuda_cub4core6detail13_kernel_agentINS1_8__reduce11ReduceAgentIPN4cuda3std3__45tupleIJflEEESC_SB_lNS1_9__extrema9arg_min_fIflNS9_4lessIfEEEEEEJSC_SC_iSH_EEEvDpT0_,"a",@progbits
	.sectionflags	@""
	.align	4
.nv.constant0._ZN6thrust24THRUST_300001_SM_1000_NS8cuda_cub4core6detail13_kernel_agentINS1_8__reduce11ReduceAgentIPN4cuda3std3__45tupleIJflEEESC_SB_lNS1_9__extrema9arg_min_fIflNS9_4lessIfEEEEEEJSC_SC_iSH_EEEvDpT0_:
	.zero		917


//--------------------- .nv.constant0._ZN6thrust24THRUST_300001_SM_1000_NS8cuda_cub4core6detail13_kernel_agentINS1_8__reduce11ReduceAgentINS0_12zip_iteratorIN4cuda3std3__45tupleIJNS0_10device_ptrIKfEENS0_17counting_iteratorIlNS0_11use_defaultESG_SG_EEEEEEEPNSB_IJflEEESK_lNS1_9__extrema9arg_min_fIflNSA_4lessIfEEEEEEJSJ_SL_lN3cub18CUB_300001_SM_100013GridEvenShareIlEENST_9GridQueueIyEESQ_EEEvDpT0_ --------------------------
	.section	.nv.constant0._ZN6thrust24THRUST_300001_SM_1000_NS8cuda_cub4core6detail13_kernel_agentINS1_8__reduce11ReduceAgentINS0_12zip_iteratorIN4cuda3std3__45tupleIJNS0_10device_ptrIKfEENS0_17counting_iteratorIlNS0_11use_defaultESG_SG_EEEEEEEPNSB_IJflEEESK_lNS1_9__extrema9arg_min_fIflNSA_4lessIfEEEEEEJSJ_SL_lN3cub18CUB_300001_SM_100013GridEvenShareIlEENST_9GridQueueIyEESQ_EEEvDpT0_,"a",@progbits
	.sectionflags	@""
	.align	4
.nv.constant0._ZN6thrust24THRUST_300001_SM_1000_NS8cuda_cub4core6detail13_kernel_agentINS1_8__reduce11ReduceAgentINS0_12zip_iteratorIN4cuda3std3__45tupleIJNS0_10device_ptrIKfEENS0_17counting_iteratorIlNS0_11use_defaultESG_SG_EEEEEEEPNSB_IJflEEESK_lNS1_9__extrema9arg_min_fIflNSA_4lessIfEEEEEEJSJ_SL_lN3cub18CUB_300001_SM_100013GridEvenShareIlEENST_9GridQueueIyEESQ_EEEvDpT0_:
	.zero		1009


//--------------------- .nv.constant0._ZN6thrust24THRUST_300001_SM_1000_NS8cuda_cub4core6detail13_kernel_agentINS1_8__reduce11ReduceAgentINS0_12zip_iteratorIN4cuda3std3__45tupleIJNS0_10device_ptrIKfEENS0_17counting_iteratorIlNS0_11use_defaultESG_SG_EEEEEEEPNSB_IJflEEESK_lNS1_9__extrema9arg_min_fIflNSA_4lessIfEEEEEEJSJ_SL_lSQ_EEEvDpT0_ --------------------------
	.section	.nv.constant0._ZN6thrust24THRUST_300001_SM_1000_NS8cuda_cub4core6detail13_kernel_agentINS1_8__reduce11ReduceAgentINS0_12zip_iteratorIN4cuda3std3__45tupleIJNS0_10device_ptrIKfEENS0_17counting_iteratorIlNS0_11use_defaultESG_SG_EEEEEEEPNSB_IJflEEESK_lNS1_9__extrema9arg_min_fIflNSA_4lessIfEEEEEEJSJ_SL_lSQ_EEEvDpT0_,"a",@progbits
	.sectionflags	@""
	.align	4
.nv.constant0._ZN6thrust24THRUST_300001_SM_1000_NS8cuda_cub4core6detail13_kernel_agentINS1_8__reduce11ReduceAgentINS0_12zip_iteratorIN4cuda3std3__45tupleIJNS0_10device_ptrIKfEENS0_17counting_iteratorIlNS0_11use_defaultESG_SG_EEEEEEEPNSB_IJflEEESK_lNS1_9__extrema9arg_min_fIflNSA_4lessIfEEEEEEJSJ_SL_lSQ_EEEvDpT0_:
	.zero		929


//--------------------- .nv.constant0._ZN6thrust24THRUST_300001_SM_1000_NS8cuda_cub4core6detail13_kernel_agentINS1_8__reduce11ReduceAgentIPN4cuda3std3__45tupleIJflEEESC_SB_iNS1_9__extrema9arg_min_fIflNS9_4lessIfEEEEEEJSC_SC_iSH_EEEvDpT0_ --------------------------
	.section	.nv.constant0._ZN6thrust24THRUST_300001_SM_1000_NS8cuda_cub4core6detail13_kernel_agentINS1_8__reduce11ReduceAgentIPN4cuda3std3__45tupleIJflEEESC_SB_iNS1_9__extrema9arg_min_fIflNS9_4lessIfEEEEEEJSC_SC_iSH_EEEvDpT0_,"a",@progbits
	.sectionflags	@""
	.align	4
.nv.constant0._ZN6thrust24THRUST_300001_SM_1000_NS8cuda_cub4core6detail13_kernel_agentINS1_8__reduce11ReduceAgentIPN4cuda3std3__45tupleIJflEEESC_SB_iNS1_9__extrema9arg_min_fIflNS9_4lessIfEEEEEEJSC_SC_iSH_EEEvDpT0_:
	.zero		917


//--------------------- .nv.constant0._ZN6thrust24THRUST_300001_SM_1000_NS8cuda_cub4core6detail13_kernel_agentINS1_8__reduce11ReduceAgentINS0_12zip_iteratorIN4cuda3std3__45tupleIJNS0_10device_ptrIKfEENS0_17counting_iteratorIlNS0_11use_defaultESG_SG_EEEEEEEPNSB_IJflEEESK_iNS1_9__extrema9arg_min_fIflNSA_4lessIfEEEEEEJSJ_SL_iN3cub18CUB_300001_SM_100013GridEvenShareIiEENST_9GridQueueIjEESQ_EEEvDpT0_ --------------------------
	.section	.nv.constant0._ZN6thrust24THRUST_300001_SM_1000_NS8cuda_cub4core6detail13_kernel_agentINS1_8__reduce11ReduceAgentINS0_12zip_iteratorIN4cuda3std3__45tupleIJNS0_10device_ptrIKfEENS0_17counting_iteratorIlNS0_11use_defaultESG_SG_EEEEEEEPNSB_IJflEEESK_iNS1_9__extrema9arg_min_fIflNSA_4lessIfEEEEEEJSJ_SL_iN3cub18CUB_300001_SM_100013GridEvenShareIiEENST_9GridQueueIjEESQ_EEEvDpT0_,"a",@progbits
	.sectionflags	@""
	.align	4
.nv.constant0._ZN6thrust24THRUST_300001_SM_1000_NS8cuda_cub4core6detail13_kernel_agentINS1_8__reduce11ReduceAgentINS0_12zip_iteratorIN4cuda3std3__45tupleIJNS0_10device_ptrIKfEENS0_17counting_iteratorIlNS0_11use_defaultESG_SG_EEEEEEEPNSB_IJflEEESK_iNS1_9__extrema9arg_min_fIflNSA_4lessIfEEEEEEJSJ_SL_iN3cub18CUB_300001_SM_100013GridEvenShareIiEENST_9GridQueueIjEESQ_EEEvDpT0_:
	.zero		977


//--------------------- .nv.constant0._ZN6thrust24THRUST_300001_SM_1000_NS8cuda_cub4core6detail13_kernel_agentINS1_8__reduce11ReduceAgentINS0_12zip_iteratorIN4cuda3std3__45tupleIJNS0_10device_ptrIKfEENS0_17counting_iteratorIlNS0_11use_defaultESG_SG_EEEEEEEPNSB_IJflEEESK_iNS1_9__extrema9arg_min_fIflNSA_4lessIfEEEEEEJSJ_SL_iSQ_EEEvDpT0_ --------------------------
	.section	.nv.constant0._ZN6thrust24THRUST_300001_SM_1000_NS8cuda_cub4core6detail13_kernel_agentINS1_8__reduce11ReduceAgentINS0_12zip_iteratorIN4cuda3std3__45tupleIJNS0_10device_ptrIKfEENS0_17counting_iteratorIlNS0_11use_defaultESG_SG_EEEEEEEPNSB_IJflEEESK_iNS1_9__extrema9arg_min_fIflNSA_4lessIfEEEEEEJSJ_SL_iSQ_EEEvDpT0_,"a",@progbits
	.sectionflags	@""
	.align	4
.nv.constant0._ZN6thrust24THRUST_300001_SM_1000_NS8cuda_cub4core6detail13_kernel_agentINS1_8__reduce11ReduceAgentINS0_12zip_iteratorIN4cuda3std3__45tupleIJNS0_10device_ptrIKfEENS0_17counting_iteratorIlNS0_11use_defaultESG_SG_EEEEEEEPNSB_IJflEEESK_iNS1_9__extrema9arg_min_fIflNSA_4lessIfEEEEEEJSJ_SL_iSQ_EEEvDpT0_:
	.zero		925


//--------------------- .nv.constant0._ZN6thrust24THRUST_300001_SM_1000_NS8cuda_cub4core6detail13_kernel_agentINS1_8__reduce11ReduceAgentIPN4cuda3std3__45tupleIJflEEESC_SB_lNS1_9__extrema9arg_max_fIflNS9_4lessIfEEEEEEJSC_SC_iSH_EEEvDpT0_ --------------------------
	.section	.nv.constant0._ZN6thrust24THRUST_300001_SM_1000_NS8cuda_cub4core6detail13_kernel_agentINS1_8__reduce11ReduceAgentIPN4cuda3std3__45tupleIJflEEESC_SB_lNS1_9__extrema9arg_max_fIflNS9_4lessIfEEEEEEJSC_SC_iSH_EEEvDpT0_,"a",@progbits
	.sectionflags	@""
	.align	4
.nv.constant0._ZN6thrust24THRUST_300001_SM_1000_NS8cuda_cub4core6detail13_kernel_agentINS1_8__reduce11ReduceAgentIPN4cuda3std3__45tupleIJflEEESC_SB_lNS1_9__extrema9arg_max_fIflNS9_4lessIfEEEEEEJSC_SC_iSH_EEEvDpT0_:
	.zero		917


//--------------------- .nv.constant0._ZN6thrust24THRUST_300001_SM_1000_NS8cuda_cub4core6detail13_kernel_agentINS1_8__reduce10DrainAgentIlEEJN3cub18CUB_300001_SM_10009GridQueueIyEElEEEvDpT0_ --------------------------
	.section	.nv.constant0._ZN6thrust24THRUST_300001_SM_1000_NS8cuda_cub4core6detail13_kernel_agentINS1_8__reduce10DrainAgentIlEEJN3cub18CUB_300001_SM_10009GridQueueIyEElEEEvDpT0_,"a",@progbits
	.sectionflags	@""
	.align	4
.nv.constant0._ZN6thrust24THRUST_300001_SM_1000_NS8cuda_cub4core6detail13_kernel_agentINS1_8__reduce10DrainAgentIlEEJN3cub18CUB_300001_SM_10009GridQueueIyEElEEEvDpT0_:
	.zero		912


//--------------------- .nv.constant0._ZN6thrust24THRUST_300001_SM_1000_NS8cuda_cub4core6detail13_kernel_agentINS1_8__reduce11ReduceAgentINS0_12zip_iteratorIN4cuda3std3__45tupleIJNS0_10device_ptrIKfEENS0_17counting_iteratorIlNS0_11use_defaultESG_SG_EEEEEEEPNSB_IJflEEESK_lNS1_9__extrema9arg_max_fIflNSA_4lessIfEEEEEEJSJ_SL_lN3cub18CUB_300001_SM_100013GridEvenShareIlEENST_9GridQueueIyEESQ_EEEvDpT0_ --------------------------
	.section	.nv.constant0._ZN6thrust24THRUST_300001_SM_1000_NS8cuda_cub4core6detail13_kernel_agentINS1_8__reduce11ReduceAgentINS0_12zip_iteratorIN4cuda3std3__45tupleIJNS0_10device_ptrIKfEENS0_17counting_iteratorIlNS0_11use_defaultESG_SG_EEEEEEEPNSB_IJflEEESK_lNS1_9__extrema9arg_max_fIflNSA_4lessIfEEEEEEJSJ_SL_lN3cub18CUB_300001_SM_100013GridEvenShareIlEENST_9GridQueueIyEESQ_EEEvDpT0_,"a",@progbits
	.sectionflags	@""
	.align	4
.nv.constant0._ZN6thrust24THRUST_300001_SM_1000_NS8cuda_cub4core6detail13_kernel_agentINS1_8__reduce11ReduceAgentINS0_12zip_iteratorIN4cuda3std3__45tupleIJNS0_10device_ptrIKfEENS0_17counting_iteratorIlNS0_11use_defaultESG_SG_EEEEEEEPNSB_IJflEEESK_lNS1_9__extrema9arg_max_fIflNSA_4lessIfEEEEEEJSJ_SL_lN3cub18CUB_300001_SM_100013GridEvenShareIlEENST_9GridQueueIyEESQ_EEEvDpT0_:
	.zero		1009


//--------------------- .nv.constant0._ZN6thrust24THRUST_300001_SM_1000_NS8cuda_cub4core6detail13_kernel_agentINS1_8__reduce11ReduceAgentINS0_12zip_iteratorIN4cuda3std3__45tupleIJNS0_10device_ptrIKfEENS0_17counting_iteratorIlNS0_11use_defaultESG_SG_EEEEEEEPNSB_IJflEEESK_lNS1_9__extrema9arg_max_fIflNSA_4lessIfEEEEEEJSJ_SL_lSQ_EEEvDpT0_ --------------------------
	.section	.nv.constant0._ZN6thrust24THRUST_300001_SM_1000_NS8cuda_cub4core6detail13_kernel_agentINS1_8__reduce11ReduceAgentINS0_12zip_iteratorIN4cuda3std3__45tupleIJNS0_10device_ptrIKfEENS0_17counting_iteratorIlNS0_11use_defaultESG_SG_EEEEEEEPNSB_IJflEEESK_lNS1_9__extrema9arg_max_fIflNSA_4lessIfEEEEEEJSJ_SL_lSQ_EEEvDpT0_,"a",@progbits
	.sectionflags	@""
	.align	4
.nv.constant0._ZN6thrust24THRUST_300001_SM_1000_NS8cuda_cub4core6detail13_kernel_agentINS1_8__reduce11ReduceAgentINS0_12zip_iteratorIN4cuda3std3__45tupleIJNS0_10device_ptrIKfEENS0_17counting_iteratorIlNS0_11use_defaultESG_SG_EEEEEEEPNSB_IJflEEESK_lNS1_9__extrema9arg_max_fIflNSA_4lessIfEEEEEEJSJ_SL_lSQ_EEEvDpT0_:
	.zero		929


//--------------------- .nv.constant0._ZN6thrust24THRUST_300001_SM_1000_NS8cuda_cub4core6detail13_kernel_agentINS1_8__reduce11ReduceAgentIPN4cuda3std3__45tupleIJflEEESC_SB_iNS1_9__extrema9arg_max_fIflNS9_4lessIfEEEEEEJSC_SC_iSH_EEEvDpT0_ --------------------------
	.section	.nv.constant0._ZN6thrust24THRUST_300001_SM_1000_NS8cuda_cub4core6detail13_kernel_agentINS1_8__reduce11ReduceAgentIPN4cuda3std3__45tupleIJflEEESC_SB_iNS1_9__extrema9arg_max_fIflNS9_4lessIfEEEEEEJSC_SC_iSH_EEEvDpT0_,"a",@progbits
	.sectionflags	@""
	.align	4
.nv.constant0._ZN6thrust24THRUST_300001_SM_1000_NS8cuda_cub4core6detail13_kernel_agentINS1_8__reduce11ReduceAgentIPN4cuda3std3__45tupleIJflEEESC_SB_iNS1_9__extrema9arg_max_fIflNS9_4lessIfEEEEEEJSC_SC_iSH_EEEvDpT0_:
	.zero		917


//--------------------- .nv.constant0._ZN6thrust24THRUST_300001_SM_1000_NS8cuda_cub4core6detail13_kernel_agentINS1_8__reduce10DrainAgentIiEEJN3cub18CUB_300001_SM_10009GridQueueIjEEiEEEvDpT0_ --------------------------
	.section	.nv.constant0._ZN6thrust24THRUST_300001_SM_1000_NS8cuda_cub4core6detail13_kernel_agentINS1_8__reduce10DrainAgentIiEEJN3cub18CUB_300001_SM_10009GridQueueIjEEiEEEvDpT0_,"a",@progbits
	.sectionflags	@""
	.align	4
.nv.constant0._ZN6thrust24THRUST_300001_SM_1000_NS8cuda_cub4core6detail13_kernel_agentINS1_8__reduce10DrainAgentIiEEJN3cub18CUB_300001_SM_10009GridQueueIjEEiEEEvDpT0_:
	.zero		908


//--------------------- .nv.constant0._ZN6thrust24THRUST_300001_SM_1000_NS8cuda_cub4core6detail13_kernel_agentINS1_8__reduce11ReduceAgentINS0_12zip_iteratorIN4cuda3std3__45tupleIJNS0_10device_ptrIKfEENS0_17counting_iteratorIlNS0_11use_defaultESG_SG_EEEEEEEPNSB_IJflEEESK_iNS1_9__extrema9arg_max_fIflNSA_4lessIfEEEEEEJSJ_SL_iN3cub18CUB_300001_SM_100013GridEvenShareIiEENST_9GridQueueIjEESQ_EEEvDpT0_ --------------------------
	.section	.nv.constant0._ZN6thrust24THRUST_300001_SM_1000_NS8cuda_cub4core6detail13_kernel_agentINS1_8__reduce11ReduceAgentINS0_12zip_iteratorIN4cuda3std3__45tupleIJNS0_10device_ptrIKfEENS0_17counting_iteratorIlNS0_11use_defaultESG_SG_EEEEEEEPNSB_IJflEEESK_iNS1_9__extrema9arg_max_fIflNSA_4lessIfEEEEEEJSJ_SL_iN3cub18CUB_300001_SM_100013GridEvenShareIiEENST_9GridQueueIjEESQ_EEEvDpT0_,"a",@progbits
	.sectionflags	@""
	.align	4
.nv.constant0._ZN6thrust24THRUST_300001_SM_1000_NS8cuda_cub4core6detail13_kernel_agentINS1_8__reduce11ReduceAgentINS0_12zip_iteratorIN4cuda3std3__45tupleIJNS0_10device_ptrIKfEENS0_17counting_iteratorIlNS0_11use_defaultESG_SG_EEEEEEEPNSB_IJflEEESK_iNS1_9__extrema9arg_max_fIflNSA_4lessIfEEEEEEJSJ_SL_iN3cub18CUB_300001_SM_100013GridEvenShareIiEENST_9GridQueueIjEESQ_EEEvDpT0_:
	.zero		977


//--------------------- .nv.constant0._ZN6thrust24THRUST_300001_SM_1000_NS8cuda_cub4core6detail13_kernel_agentINS1_8__reduce11ReduceAgentINS0_12zip_iteratorIN4cuda3std3__45tupleIJNS0_10device_ptrIKfEENS0_17counting_iteratorIlNS0_11use_defaultESG_SG_EEEEEEEPNSB_IJflEEESK_iNS1_9__extrema9arg_max_fIflNSA_4lessIfEEEEEEJSJ_SL_iSQ_EEEvDpT0_ --------------------------
	.section	.nv.constant0._ZN6thrust24THRUST_300001_SM_1000_NS8cuda_cub4core6detail13_kernel_agentINS1_8__reduce11ReduceAgentINS0_12zip_iteratorIN4cuda3std3__45tupleIJNS0_10device_ptrIKfEENS0_17counting_iteratorIlNS0_11use_defaultESG_SG_EEEEEEEPNSB_IJflEEESK_iNS1_9__extrema9arg_max_fIflNSA_4lessIfEEEEEEJSJ_SL_iSQ_EEEvDpT0_,"a",@progbits
	.sectionflags	@""
	.align	4
.nv.constant0._ZN6thrust24THRUST_300001_SM_1000_NS8cuda_cub4core6detail13_kernel_agentINS1_8__reduce11ReduceAgentINS0_12zip_iteratorIN4cuda3std3__45tupleIJNS0_10device_ptrIKfEENS0_17counting_iteratorIlNS0_11use_defaultESG_SG_EEEEEEEPNSB_IJflEEESK_iNS1_9__extrema9arg_max_fIflNSA_4lessIfEEEEEEJSJ_SL_iSQ_EEEvDpT0_:
	.zero		925


//--------------------- .nv.constant0._Z14exclusive_scanPjS_mmm --------------------------
	.section	.nv.constant0._Z14exclusive_scanPjS_mmm,"a",@progbits
	.sectionflags	@""
	.align	4
.nv.constant0._Z14exclusive_scanPjS_mmm:
	.zero		936


//--------------------- .nv.constant0._Z17generateHistogramPKfmPjffmm --------------------------
	.section	.nv.constant0._Z17generateHistogramPKfmPjffmm,"a",@progbits
	.sectionflags	@""
	.align	4
.nv.constant0._Z17generateHistogramPKfmPjffmm:
	.zero		944


//--------------------- .nv.constant0._Z15get_min_max_auxPfS_m --------------------------
	.section	.nv.constant0._Z15get_min_max_auxPfS_m,"a",@progbits
	.sectionflags	@""
	.align	4
.nv.constant0._Z15get_min_max_auxPfS_m:
	.zero		920


//--------------------- .nv.constant0._Z11get_min_maxPKfPfS1_mm --------------------------
	.section	.nv.constant0._Z11get_min_maxPKfPfS1_mm,"a",@progbits
	.sectionflags	@""
	.align	4
.nv.constant0._Z11get_min_maxPKfPfS1_mm:
	.zero		936


//--------------------- SYMBOLS --------------------------

	.type		.nv.reservedSmem.offset0,@object
	.size		.nv.reservedSmem.offset0,0x4
	.type		.nv.reservedSmem.cap,@object
	.size		.nv.reservedSmem.cap,0x4
